def attn_fwd(
    Q,
    K,
    V,
    Out,
    Lse,
    sm_scale,
    stride_qz,
    stride_qh,
    stride_qm,
    stride_qk,
    stride_kz,
    stride_kh,
    stride_kn,
    stride_kk,
    stride_vz,
    stride_vh,
    stride_vn,
    stride_vk,
    stride_oz,
    stride_oh,
    stride_om,
    stride_ok,
    seqlen_q,
    seqlen_k,
    BLOCK_M: tl.constexpr,
    BLOCK_N: tl.constexpr,
    HEAD_DIM: tl.constexpr,
    CAUSAL: tl.constexpr,
):
    start_m = tl.program_id(0)
    off_hz = tl.program_id(1)
    q_off = off_hz * stride_qh
    k_off = off_hz * stride_kh
    v_off = off_hz * stride_vh
    offs_m = start_m * BLOCK_M + tl.arange(0, BLOCK_M)
    offs_d = tl.arange(0, HEAD_DIM)
    offs_n = tl.arange(0, BLOCK_N)
    q_ptrs = Q + q_off + offs_m[:, None] * stride_qm + offs_d[None, :] * stride_qk
    k_ptrs = K + k_off + offs_d[:, None] * stride_kk + offs_n[None, :] * stride_kn
    v_ptrs = V + v_off + offs_n[:, None] * stride_vn + offs_d[None, :] * stride_vk
    m_i = tl.full([BLOCK_M], float("-inf"), dtype=tl.float32)
    l_i = tl.zeros([BLOCK_M], dtype=tl.float32) + 1.0
    acc = tl.zeros([BLOCK_M, HEAD_DIM], dtype=tl.float32)
    q = tl.load(q_ptrs)
    acc, l_i, m_i = _attn_fwd_inner(
        acc,
        l_i,
        m_i,
        q,
        k_ptrs,
        v_ptrs,
        sm_scale,
        stride_kn,
        stride_vn,
        start_m,
        seqlen_k,
        BLOCK_M,
        BLOCK_N,
        HEAD_DIM,
        CAUSAL,
    )
    acc = acc / l_i[:, None]
    lse = m_i + tl.math.log2(l_i) / 1.4426950408889634
    o_ptrs = (
        Out
        + off_hz * stride_oh
        + offs_m[:, None] * stride_om
        + offs_d[None, :] * stride_ok
    )
    tl.store(o_ptrs, acc.to(Out.dtype.element_ty))
    tl.store(Lse + off_hz * seqlen_q + offs_m, lse)

# config = {"BLOCK_M": 256, "BLOCK_N": 32, "HEAD_DIM": 512, "arch": "sm_80", "causal": false, "dtype": "fp16", "num_stages": 4, "num_warps": 8}
# arch = sm_80


// ===== COMPILED SASS (sm_80) =====

	.target	sm_80

	.elftype	@"ET_EXEC"


//--------------------- .note.nv.tkinfo           --------------------------
	.section	.note.nv.tkinfo,"",@"SHT_NOTE"
	.sectionflags	@"SHF_NOTE_NV_TKINFO"
	.tkinfo
        /*0018*/ 	.word	0x00000002
        /*0030*/ 	.string	""
        /*0030*/ 	.string	"ptxas"
        /*0030*/ 	.string	"Cuda compilation tools, release 13.0, V13.0.88"
        /*0030*/ 	.string	"Build cuda_13.0.r13.0/compiler.36424714_0"
        /*0030*/ 	.string	"-v  -suppress-debug-info  -lineinfo  -arch sm_80 "



//--------------------- .note.nv.cuinfo           --------------------------
	.section	.note.nv.cuinfo,"",@"SHT_NOTE"
	.sectionflags	@"SHF_NOTE_NV_CUINFO"
        /*0018*/ 	.short	0x0002
        /*001a*/ 	.short	0x0050
        /*001c*/ 	.short	0x0082
	.zero		2


//--------------------- .nv.info                  --------------------------
	.section	.nv.info,"",@"SHT_CUDA_INFO"
	.align	4


	//----- nvinfo : EIATTR_REGCOUNT
	.align		4
        /*0000*/ 	.byte	0x04, 0x2f
        /*0002*/ 	.short	(.L_2 - .L_1)
	.align		4
.L_1:
        /*0004*/ 	.word	index@(attn_fwd)
        /*0008*/ 	.word	0x00000020


	//----- nvinfo : EIATTR_FRAME_SIZE
	.align		4
.L_2:
        /*000c*/ 	.byte	0x04, 0x11
        /*000e*/ 	.short	(.L_4 - .L_3)
	.align		4
.L_3:
        /*0010*/ 	.word	index@(attn_fwd)
        /*0014*/ 	.word	0x00006218


	//----- nvinfo : EIATTR_MIN_STACK_SIZE
	.align		4
.L_4:
        /*0018*/ 	.byte	0x04, 0x12
        /*001a*/ 	.short	(.L_6 - .L_5)
	.align		4
.L_5:
        /*001c*/ 	.word	index@(attn_fwd)
        /*0020*/ 	.word	0x00006218
.L_6:


//--------------------- .nv.info.attn_fwd         --------------------------
	.section	.nv.info.attn_fwd,"",@"SHT_CUDA_INFO"
	.sectionflags	@""
	.align	4


	//----- nvinfo : EIATTR_CUDA_API_VERSION
	.align		4
        /*0000*/ 	.byte	0x04, 0x37
        /*0002*/ 	.short	(.L_8 - .L_7)
.L_7:
        /*0004*/ 	.word	0x00000082


	//----- nvinfo : EIATTR_SW2861232_WAR
	.align		4
.L_8:
        /*0008*/ 	.byte	0x01, 0x35
	.zero		2


	//----- nvinfo : EIATTR_PARAM_CBANK
	.align		4
        /*000c*/ 	.byte	0x04, 0x0a
        /*000e*/ 	.short	(.L_10 - .L_9)
	.align		4
.L_9:
        /*0010*/ 	.word	index@(.nv.constant0.attn_fwd)
        /*0014*/ 	.short	0x0160
        /*0016*/ 	.short	0x0088


	//----- nvinfo : EIATTR_CBANK_PARAM_SIZE
	.align		4
.L_10:
        /*0018*/ 	.byte	0x03, 0x19
        /*001a*/ 	.short	0x0088


	//----- nvinfo : EIATTR_KPARAM_INFO
	.align		4
        /*001c*/ 	.byte	0x04, 0x17
        /*001e*/ 	.short	(.L_12 - .L_11)
.L_11:
        /*0020*/ 	.word	0x00000000
        /*0024*/ 	.short	0x0019
        /*0026*/ 	.short	0x0080
        /*0028*/ 	.byte	0x00, 0xf4, 0x21, 0x00


	//----- nvinfo : EIATTR_KPARAM_INFO
	.align		4
.L_12:
        /*002c*/ 	.byte	0x04, 0x17
        /*002e*/ 	.short	(.L_14 - .L_13)
.L_13:
        /*0030*/ 	.word	0x00000000
        /*0034*/ 	.short	0x0018
        /*0036*/ 	.short	0x0078
        /*0038*/ 	.byte	0x00, 0xf4, 0x21, 0x00


	//----- nvinfo : EIATTR_KPARAM_INFO
	.align		4
.L_14:
        /*003c*/ 	.byte	0x04, 0x17
        /*003e*/ 	.short	(.L_16 - .L_15)
.L_15:
        /*0040*/ 	.word	0x00000000
        /*0044*/ 	.short	0x0017
        /*0046*/ 	.short	0x0070
        /*0048*/ 	.byte	0x00, 0xf0, 0x11, 0x00


	//----- nvinfo : EIATTR_KPARAM_INFO
	.align		4
.L_16:
        /*004c*/ 	.byte	0x04, 0x17
        /*004e*/ 	.short	(.L_18 - .L_17)
.L_17:
        /*0050*/ 	.word	0x00000000
        /*0054*/ 	.short	0x0016
        /*0056*/ 	.short	0x006c
        /*0058*/ 	.byte	0x00, 0xf0, 0x11, 0x00


	//----- nvinfo : EIATTR_KPARAM_INFO
	.align		4
.L_18:
        /*005c*/ 	.byte	0x04, 0x17
        /*005e*/ 	.short	(.L_20 - .L_19)
.L_19:
        /*0060*/ 	.word	0x00000000
        /*0064*/ 	.short	0x0015
        /*0066*/ 	.short	0x0068
        /*0068*/ 	.byte	0x00, 0xf0, 0x11, 0x00


	//----- nvinfo : EIATTR_KPARAM_INFO
	.align		4
.L_20:
        /*006c*/ 	.byte	0x04, 0x17
        /*006e*/ 	.short	(.L_22 - .L_21)
.L_21:
        /*0070*/ 	.word	0x00000000
        /*0074*/ 	.short	0x0014
        /*0076*/ 	.short	0x0064
        /*0078*/ 	.byte	0x00, 0xf0, 0x11, 0x00


	//----- nvinfo : EIATTR_KPARAM_INFO
	.align		4
.L_22:
        /*007c*/ 	.byte	0x04, 0x17
        /*007e*/ 	.short	(.L_24 - .L_23)
.L_23:
        /*0080*/ 	.word	0x00000000
        /*0084*/ 	.short	0x0013
        /*0086*/ 	.short	0x0060
        /*0088*/ 	.byte	0x00, 0xf0, 0x11, 0x00


	//----- nvinfo : EIATTR_KPARAM_INFO
	.align		4
.L_24:
        /*008c*/ 	.byte	0x04, 0x17
        /*008e*/ 	.short	(.L_26 - .L_25)
.L_25:
        /*0090*/ 	.word	0x00000000
        /*0094*/ 	.short	0x0012
        /*0096*/ 	.short	0x005c
        /*0098*/ 	.byte	0x00, 0xf0, 0x11, 0x00


	//----- nvinfo : EIATTR_KPARAM_INFO
	.align		4
.L_26:
        /*009c*/ 	.byte	0x04, 0x17
        /*009e*/ 	.short	(.L_28 - .L_27)
.L_27:
        /*00a0*/ 	.word	0x00000000
        /*00a4*/ 	.short	0x0011
        /*00a6*/ 	.short	0x0058
        /*00a8*/ 	.byte	0x00, 0xf0, 0x11, 0x00


	//----- nvinfo : EIATTR_KPARAM_INFO
	.align		4
.L_28:
        /*00ac*/ 	.byte	0x04, 0x17
        /*00ae*/ 	.short	(.L_30 - .L_29)
.L_29:
        /*00b0*/ 	.word	0x00000000
        /*00b4*/ 	.short	0x0010
        /*00b6*/ 	.short	0x0054
        /*00b8*/ 	.byte	0x00, 0xf0, 0x11, 0x00


	//----- nvinfo : EIATTR_KPARAM_INFO
	.align		4
.L_30:
        /*00bc*/ 	.byte	0x04, 0x17
        /*00be*/ 	.short	(.L_32 - .L_31)
.L_31:
        /*00c0*/ 	.word	0x00000000
        /*00c4*/ 	.short	0x000f
        /*00c6*/ 	.short	0x0050
        /*00c8*/ 	.byte	0x00, 0xf0, 0x11, 0x00


	//----- nvinfo : EIATTR_KPARAM_INFO
	.align		4
.L_32:
        /*00cc*/ 	.byte	0x04, 0x17
        /*00ce*/ 	.short	(.L_34 - .L_33)
.L_33:
        /*00d0*/ 	.word	0x00000000
        /*00d4*/ 	.short	0x000e
        /*00d6*/ 	.short	0x004c
        /*00d8*/ 	.byte	0x00, 0xf0, 0x11, 0x00


	//----- nvinfo : EIATTR_KPARAM_INFO
	.align		4
.L_34:
        /*00dc*/ 	.byte	0x04, 0x17
        /*00de*/ 	.short	(.L_36 - .L_35)
.L_35:
        /*00e0*/ 	.word	0x00000000
        /*00e4*/ 	.short	0x000d
        /*00e6*/ 	.short	0x0048
        /*00e8*/ 	.byte	0x00, 0xf0, 0x11, 0x00


	//----- nvinfo : EIATTR_KPARAM_INFO
	.align		4
.L_36:
        /*00ec*/ 	.byte	0x04, 0x17
        /*00ee*/ 	.short	(.L_38 - .L_37)
.L_37:
        /*00f0*/ 	.word	0x00000000
        /*00f4*/ 	.short	0x000c
        /*00f6*/ 	.short	0x0044
        /*00f8*/ 	.byte	0x00, 0xf0, 0x11, 0x00


	//----- nvinfo : EIATTR_KPARAM_INFO
	.align		4
.L_38:
        /*00fc*/ 	.byte	0x04, 0x17
        /*00fe*/ 	.short	(.L_40 - .L_39)
.L_39:
        /*0100*/ 	.word	0x00000000
        /*0104*/ 	.short	0x000b
        /*0106*/ 	.short	0x0040
        /*0108*/ 	.byte	0x00, 0xf0, 0x11, 0x00


	//----- nvinfo : EIATTR_KPARAM_INFO
	.align		4
.L_40:
        /*010c*/ 	.byte	0x04, 0x17
        /*010e*/ 	.short	(.L_42 - .L_41)
.L_41:
        /*0110*/ 	.word	0x00000000
        /*0114*/ 	.short	0x000a
        /*0116*/ 	.short	0x003c
        /*0118*/ 	.byte	0x00, 0xf0, 0x11, 0x00


	//----- nvinfo : EIATTR_KPARAM_INFO
	.align		4
.L_42:
        /*011c*/ 	.byte	0x04, 0x17
        /*011e*/ 	.short	(.L_44 - .L_43)
.L_43:
        /*0120*/ 	.word	0x00000000
        /*0124*/ 	.short	0x0009
        /*0126*/ 	.short	0x0038
        /*0128*/ 	.byte	0x00, 0xf0, 0x11, 0x00


	//----- nvinfo : EIATTR_KPARAM_INFO
	.align		4
.L_44:
        /*012c*/ 	.byte	0x04, 0x17
        /*012e*/ 	.short	(.L_46 - .L_45)
.L_45:
        /*0130*/ 	.word	0x00000000
        /*0134*/ 	.short	0x0008
        /*0136*/ 	.short	0x0034
        /*0138*/ 	.byte	0x00, 0xf0, 0x11, 0x00


	//----- nvinfo : EIATTR_KPARAM_INFO
	.align		4
.L_46:
        /*013c*/ 	.byte	0x04, 0x17
        /*013e*/ 	.short	(.L_48 - .L_47)
.L_47:
        /*0140*/ 	.word	0x00000000
        /*0144*/ 	.short	0x0007
        /*0146*/ 	.short	0x0030
        /*0148*/ 	.byte	0x00, 0xf0, 0x11, 0x00


	//----- nvinfo : EIATTR_KPARAM_INFO
	.align		4
.L_48:
        /*014c*/ 	.byte	0x04, 0x17
        /*014e*/ 	.short	(.L_50 - .L_49)
.L_49:
        /*0150*/ 	.word	0x00000000
        /*0154*/ 	.short	0x0006
        /*0156*/ 	.short	0x002c
        /*0158*/ 	.byte	0x00, 0xf0, 0x11, 0x00


	//----- nvinfo : EIATTR_KPARAM_INFO
	.align		4
.L_50:
        /*015c*/ 	.byte	0x04, 0x17
        /*015e*/ 	.short	(.L_52 - .L_51)
.L_51:
        /*0160*/ 	.word	0x00000000
        /*0164*/ 	.short	0x0005
        /*0166*/ 	.short	0x0028
        /*0168*/ 	.byte	0x00, 0xf0, 0x11, 0x00


	//----- nvinfo : EIATTR_KPARAM_INFO
	.align		4
.L_52:
        /*016c*/ 	.byte	0x04, 0x17
        /*016e*/ 	.short	(.L_54 - .L_53)
.L_53:
        /*0170*/ 	.word	0x00000000
        /*0174*/ 	.short	0x0004
        /*0176*/ 	.short	0x0020
        /*0178*/ 	.byte	0x00, 0xf4, 0x21, 0x00


	//----- nvinfo : EIATTR_KPARAM_INFO
	.align		4
.L_54:
        /*017c*/ 	.byte	0x04, 0x17
        /*017e*/ 	.short	(.L_56 - .L_55)
.L_55:
        /*0180*/ 	.word	0x00000000
        /*0184*/ 	.short	0x0003
        /*0186*/ 	.short	0x0018
        /*0188*/ 	.byte	0x00, 0xf4, 0x21, 0x00


	//----- nvinfo : EIATTR_KPARAM_INFO
	.align		4
.L_56:
        /*018c*/ 	.byte	0x04, 0x17
        /*018e*/ 	.short	(.L_58 - .L_57)
.L_57:
        /*0190*/ 	.word	0x00000000
        /*0194*/ 	.short	0x0002
        /*0196*/ 	.short	0x0010
        /*0198*/ 	.byte	0x00, 0xf4, 0x21, 0x00


	//----- nvinfo : EIATTR_KPARAM_INFO
	.align		4
.L_58:
        /*019c*/ 	.byte	0x04, 0x17
        /*019e*/ 	.short	(.L_60 - .L_59)
.L_59:
        /*01a0*/ 	.word	0x00000000
        /*01a4*/ 	.short	0x0001
        /*01a6*/ 	.short	0x0008
        /*01a8*/ 	.byte	0x00, 0xf4, 0x21, 0x00


	//----- nvinfo : EIATTR_KPARAM_INFO
	.align		4
.L_60:
        /*01ac*/ 	.byte	0x04, 0x17
        /*01ae*/ 	.short	(.L_62 - .L_61)
.L_61:
        /*01b0*/ 	.word	0x00000000
        /*01b4*/ 	.short	0x0000
        /*01b6*/ 	.short	0x0000
        /*01b8*/ 	.byte	0x00, 0xf4, 0x21, 0x00


	//----- nvinfo : EIATTR_MAXREG_COUNT
	.align		4
.L_62:
        /*01bc*/ 	.byte	0x03, 0x1b
        /*01be*/ 	.short	0x00ff


	//----- nvinfo : EIATTR_NUM_BARRIERS
	.align		4
        /*01c0*/ 	.byte	0x02, 0x4c
        /*01c2*/ 	.byte	0x01
	.zero		1


	//----- nvinfo : EIATTR_ANNOTATIONS
	.align		4
        /*01c4*/ 	.byte	0x04, 0x55
        /*01c6*/ 	.short	(.L_64 - .L_63)


	//   ....[0]....
.L_63:
        /*01c8*/ 	.word	0x00000001
        /*01cc*/ 	.byte	0xe0, 0x01, 0x00, 0x00, 0x01, 0x00, 0x00, 0x00, 0x30, 0x02, 0x00, 0x00, 0x01, 0x00, 0x00, 0x00
        /* <DEDUP_REMOVED lines=3769> */
        /*ed6c*/ 	.byte	0x20, 0x62, 0x03, 0x00


	//----- nvinfo : EIATTR_MERCURY_ISA_VERSION
	.align		4
.L_64:
        /*ed70*/ 	.byte	0x03, 0x5f
        /*ed72*/ 	.short	0x0000


	//----- nvinfo : EIATTR_COOP_GROUP_MASK_REGIDS
	.align		4
        /*ed74*/ 	.byte	0x04, 0x29
        /*ed76*/ 	.short	(.L_66 - .L_65)


	//   ....[0]....
.L_65:
        /*ed78*/ 	.word	0xffffffff


	//   ....[1]....
        /*ed7c*/ 	.word	0xffffffff


	//   ....[2]....
        /*ed80*/ 	.word	0xffffffff


	//   ....[3]....
        /*ed84*/ 	.word	0xffffffff


	//   ....[4]....
        /*ed88*/ 	.word	0xffffffff


	//   ....[5]....
        /*ed8c*/ 	.word	0xffffffff


	//   ....[6]....
        /*ed90*/ 	.word	0xffffffff


	//   ....[7]....
        /*ed94*/ 	.word	0xffffffff


	//   ....[8]....
        /*ed98*/ 	.word	0xffffffff


	//   ....[9]....
        /*ed9c*/ 	.word	0xffffffff


	//   ....[10]....
        /*eda0*/ 	.word	0xffffffff


	//   ....[11]....
        /*eda4*/ 	.word	0xffffffff


	//   ....[12]....
        /*eda8*/ 	.word	0xffffffff


	//   ....[13]....
        /*edac*/ 	.word	0xffffffff


	//   ....[14]....
        /*edb0*/ 	.word	0xffffffff


	//   ....[15]....
        /*edb4*/ 	.word	0xffffffff


	//   ....[16]....
        /*edb8*/ 	.word	0xffffffff


	//   ....[17]....
        /*edbc*/ 	.word	0xffffffff


	//   ....[18]....
        /*edc0*/ 	.word	0xffffffff


	//   ....[19]....
        /*edc4*/ 	.word	0xffffffff


	//   ....[20]....
        /*edc8*/ 	.word	0xffffffff


	//   ....[21]....
        /*edcc*/ 	.word	0xffffffff


	//   ....[22]....
        /*edd0*/ 	.word	0xffffffff


	//   ....[23]....
        /*edd4*/ 	.word	0xffffffff


	//   ....[24]....
        /*edd8*/ 	.word	0xffffffff


	//   ....[25]....
        /*eddc*/ 	.word	0xffffffff


	//   ....[26]....
        /*ede0*/ 	.word	0xffffffff


	//   ....[27]....
        /*ede4*/ 	.word	0xffffffff


	//   ....[28]....
        /*ede8*/ 	.word	0xffffffff


	//   ....[29]....
        /*edec*/ 	.word	0xffffffff


	//   ....[30]....
        /*edf0*/ 	.word	0xffffffff


	//   ....[31]....
        /*edf4*/ 	.word	0xffffffff


	//   ....[32]....
        /*edf8*/ 	.word	0xffffffff


	//   ....[33]....
        /*edfc*/ 	.word	0xffffffff


	//   ....[34]....
        /*ee00*/ 	.word	0xffffffff


	//   ....[35]....
        /*ee04*/ 	.word	0xffffffff


	//   ....[36]....
        /*ee08*/ 	.word	0xffffffff


	//   ....[37]....
        /*ee0c*/ 	.word	0xffffffff


	//   ....[38]....
        /*ee10*/ 	.word	0xffffffff


	//   ....[39]....
        /*ee14*/ 	.word	0xffffffff


	//   ....[40]....
        /*ee18*/ 	.word	0xffffffff


	//   ....[41]....
        /*ee1c*/ 	.word	0xffffffff


	//   ....[42]....
        /*ee20*/ 	.word	0xffffffff


	//   ....[43]....
        /*ee24*/ 	.word	0xffffffff


	//   ....[44]....
        /*ee28*/ 	.word	0xffffffff


	//   ....[45]....
        /*ee2c*/ 	.word	0xffffffff


	//   ....[46]....
        /*ee30*/ 	.word	0xffffffff


	//   ....[47]....
        /*ee34*/ 	.word	0xffffffff


	//   ....[48]....
        /*ee38*/ 	.word	0xffffffff


	//   ....[49]....
        /*ee3c*/ 	.word	0xffffffff


	//   ....[50]....
        /*ee40*/ 	.word	0xffffffff


	//   ....[51]....
        /*ee44*/ 	.word	0xffffffff


	//   ....[52]....
        /*ee48*/ 	.word	0xffffffff


	//   ....[53]....
        /*ee4c*/ 	.word	0xffffffff


	//   ....[54]....
        /*ee50*/ 	.word	0xffffffff


	//   ....[55]....
        /*ee54*/ 	.word	0xffffffff


	//   ....[56]....
        /*ee58*/ 	.word	0xffffffff


	//   ....[57]....
        /*ee5c*/ 	.word	0xffffffff


	//   ....[58]....
        /*ee60*/ 	.word	0xffffffff


	//   ....[59]....
        /*ee64*/ 	.word	0xffffffff


	//   ....[60]....
        /*ee68*/ 	.word	0xffffffff


	//   ....[61]....
        /*ee6c*/ 	.word	0xffffffff


	//   ....[62]....
        /*ee70*/ 	.word	0xffffffff


	//   ....[63]....
        /*ee74*/ 	.word	0xffffffff


	//   ....[64]....
        /*ee78*/ 	.word	0xffffffff


	//   ....[65]....
        /*ee7c*/ 	.word	0xffffffff


	//   ....[66]....
        /*ee80*/ 	.word	0xffffffff


	//   ....[67]....
        /*ee84*/ 	.word	0xffffffff


	//   ....[68]....
        /*ee88*/ 	.word	0xffffffff


	//   ....[69]....
        /*ee8c*/ 	.word	0xffffffff


	//   ....[70]....
        /*ee90*/ 	.word	0xffffffff


	//   ....[71]....
        /*ee94*/ 	.word	0xffffffff


	//   ....[72]....
        /*ee98*/ 	.word	0xffffffff


	//   ....[73]....
        /*ee9c*/ 	.word	0xffffffff


	//   ....[74]....
        /*eea0*/ 	.word	0xffffffff


	//   ....[75]....
        /*eea4*/ 	.word	0xffffffff


	//   ....[76]....
        /*eea8*/ 	.word	0xffffffff


	//   ....[77]....
        /*eeac*/ 	.word	0xffffffff


	//   ....[78]....
        /*eeb0*/ 	.word	0xffffffff


	//   ....[79]....
        /*eeb4*/ 	.word	0xffffffff


	//   ....[80]....
        /*eeb8*/ 	.word	0xffffffff


	//   ....[81]....
        /*eebc*/ 	.word	0xffffffff


	//   ....[82]....
        /*eec0*/ 	.word	0xffffffff


	//   ....[83]....
        /*eec4*/ 	.word	0xffffffff


	//   ....[84]....
        /*eec8*/ 	.word	0xffffffff


	//   ....[85]....
        /*eecc*/ 	.word	0xffffffff


	//   ....[86]....
        /*eed0*/ 	.word	0xffffffff


	//   ....[87]....
        /*eed4*/ 	.word	0xffffffff


	//   ....[88]....
        /*eed8*/ 	.word	0xffffffff


	//   ....[89]....
        /*eedc*/ 	.word	0xffffffff


	//   ....[90]....
        /*eee0*/ 	.word	0xffffffff


	//   ....[91]....
        /*eee4*/ 	.word	0xffffffff


	//   ....[92]....
        /*eee8*/ 	.word	0xffffffff


	//   ....[93]....
        /*eeec*/ 	.word	0xffffffff


	//   ....[94]....
        /*eef0*/ 	.word	0xffffffff


	//   ....[95]....
        /*eef4*/ 	.word	0xffffffff


	//   ....[96]....
        /*eef8*/ 	.word	0xffffffff


	//   ....[97]....
        /*eefc*/ 	.word	0xffffffff


	//   ....[98]....
        /*ef00*/ 	.word	0xffffffff


	//   ....[99]....
        /*ef04*/ 	.word	0xffffffff


	//   ....[100]....
        /*ef08*/ 	.word	0xffffffff


	//   ....[101]....
        /*ef0c*/ 	.word	0xffffffff


	//   ....[102]....
        /*ef10*/ 	.word	0xffffffff


	//   ....[103]....
        /*ef14*/ 	.word	0xffffffff


	//   ....[104]....
        /*ef18*/ 	.word	0xffffffff


	//   ....[105]....
        /*ef1c*/ 	.word	0xffffffff


	//   ....[106]....
        /*ef20*/ 	.word	0xffffffff


	//   ....[107]....
        /*ef24*/ 	.word	0xffffffff


	//   ....[108]....
        /*ef28*/ 	.word	0xffffffff


	//   ....[109]....
        /*ef2c*/ 	.word	0xffffffff


	//   ....[110]....
        /*ef30*/ 	.word	0xffffffff


	//   ....[111]....
        /*ef34*/ 	.word	0xffffffff


	//   ....[112]....
        /*ef38*/ 	.word	0xffffffff


	//   ....[113]....
        /*ef3c*/ 	.word	0xffffffff


	//   ....[114]....
        /*ef40*/ 	.word	0xffffffff


	//   ....[115]....
        /*ef44*/ 	.word	0xffffffff


	//   ....[116]....
        /*ef48*/ 	.word	0xffffffff


	//   ....[117]....
        /*ef4c*/ 	.word	0xffffffff


	//   ....[118]....
        /*ef50*/ 	.word	0xffffffff


	//   ....[119]....
        /*ef54*/ 	.word	0xffffffff


	//   ....[120]....
        /*ef58*/ 	.word	0xffffffff


	//   ....[121]....
        /*ef5c*/ 	.word	0xffffffff


	//   ....[122]....
        /*ef60*/ 	.word	0xffffffff


	//   ....[123]....
        /*ef64*/ 	.word	0xffffffff


	//   ....[124]....
        /*ef68*/ 	.word	0xffffffff


	//   ....[125]....
        /*ef6c*/ 	.word	0xffffffff


	//   ....[126]....
        /*ef70*/ 	.word	0xffffffff


	//   ....[127]....
        /*ef74*/ 	.word	0xffffffff


	//   ....[128]....
        /*ef78*/ 	.word	0xffffffff


	//   ....[129]....
        /*ef7c*/ 	.word	0xffffffff


	//   ....[130]....
        /*ef80*/ 	.word	0xffffffff


	//   ....[131]....
        /*ef84*/ 	.word	0xffffffff


	//   ....[132]....
        /*ef88*/ 	.word	0xffffffff


	//   ....[133]....
        /*ef8c*/ 	.word	0xffffffff


	//   ....[134]....
        /*ef90*/ 	.word	0xffffffff


	//   ....[135]....
        /*ef94*/ 	.word	0xffffffff


	//   ....[136]....
        /*ef98*/ 	.word	0xffffffff


	//   ....[137]....
        /*ef9c*/ 	.word	0xffffffff


	//   ....[138]....
        /*efa0*/ 	.word	0xffffffff


	//   ....[139]....
        /*efa4*/ 	.word	0xffffffff


	//   ....[140]....
        /*efa8*/ 	.word	0xffffffff


	//   ....[141]....
        /*efac*/ 	.word	0xffffffff


	//   ....[142]....
        /*efb0*/ 	.word	0xffffffff


	//   ....[143]....
        /*efb4*/ 	.word	0xffffffff


	//   ....[144]....
        /*efb8*/ 	.word	0xffffffff


	//   ....[145]....
        /*efbc*/ 	.word	0xffffffff


	//   ....[146]....
        /*efc0*/ 	.word	0xffffffff


	//----- nvinfo : EIATTR_COOP_GROUP_INSTR_OFFSETS
	.align		4
.L_66:
        /*efc4*/ 	.byte	0x04, 0x28
        /*efc6*/ 	.short	(.L_68 - .L_67)


	//   ....[0]....
.L_67:
        /*efc8*/ 	.word	0x0004f490


	//   ....[1]....
        /*efcc*/ 	.word	0x0004f4a0


	//   ....[2]....
        /*efd0*/ 	.word	0x0004f720


	//   ....[3]....
        /*efd4*/ 	.word	0x0004f730


	//   ....[4]....
        /*efd8*/ 	.word	0x0004f750


	//   ....[5]....
        /*efdc*/ 	.word	0x0004f760


	//   ....[6]....
        /*efe0*/ 	.word	0x0004f820


	//   ....[7]....
        /*efe4*/ 	.word	0x0004f880


	//   ....[8]....
        /*efe8*/ 	.word	0x0004f8a0


	//   ....[9]....
        /*efec*/ 	.word	0x0004f8b0


	//   ....[10]....
        /*eff0*/ 	.word	0x0004f9a0


	//   ....[11]....
        /*eff4*/ 	.word	0x0004f9b0


	//   ....[12]....
        /*eff8*/ 	.word	0x0004f9e0


	//   ....[13]....
        /*effc*/ 	.word	0x0004f9f0


	//   ....[14]....
        /*f000*/ 	.word	0x0004fa10


	//   ....[15]....
        /*f004*/ 	.word	0x0004fa50


	//   ....[16]....
        /*f008*/ 	.word	0x0004fa60


	//   ....[17]....
        /*f00c*/ 	.word	0x0004fad0


	//   ....[18]....
        /*f010*/ 	.word	0x0004fb20


	//   ....[19]....
        /*f014*/ 	.word	0x0004fb60


	//   ....[20]....
        /*f018*/ 	.word	0x0004fb70


	//   ....[21]....
        /*f01c*/ 	.word	0x0004fbc0


	//   ....[22]....
        /*f020*/ 	.word	0x0004fbd0


	//   ....[23]....
        /*f024*/ 	.word	0x0004fc10


	//   ....[24]....
        /*f028*/ 	.word	0x0004fc40


	//   ....[25]....
        /*f02c*/ 	.word	0x0004fc80


	//   ....[26]....
        /*f030*/ 	.word	0x0004fcc0


	//   ....[27]....
        /*f034*/ 	.word	0x0004fcd0


	//   ....[28]....
        /*f038*/ 	.word	0x0004fce0


	//   ....[29]....
        /*f03c*/ 	.word	0x0004fe20


	//   ....[30]....
        /*f040*/ 	.word	0x0004fe40


	//   ....[31]....
        /*f044*/ 	.word	0x0004fe60


	//   ....[32]....
        /*f048*/ 	.word	0x0004fee0


	//   ....[33]....
        /*f04c*/ 	.word	0x00050040


	//   ....[34]....
        /*f050*/ 	.word	0x00050290


	//   ....[35]....
        /*f054*/ 	.word	0x000502e0


	//   ....[36]....
        /*f058*/ 	.word	0x00050300


	//   ....[37]....
        /*f05c*/ 	.word	0x00050440


	//   ....[38]....
        /*f060*/ 	.word	0x00050450


	//   ....[39]....
        /*f064*/ 	.word	0x00050460


	//   ....[40]....
        /*f068*/ 	.word	0x00050470


	//   ....[41]....
        /*f06c*/ 	.word	0x000504a0


	//   ....[42]....
        /*f070*/ 	.word	0x000504d0


	//   ....[43]....
        /*f074*/ 	.word	0x000504e0


	//   ....[44]....
        /*f078*/ 	.word	0x000504f0


	//   ....[45]....
        /*f07c*/ 	.word	0x00050500


	//   ....[46]....
        /*f080*/ 	.word	0x00050530


	//   ....[47]....
        /*f084*/ 	.word	0x00050570


	//   ....[48]....
        /*f088*/ 	.word	0x00050580


	//   ....[49]....
        /*f08c*/ 	.word	0x00050590


	//   ....[50]....
        /*f090*/ 	.word	0x000505a0


	//   ....[51]....
        /*f094*/ 	.word	0x000505b0


	//   ....[52]....
        /*f098*/ 	.word	0x000505c0


	//   ....[53]....
        /*f09c*/ 	.word	0x000505d0


	//   ....[54]....
        /*f0a0*/ 	.word	0x00050610


	//   ....[55]....
        /*f0a4*/ 	.word	0x00050630


	//   ....[56]....
        /*f0a8*/ 	.word	0x00050640


	//   ....[57]....
        /*f0ac*/ 	.word	0x00050650


	//   ....[58]....
        /*f0b0*/ 	.word	0x000506a0


	//   ....[59]....
        /*f0b4*/ 	.word	0x000506b0


	//   ....[60]....
        /*f0b8*/ 	.word	0x000506c0


	//   ....[61]....
        /*f0bc*/ 	.word	0x000506e0


	//   ....[62]....
        /*f0c0*/ 	.word	0x000506f0


	//   ....[63]....
        /*f0c4*/ 	.word	0x00050700


	//   ....[64]....
        /*f0c8*/ 	.word	0x00050710


	//   ....[65]....
        /*f0cc*/ 	.word	0x00050720


	//   ....[66]....
        /*f0d0*/ 	.word	0x00050730


	//   ....[67]....
        /*f0d4*/ 	.word	0x00050a40


	//   ....[68]....
        /*f0d8*/ 	.word	0x00050a50


	//   ....[69]....
        /*f0dc*/ 	.word	0x00050a60


	//   ....[70]....
        /*f0e0*/ 	.word	0x00050aa0


	//   ....[71]....
        /*f0e4*/ 	.word	0x00050ab0


	//   ....[72]....
        /*f0e8*/ 	.word	0x00050ac0


	//   ....[73]....
        /*f0ec*/ 	.word	0x00050b40


	//   ....[74]....
        /*f0f0*/ 	.word	0x00050b60


	//   ....[75]....
        /*f0f4*/ 	.word	0x00050db0


	//   ....[76]....
        /*f0f8*/ 	.word	0x00050ee0


	//   ....[77]....
        /*f0fc*/ 	.word	0x00050f20


	//   ....[78]....
        /*f100*/ 	.word	0x00050f60


	//   ....[79]....
        /*f104*/ 	.word	0x000512f0


	//   ....[80]....
        /*f108*/ 	.word	0x00051300


	//   ....[81]....
        /*f10c*/ 	.word	0x000513f0


	//   ....[82]....
        /*f110*/ 	.word	0x00051430


	//   ....[83]....
        /*f114*/ 	.word	0x000517f0


	//   ....[84]....
        /*f118*/ 	.word	0x00051800


	//   ....[85]....
        /*f11c*/ 	.word	0x00051850


	//   ....[86]....
        /*f120*/ 	.word	0x00051930


	//   ....[87]....
        /*f124*/ 	.word	0x00051990


	//   ....[88]....
        /*f128*/ 	.word	0x000519e0


	//   ....[89]....
        /*f12c*/ 	.word	0x00051a80


	//   ....[90]....
        /*f130*/ 	.word	0x00051a90


	//   ....[91]....
        /*f134*/ 	.word	0x00051b70


	//   ....[92]....
        /*f138*/ 	.word	0x00051c10


	//   ....[93]....
        /*f13c*/ 	.word	0x00051c60


	//   ....[94]....
        /*f140*/ 	.word	0x00051c70


	//   ....[95]....
        /*f144*/ 	.word	0x00051ce0


	//   ....[96]....
        /*f148*/ 	.word	0x00051cf0


	//   ....[97]....
        /*f14c*/ 	.word	0x00051d30


	//   ....[98]....
        /*f150*/ 	.word	0x00051df0


	//   ....[99]....
        /*f154*/ 	.word	0x00051e90


	//   ....[100]....
        /*f158*/ 	.word	0x00052020


	//   ....[101]....
        /*f15c*/ 	.word	0x00052290


	//   ....[102]....
        /*f160*/ 	.word	0x00052330


	//   ....[103]....
        /*f164*/ 	.word	0x00052340


	//   ....[104]....
        /*f168*/ 	.word	0x000524d0


	//   ....[105]....
        /*f16c*/ 	.word	0x00052610


	//   ....[106]....
        /*f170*/ 	.word	0x00052730


	//   ....[107]....
        /*f174*/ 	.word	0x00052920


	//   ....[108]....
        /*f178*/ 	.word	0x00052a40


	//   ....[109]....
        /*f17c*/ 	.word	0x00052cd0


	//   ....[110]....
        /*f180*/ 	.word	0x00052cf0


	//   ....[111]....
        /*f184*/ 	.word	0x00052d30


	//   ....[112]....
        /*f188*/ 	.word	0x00052d50


	//   ....[113]....
        /*f18c*/ 	.word	0x00052f80


	//   ....[114]....
        /*f190*/ 	.word	0x00052f90


	//   ....[115]....
        /*f194*/ 	.word	0x00053090


	//   ....[116]....
        /*f198*/ 	.word	0x000530a0


	//   ....[117]....
        /*f19c*/ 	.word	0x00053170


	//   ....[118]....
        /*f1a0*/ 	.word	0x00053180


	//   ....[119]....
        /*f1a4*/ 	.word	0x000531f0


	//   ....[120]....
        /*f1a8*/ 	.word	0x00053200


	//   ....[121]....
        /*f1ac*/ 	.word	0x00053210


	//   ....[122]....
        /*f1b0*/ 	.word	0x00053220


	//   ....[123]....
        /*f1b4*/ 	.word	0x00053250


	//   ....[124]....
        /*f1b8*/ 	.word	0x00053260


	//   ....[125]....
        /*f1bc*/ 	.word	0x000532a0


	//   ....[126]....
        /*f1c0*/ 	.word	0x000532c0


	//   ....[127]....
        /*f1c4*/ 	.word	0x000532d0


	//   ....[128]....
        /*f1c8*/ 	.word	0x00053300


	//   ....[129]....
        /*f1cc*/ 	.word	0x00053310


	//   ....[130]....
        /*f1d0*/ 	.word	0x00053350


	//   ....[131]....
        /*f1d4*/ 	.word	0x00053370


	//   ....[132]....
        /*f1d8*/ 	.word	0x00053380


	//   ....[133]....
        /*f1dc*/ 	.word	0x000533a0


	//   ....[134]....
        /*f1e0*/ 	.word	0x000533d0


	//   ....[135]....
        /*f1e4*/ 	.word	0x000533e0


	//   ....[136]....
        /*f1e8*/ 	.word	0x00053420


	//   ....[137]....
        /*f1ec*/ 	.word	0x00053430


	//   ....[138]....
        /*f1f0*/ 	.word	0x00053440


	//   ....[139]....
        /*f1f4*/ 	.word	0x00053690


	//   ....[140]....
        /*f1f8*/ 	.word	0x000536a0


	//   ....[141]....
        /*f1fc*/ 	.word	0x000536b0


	//   ....[142]....
        /*f200*/ 	.word	0x000536f0


	//   ....[143]....
        /*f204*/ 	.word	0x00053700


	//   ....[144]....
        /*f208*/ 	.word	0x00053710


	//   ....[145]....
        /*f20c*/ 	.word	0x00053790


	//   ....[146]....
        /*f210*/ 	.word	0x000537b0


	//----- nvinfo : EIATTR_EXIT_INSTR_OFFSETS
	.align		4
.L_68:
        /*f214*/ 	.byte	0x04, 0x1c
        /*f216*/ 	.short	(.L_70 - .L_69)


	//   ....[0]....
.L_69:
        /*f218*/ 	.word	0x000a2430


	//----- nvinfo : EIATTR_REQNTID
	.align		4
.L_70:
        /*f21c*/ 	.byte	0x04, 0x10
        /*f21e*/ 	.short	(.L_72 - .L_71)
.L_71:
        /*f220*/ 	.word	0x00000100
        /*f224*/ 	.word	0x00000001
        /*f228*/ 	.word	0x00000001
.L_72:


//--------------------- .nv.callgraph             --------------------------
	.section	.nv.callgraph,"",@"SHT_CUDA_CALLGRAPH"
	.align	4
	.sectionentsize	8
	.align		4
        /*0000*/ 	.word	0x00000000
	.align		4
        /*0004*/ 	.word	0xffffffff
	.align		4
        /*0008*/ 	.word	0x00000000
	.align		4
        /*000c*/ 	.word	0xfffffffe
	.align		4
        /*0010*/ 	.word	0x00000000
	.align		4
        /*0014*/ 	.word	0xfffffffd
	.align		4
        /*0018*/ 	.word	0x00000000
	.align		4
        /*001c*/ 	.word	0xfffffffc


//--------------------- .nv.rel.action            --------------------------
	.section	.nv.rel.action,"",@"SHT_CUDA_RELOCINFO"
	.align	8
	.sectionentsize	8
        /*0000*/ 	.byte	0x73, 0x00, 0x00, 0x00, 0x00, 0x00, 0x00, 0x00, 0x00, 0x00, 0x00, 0x11, 0x25, 0x00, 0x05, 0x36


//--------------------- .nv.constant4             --------------------------
	.section	.nv.constant4,"a",@progbits
	.align	8
	.align		8
.nv.constant4:
        /*0000*/ 	.dword	_$_str


//--------------------- .nv.constant0.attn_fwd    --------------------------
	.section	.nv.constant0.attn_fwd,"a",@progbits
	.sectionflags	@""
	.align	4
.nv.constant0.attn_fwd:
	.zero		488


//--------------------- .text.attn_fwd            --------------------------
	.section	.text.attn_fwd,"ax",@progbits
	.sectioninfo	@"SHI_REGISTERS=32"
	.align	128
        .global         attn_fwd
        .type           attn_fwd,@function
        .size           attn_fwd,(.L_x_3 - attn_fwd)
        .other          attn_fwd,@"STO_CUDA_ENTRY STV_DEFAULT"
attn_fwd:
.text.attn_fwd:
[----:B------:R-:W-:Y:S02]  /*0000*/  MOV R1, c[0x0][0x28] ;  /* 0x00000a0000017a02 */ /* 0x000fe40000000f00 */
[----:B------:R-:W0:Y:S01]  /*0010*/  S2R R2, SR_TID.X ;  /* 0x0000000000027919 */ /* 0x000e220000002100 */
[----:B------:R-:W-:Y:S01]  /*0020*/  MOV R6, c[0x0][0x1d0] ;  /* 0x0000740000067a02 */ /* 0x000fe20000000f00 */
[----:B------:R-:W-:Y:S01]  /*0030*/  ULDC.64 UR4, c[0x0][0x118] ;  /* 0x0000460000047ab9 */ /* 0x000fe20000000a00 */
[----:B------:R-:W-:Y:S01]  /*0040*/  IADD3 R1, R1, -0x6218, RZ ;  /* 0xffff9de801017810 */ /* 0x000fe20007ffe0ff */
[----:B------:R-:W1:Y:S01]  /*0050*/  S2R R0, SR_CTAID.X ;  /* 0x0000000000007919 */ /* 0x000e620000002500 */
[----:B------:R-:W-:-:S03]  /*0060*/  ISETP.GE.AND P0, PT, R6, 0x1, PT ;  /* 0x000000010600780c */ /* 0x000fc60003f06270 */
[----:B------:R-:W2:Y:S01]  /*0070*/  S2R R4, SR_CTAID.Y ;  /* 0x0000000000047919 */ /* 0x000ea20000002600 */
[----:B0-----:R-:W-:-:S04]  /*0080*/  LOP3.LUT R2, R2, 0xff, RZ, 0xc0, !PT ;  /* 0x000000ff02027812 */ /* 0x001fc800078ec0ff */
[----:B-1----:R-:W-:Y:S01]  /*0090*/  LEA R2, R0, R2, 0x8 ;  /* 0x0000000200027211 */ /* 0x002fe200078e40ff */
[C---:B--2---:R-:W-:Y:S02]  /*00a0*/  IMAD R0, R4.reuse, c[0x0][0x190], RZ ;  /* 0x0000640004007a24 */ /* 0x044fe400078e02ff */
[----:B------:R-:W-:Y:S02]  /*00b0*/  IMAD R4, R4, c[0x0][0x1c0], RZ ;  /* 0x0000700004047a24 */ /* 0x000fe400078e02ff */
[C---:B------:R-:W-:Y:S02]  /*00c0*/  IMAD R5, R2.reuse, c[0x0][0x1c4], RZ ;  /* 0x0000710002057a24 */ /* 0x040fe400078e02ff */
[----:B------:R-:W-:Y:S02]  /*00d0*/  IMAD R3, R2, c[0x0][0x194], RZ ;  /* 0x0000650002037a24 */ /* 0x000fe400078e02ff */
[C---:B------:R-:W-:Y:S01]  /*00e0*/  IMAD.SHL.U32 R26, R0.reuse, 0x2, RZ ;  /* 0x00000002001a7824 */ /* 0x040fe200078e00ff */
[----:B------:R-:W-:Y:S01]  /*00f0*/  SHF.L.U32 R7, R5, 0x1, RZ ;  /* 0x0000000105077819 */ /* 0x000fe200000006ff */
[----:B------:R-:W-:Y:S01]  /*0100*/  IMAD.HI R2, R0, 0x2, RZ ;  /* 0x0000000200027827 */ /* 0x000fe200078e02ff */
[----:B------:R-:W-:-:S03]  /*0110*/  SHF.L.U32 R27, R3, 0x1, RZ ;  /* 0x00000001031b7819 */ /* 0x000fc600000006ff */
[C---:B------:R-:W-:Y:S01]  /*0120*/  IMAD.SHL.U32 R0, R4.reuse, 0x2, RZ ;  /* 0x0000000204007824 */ /* 0x040fe200078e00ff */
[----:B------:R-:W-:Y:S01]  /*0130*/  IADD3 R26, P1, P2, R27, c[0x0][0x160], R26 ;  /* 0x000058001b1a7a10 */ /* 0x000fe20007a3e01a */
[----:B------:R-:W-:-:S03]  /*0140*/  IMAD.HI R4, R4, 0x2, RZ ;  /* 0x0000000204047827 */ /* 0x000fc600078e02ff */
[----:B------:R-:W-:Y:S01]  /*0150*/  IADD3 R8, P3, P4, R7, c[0x0][0x178], R0 ;  /* 0x00005e0007087a10 */ /* 0x000fe20007c7e000 */
[----:B------:R-:W-:Y:S01]  /*0160*/  IMAD.HI R5, R5, 0x2, RZ ;  /* 0x0000000205057827 */ /* 0x000fe200078e02ff */
[----:B------:R-:W-:-:S03]  /*0170*/  MOV R0, c[0x0][0x198] ;  /* 0x0000660000007a02 */ /* 0x000fc60000000f00 */
[----:B------:R-:W-:Y:S01]  /*0180*/  IMAD.HI R3, R3, 0x2, RZ ;  /* 0x0000000203037827 */ /* 0x000fe200078e02ff */
[----:B------:R-:W-:Y:S02]  /*0190*/  IADD3.X R9, R5, c[0x0][0x17c], R4, P3, P4 ;  /* 0x00005f0005097a10 */ /* 0x000fe40001fe8404 */
[C---:B------:R-:W-:Y:S01]  /*01a0*/  SHF.L.U32 R10, R0.reuse, 0x4, RZ ;  /* 0x00000004000a7819 */ /* 0x040fe200000006ff */
[C---:B------:R-:W-:Y:S01]  /*01b0*/  IMAD R6, R0.reuse, 0x44, RZ ;  /* 0x0000004400067824 */ /* 0x040fe200078e02ff */
[----:B------:R-:W-:Y:S01]  /*01c0*/  IADD3.X R27, R3, c[0x0][0x164], R2, P1, P2 ;  /* 0x00005900031b7a10 */ /* 0x000fe20000fe4402 */
[C---:B------:R-:W-:Y:S01]  /*01d0*/  IMAD R2, R0.reuse, 0x42, RZ ;  /* 0x0000004200027824 */ /* 0x040fe200078e02ff */
[----:B------:R0:W-:Y:S01]  /*01e0*/  STL.64 [R1+0x3a8], R8 ;  /* 0x0003a80801007387 */ /* 0x0001e20000100a00 */
[C---:B------:R-:W-:Y:S01]  /*01f0*/  IMAD R3, R0.reuse, 0x84, RZ ;  /* 0x0000008400037824 */ /* 0x040fe200078e02ff */
[C---:B------:R-:W-:Y:S01]  /*0200*/  SHF.L.U32 R14, R0.reuse, 0x5, RZ ;  /* 0x00000005000e7819 */ /* 0x040fe200000006ff */
[----:B------:R-:W-:-:S02]  /*0210*/  IMAD R7, R0, 0x88, RZ ;  /* 0x0000008800077824 */ /* 0x000fc400078e02ff */
[C---:B------:R-:W-:Y:S01]  /*0220*/  IMAD R24, R0.reuse, 0x210, RZ ;  /* 0x0000021000187824 */ /* 0x040fe200078e02ff */
[----:B------:R1:W-:Y:S01]  /*0230*/  STL.64 [R1+0x1b40], R2 ;  /* 0x001b400201007387 */ /* 0x0003e20000100a00 */
[C---:B------:R-:W-:Y:S02]  /*0240*/  IMAD R22, R0.reuse, 0x220, RZ ;  /* 0x0000022000167824 */ /* 0x040fe400078e02ff */
[C---:B------:R-:W-:Y:S01]  /*0250*/  IMAD R16, R0.reuse, 0x24, RZ ;  /* 0x0000002400107824 */ /* 0x040fe200078e02ff */
[----:B------:R2:W-:Y:S01]  /*0260*/  STL.64 [R1+0x1b30], R6 ;  /* 0x001b300601007387 */ /* 0x0005e20000100a00 */
[C---:B------:R-:W-:Y:S02]  /*0270*/  IMAD R17, R0.reuse, 0x48, RZ ;  /* 0x0000004800117824 */ /* 0x040fe400078e02ff */
[C---:B0-----:R-:W-:Y:S02]  /*0280*/  IMAD R8, R0.reuse, 0x110, RZ ;  /* 0x0000011000087824 */ /* 0x041fe400078e02ff */
[----:B------:R-:W-:-:S02]  /*0290*/  IMAD R9, R0, 0x46, RZ ;  /* 0x0000004600097824 */ /* 0x000fc400078e02ff */
[C---:B------:R-:W-:Y:S01]  /*02a0*/  IMAD.SHL.U32 R12, R0.reuse, 0x8, RZ ;  /* 0x00000008000c7824 */ /* 0x040fe200078e00ff */
[CC--:B-1----:R-:W-:Y:S01]  /*02b0*/  LEA R2, P4, R0.reuse, R26.reuse, 0x4 ;  /* 0x0000001a00027211 */ /* 0x0c2fe200078820ff */
[C---:B------:R-:W-:Y:S01]  /*02c0*/  IMAD R20, R0.reuse, 0x120, RZ ;  /* 0x0000012000147824 */ /* 0x040fe200078e02ff */
[----:B------:R0:W-:Y:S01]  /*02d0*/  STL.64 [R1+0x1b38], R8 ;  /* 0x001b380801007387 */ /* 0x0001e20000100a00 */
[----:B------:R-:W-:Y:S01]  /*02e0*/  IMAD R21, R0, 0x4a, RZ ;  /* 0x0000004a00157824 */ /* 0x000fe200078e02ff */
[----:B--2---:R-:W-:Y:S01]  /*02f0*/  IADD3 R6, P6, R24, R26, RZ ;  /* 0x0000001a18067210 */ /* 0x004fe20007fde0ff */
[C---:B------:R-:W-:Y:S01]  /*0300*/  IMAD R28, R0.reuse, 0x128, RZ ;  /* 0x00000128001c7824 */ /* 0x040fe200078e02ff */
[----:B------:R1:W-:Y:S01]  /*0310*/  STL.64 [R1+0x1b18], R16 ;  /* 0x001b181001007387 */ /* 0x0003e20000100a00 */
[----:B------:R-:W-:Y:S01]  /*0320*/  IMAD R29, R0, 0x26, RZ ;  /* 0x00000026001d7824 */ /* 0x000fe200078e02ff */
[----:B------:R-:W-:Y:S01]  /*0330*/  LEA.HI.X.SX32 R3, R12, R27, 0x1, P4 ;  /* 0x0000001b0c037211 */ /* 0x000fe200020f0eff */
[C---:B------:R-:W-:Y:S01]  /*0340*/  IMAD R18, R0.reuse, 0x230, RZ ;  /* 0x0000023000127824 */ /* 0x040fe200078e02ff */
[----:B------:R2:W-:Y:S01]  /*0350*/  STL.64 [R1+0x1b10], R20 ;  /* 0x001b101401007387 */ /* 0x0005e20000100a00 */
[----:B------:R-:W-:-:S02]  /*0360*/  IMAD R19, R0, 0x90, RZ ;  /* 0x0000009000137824 */ /* 0x000fc400078e02ff */
[----:B------:R-:W-:Y:S01]  /*0370*/  IMAD.SHL.U32 R25, R0, 0x40, RZ ;  /* 0x0000004000197824 */ /* 0x000fe200078e00ff */
[-C--:B0-----:R-:W-:Y:S01]  /*0380*/  IADD3 R8, P5, R22, R26.reuse, RZ ;  /* 0x0000001a16087210 */ /* 0x081fe20007fbe0ff */
[----:B------:R0:W-:Y:S01]  /*0390*/  STL.64 [R1+0x1b20], R28 ;  /* 0x001b201c01007387 */ /* 0x0001e20000100a00 */
[C---:B------:R-:W-:Y:S02]  /*03a0*/  IMAD R4, R0.reuse, 0x108, RZ ;  /* 0x0000010800047824 */ /* 0x040fe400078e02ff */
[C---:B------:R-:W-:Y:S01]  /*03b0*/  IMAD R5, R0.reuse, 0x22, RZ ;  /* 0x0000002200057824 */ /* 0x040fe200078e02ff */
[----:B------:R3:W-:Y:S01]  /*03c0*/  STL [R1+0x388], R6 ;  /* 0x0003880601007387 */ /* 0x0007e20000100800 */
[----:B-1----:R-:W-:Y:S01]  /*03d0*/  IMAD R16, R0, 0x240, RZ ;  /* 0x0000024000107824 */ /* 0x002fe200078e02ff */
[----:B--2---:R-:W-:Y:S02]  /*03e0*/  IADD3 R20, P3, R18, R26, RZ ;  /* 0x0000001a12147210 */ /* 0x004fe40007f7e0ff */
[----:B------:R1:W-:Y:S01]  /*03f0*/  STL [R1+0x1b28], R19 ;  /* 0x001b281301007387 */ /* 0x0003e20000100800 */
[----:B------:R-:W-:Y:S01]  /*0400*/  MOV R18, R6 ;  /* 0x0000000600127202 */ /* 0x000fe20000000f00 */
[----:B------:R-:W-:-:S02]  /*0410*/  IMAD R11, R0, 0x8c, RZ ;  /* 0x0000008c000b7824 */ /* 0x000fc400078e02ff */
[----:B------:R-:W-:Y:S01]  /*0420*/  STL [R1+0x360], R8 ;  /* 0x0003600801007387 */ /* 0x000fe20000100800 */
[CC--:B0-----:R-:W-:Y:S01]  /*0430*/  LEA R28, P2, R0.reuse, R26.reuse, 0x5 ;  /* 0x0000001a001c7211 */ /* 0x0c1fe200078428ff */
[C---:B------:R-:W-:Y:S01]  /*0440*/  IMAD R13, R0.reuse, 0x118, RZ ;  /* 0x00000118000d7824 */ /* 0x040fe200078e02ff */
[-C--:B---3--:R-:W-:Y:S01]  /*0450*/  LEA R6, P1, R0, R26.reuse, 0x6 ;  /* 0x0000001a00067211 */ /* 0x088fe200078230ff */
[----:B------:R0:W-:Y:S01]  /*0460*/  STL.64 [R1+0xad8], R2 ;  /* 0x000ad80201007387 */ /* 0x0001e20000100a00 */
[----:B------:R-:W-:Y:S01]  /*0470*/  LEA.HI.X.SX32 R29, R10, R27, 0x1, P2 ;  /* 0x0000001b0a1d7211 */ /* 0x000fe200010f0eff */
[C---:B------:R-:W-:Y:S01]  /*0480*/  IMAD R15, R0.reuse, 0x12, RZ ;  /* 0x00000012000f7824 */ /* 0x040fe200078e02ff */
[----:B-1----:R-:W-:Y:S01]  /*0490*/  MOV R19, R7 ;  /* 0x0000000700137202 */ /* 0x002fe20000000f00 */
[----:B------:R-:W-:Y:S01]  /*04a0*/  IMAD R23, R0, 0x94, RZ ;  /* 0x0000009400177824 */ /* 0x000fe200078e02ff */
[----:B------:R-:W-:Y:S01]  /*04b0*/  LEA.HI.X.SX32 R7, R14, R27, 0x1, P1 ;  /* 0x0000001b0e077211 */ /* 0x000fe200008f0eff */
[----:B------:R1:W-:Y:S04]  /*04c0*/  STL.64 [R1+0xa98], R28 ;  /* 0x000a981c01007387 */ /* 0x0003e80000100a00 */
[----:B------:R2:W-:Y:S01]  /*04d0*/  STL.64 [R1+0xa18], R6 ;  /* 0x000a180601007387 */ /* 0x0005e20000100a00 */
[----:B0-----:R-:W-:-:S04]  /*04e0*/  LEA R2, P4, R0, R26, 0x7 ;  /* 0x0000001a00027211 */ /* 0x001fc800078838ff */
[----:B------:R-:W-:Y:S01]  /*04f0*/  LEA.HI.X.SX32 R3, R25, R27, 0x1, P4 ;  /* 0x0000001b19037211 */ /* 0x000fe200020f0eff */
[C---:B------:R-:W-:Y:S01]  /*0500*/  IMAD.SHL.U32 R22, R0.reuse, 0x80, RZ ;  /* 0x0000008000167824 */ /* 0x040fe200078e00ff */
[----:B-1----:R-:W-:-:S03]  /*0510*/  LEA R28, P2, R0, R26, 0x8 ;  /* 0x0000001a001c7211 */ /* 0x002fc600078440ff */
[----:B------:R0:W-:Y:S01]  /*0520*/  STL.64 [R1+0x918], R2 ;  /* 0x0009180201007387 */ /* 0x0001e20000100a00 */
[C---:B------:R-:W-:Y:S01]  /*0530*/  IMAD.SHL.U32 R21, R0.reuse, 0x100, RZ ;  /* 0x0000010000157824 */ /* 0x040fe200078e00ff */
[----:B--2---:R-:W-:Y:S02]  /*0540*/  LEA R6, P1, R0, R26, 0x9 ;  /* 0x0000001a00067211 */ /* 0x004fe400078248ff */
[----:B0-----:R-:W2:Y:S01]  /*0550*/  LDL.LU.64 R2, [R1+0x1b40] ;  /* 0x001b400001027983 */ /* 0x001ea20000300a00 */
[-C--:B------:R-:W-:Y:S01]  /*0560*/  LEA.HI.X.SX32 R29, R22, R27.reuse, 0x1, P2 ;  /* 0x0000001b161d7211 */ /* 0x080fe200010f0eff */
[----:B------:R-:W-:Y:S01]  /*0570*/  IMAD R22, R0, 0x21, RZ ;  /* 0x0000002100167824 */ /* 0x000fe200078e02ff */
[----:B------:R-:W-:Y:S02]  /*0580*/  LEA.HI.X.SX32 R7, R21, R27, 0x1, P1 ;  /* 0x0000001b15077211 */ /* 0x000fe400008f0eff */
[----:B------:R-:W-:Y:S01]  /*0590*/  MOV R24, R8 ;  /* 0x0000000800187202 */ /* 0x000fe20000000f00 */
[----:B------:R-:W-:Y:S01]  /*05a0*/  STL.64 [R1+0x748], R28 ;  /* 0x0007481c01007387 */ /* 0x000fe20000100a00 */
[----:B------:R-:W-:-:S03]  /*05b0*/  MOV R25, R9 ;  /* 0x0000000900197202 */ /* 0x000fc60000000f00 */
[----:B------:R0:W-:Y:S02]  /*05c0*/  STL.64 [R1+0x3d0], R6 ;  /* 0x0003d00601007387 */ /* 0x0001e40000100a00 */
[-C--:B0-----:R-:W-:Y:S02]  /*05d0*/  IADD3 R6, P1, R4, R26.reuse, RZ ;  /* 0x0000001a04067210 */ /* 0x081fe40007f3e0ff */
[-C--:B--2---:R-:W-:Y:S02]  /*05e0*/  IADD3 R8, P4, R2, R26.reuse, RZ ;  /* 0x0000001a02087210 */ /* 0x084fe40007f9e0ff */
[----:B------:R-:W-:Y:S02]  /*05f0*/  IADD3 R28, P2, R3, R26, RZ ;  /* 0x0000001a031c7210 */ /* 0x000fe40007f5e0ff */
[-C--:B------:R-:W-:Y:S02]  /*0600*/  LEA.HI.X.SX32 R9, R22, R27.reuse, 0x1, P4 ;  /* 0x0000001b16097211 */ /* 0x080fe400020f0eff */
[----:B------:R-:W-:-:S02]  /*0610*/  LEA.HI.X.SX32 R29, R2, R27, 0x1, P2 ;  /* 0x0000001b021d7211 */ /* 0x000fc400010f0eff */
[----:B------:R-:W-:Y:S01]  /*0620*/  LEA.HI.X.SX32 R7, R3, R27, 0x1, P1 ;  /* 0x0000001b03077211 */ /* 0x000fe200008f0eff */
[----:B------:R0:W-:Y:S04]  /*0630*/  STL.64 [R1+0xa10], R8 ;  /* 0x000a100801007387 */ /* 0x0001e80000100a00 */
[----:B0-----:R-:W2:Y:S01]  /*0640*/  LDL.LU.64 R8, [R1+0x1b38] ;  /* 0x001b380001087983 */ /* 0x001ea20000300a00 */
[----:B------:R-:W-:Y:S01]  /*0650*/  IMAD R21, R0, 0x11, RZ ;  /* 0x0000001100157824 */ /* 0x000fe200078e02ff */
[----:B------:R-:W-:Y:S02]  /*0660*/  IADD3 R16, P4, R16, R26, RZ ;  /* 0x0000001a10107210 */ /* 0x000fe40007f9e0ff */
[----:B------:R0:W-:Y:S04]  /*0670*/  STL.64 [R1+0x908], R28 ;  /* 0x0009081c01007387 */ /* 0x0001e80000100a00 */
[----:B------:R1:W-:Y:S01]  /*0680*/  STL.64 [R1+0x730], R6 ;  /* 0x0007300601007387 */ /* 0x0003e20000100a00 */
[----:B------:R-:W-:-:S02]  /*0690*/  MOV R2, R18 ;  /* 0x0000001200027202 */ /* 0x000fc40000000f00 */
[----:B------:R-:W-:Y:S02]  /*06a0*/  MOV R3, R19 ;  /* 0x0000001300037202 */ /* 0x000fe40000000f00 */
[----:B0-----:R-:W-:Y:S01]  /*06b0*/  IADD3 R28, P2, R5, R26, RZ ;  /* 0x0000001a051c7210 */ /* 0x001fe20007f5e0ff */
[----:B-1----:R-:W3:Y:S01]  /*06c0*/  LDL.LU.64 R6, [R1+0x1b30] ;  /* 0x001b300001067983 */ /* 0x002ee20000300a00 */
[-C--:B------:R-:W-:Y:S01]  /*06d0*/  LEA.HI.X.SX32 R3, R4, R27.reuse, 0x1, P6 ;  /* 0x0000001b04037211 */ /* 0x080fe200030f0eff */
[----:B------:R-:W-:Y:S01]  /*06e0*/  IMAD R22, R0, 0x250, RZ ;  /* 0x0000025000167824 */ /* 0x000fe200078e02ff */
[-C--:B------:R-:W-:Y:S01]  /*06f0*/  LEA.HI.X.SX32 R29, R21, R27.reuse, 0x1, P2 ;  /* 0x0000001b151d7211 */ /* 0x080fe200010f0eff */
[----:B------:R-:W-:Y:S04]  /*0700*/  STL [R1+0x320], R16 ;  /* 0x0003201001007387 */ /* 0x000fe80000100800 */
[----:B------:R-:W-:Y:S04]  /*0710*/  STL [R1+0x38c], R3 ;  /* 0x00038c0301007387 */ /* 0x000fe80000100800 */
[----:B------:R2:W-:Y:S01]  /*0720*/  STL.64 [R1+0xa90], R28 ;  /* 0x000a901c01007387 */ /* 0x0005e20000100a00 */
[----:B------:R-:W-:-:S02]  /*0730*/  LEA.HI.X.SX32 R21, R13, R27, 0x1, P3 ;  /* 0x0000001b0d157211 */ /* 0x000fc400018f0eff */
[CC--:B--2---:R-:W-:Y:S02]  /*0740*/  IADD3 R28, P2, R8.reuse, R26.reuse, RZ ;  /* 0x0000001a081c7210 */ /* 0x0c4fe40007f5e0ff */
[-C--:B------:R-:W-:Y:S02]  /*0750*/  LEA.HI.X.SX32 R25, R8, R27.reuse, 0x1, P5 ;  /* 0x0000001b08197211 */ /* 0x080fe400028f0eff */
[CC--:B---3--:R-:W-:Y:S02]  /*0760*/  IADD3 R18, P1, R6.reuse, R26.reuse, RZ ;  /* 0x0000001a06127210 */ /* 0x0c8fe40007f3e0ff */
[----:B------:R-:W-:Y:S02]  /*0770*/  IADD3 R2, P6, R7, R26, RZ ;  /* 0x0000001a07027210 */ /* 0x000fe40007fde0ff */
[-C--:B------:R-:W-:Y:S02]  /*0780*/  LEA.HI.X.SX32 R19, R5, R27.reuse, 0x1, P1 ;  /* 0x0000001b05137211 */ /* 0x080fe400008f0eff */
[----:B------:R-:W-:-:S03]  /*0790*/  LEA.HI.X.SX32 R3, R6, R27, 0x1, P6 ;  /* 0x0000001b06037211 */ /* 0x000fc600030f0eff */
[----:B------:R0:W-:Y:S01]  /*07a0*/  STL.64 [R1+0xa08], R18 ;  /* 0x000a081201007387 */ /* 0x0001e20000100a00 */
[----:B------:R-:W-:Y:S01]  /*07b0*/  LEA.HI.X.SX32 R29, R7, R27, 0x1, P2 ;  /* 0x0000001b071d7211 */ /* 0x000fe200010f0eff */
[----:B------:R-:W-:Y:S01]  /*07c0*/  IMAD.MOV.U32 R6, RZ, RZ, R16 ;  /* 0x000000ffff067224 */ /* 0x000fe200078e0010 */
[-C--:B------:R-:W-:Y:S02]  /*07d0*/  IADD3 R16, P2, R11, R26.reuse, RZ ;  /* 0x0000001a0b107210 */ /* 0x080fe40007f5e0ff */
[----:B------:R-:W-:Y:S01]  /*07e0*/  MOV R7, R17 ;  /* 0x0000001100077202 */ /* 0x000fe20000000f00 */
[----:B0-----:R-:W2:Y:S01]  /*07f0*/  LDL.LU R19, [R1+0x1b28] ;  /* 0x001b280001137983 */ /* 0x001ea20000300800 */
[----:B------:R-:W-:Y:S01]  /*0800*/  IMAD R18, R0, 0x23, RZ ;  /* 0x0000002300127824 */ /* 0x000fe200078e02ff */
[----:B------:R-:W-:Y:S02]  /*0810*/  IADD3 R24, P5, R13, R26, RZ ;  /* 0x0000001a0d187210 */ /* 0x000fe40007fbe0ff */
[----:B------:R0:W-:Y:S01]  /*0820*/  STL.64 [R1+0x8f8], R2 ;  /* 0x0008f80201007387 */ /* 0x0001e20000100a00 */
[----:B------:R-:W-:-:S02]  /*0830*/  LEA.HI.X.SX32 R17, R9, R27, 0x1, P2 ;  /* 0x0000001b09117211 */ /* 0x000fc400010f0eff */
[-C--:B------:R-:W-:Y:S01]  /*0840*/  IADD3 R4, P1, R22, R26.reuse, RZ ;  /* 0x0000001a16047210 */ /* 0x080fe20007f3e0ff */
[----:B------:R1:W-:Y:S01]  /*0850*/  STL.64 [R1+0x710], R28 ;  /* 0x0007101c01007387 */ /* 0x0003e20000100a00 */
[----:B0-----:R-:W-:-:S04]  /*0860*/  IADD3 R2, P6, R9, R26, RZ ;  /* 0x0000001a09027210 */ /* 0x001fc80007fde0ff */
[-C--:B------:R-:W-:Y:S01]  /*0870*/  LEA.HI.X.SX32 R3, R18, R27.reuse, 0x1, P6 ;  /* 0x0000001b12037211 */ /* 0x080fe200030f0eff */
[----:B-1----:R-:W3:Y:S01]  /*0880*/  LDL.LU.64 R28, [R1+0x1b20] ;  /* 0x001b2000011c7983 */ /* 0x002ee20000300a00 */
[----:B------:R-:W-:Y:S01]  /*0890*/  MOV R8, R6 ;  /* 0x0000000600087202 */ /* 0x000fe20000000f00 */
[----:B------:R-:W-:Y:S02]  /*08a0*/  IMAD R22, R0, 0x260, RZ ;  /* 0x0000026000167824 */ /* 0x000fe400078e02ff */
[----:B------:R0:W-:Y:S04]  /*08b0*/  STL [R1+0x364], R25 ;  /* 0x0003641901007387 */ /* 0x0001e80000100800 */
[----:B------:R1:W-:Y:S04]  /*08c0*/  STL.64 [R1+0xa00], R2 ;  /* 0x000a000201007387 */ /* 0x0003e80000100a00 */
[----:B------:R4:W-:Y:S01]  /*08d0*/  STL.64 [R1+0x8f0], R16 ;  /* 0x0008f01001007387 */ /* 0x0009e20000100a00 */
[----:B0-----:R-:W-:-:S02]  /*08e0*/  LEA.HI.X.SX32 R25, R11, R27, 0x1, P5 ;  /* 0x0000001b0b197211 */ /* 0x001fc400028f0eff */
[-C--:B------:R-:W-:Y:S01]  /*08f0*/  IADD3 R6, P2, R15, R26.reuse, RZ ;  /* 0x0000001a0f067210 */ /* 0x080fe20007f5e0ff */
[----:B------:R-:W-:Y:S01]  /*0900*/  IMAD.MOV.U32 R9, RZ, RZ, R7 ;  /* 0x000000ffff097224 */ /* 0x000fe200078e0007 */
[----:B------:R-:W-:Y:S02]  /*0910*/  MOV R13, R11 ;  /* 0x0000000b000d7202 */ /* 0x000fe40000000f00 */
[----:B-1----:R-:W-:Y:S01]  /*0920*/  IADD3 R2, P6, R22, R26, RZ ;  /* 0x0000001a16027210 */ /* 0x002fe20007fde0ff */
[----:B----4-:R-:W4:Y:S04]  /*0930*/  LDL.LU.64 R16, [R1+0x1b18] ;  /* 0x001b180001107983 */ /* 0x010f280000300a00 */
[----:B------:R0:W-:Y:S04]  /*0940*/  STL.64 [R1+0x6f8], R24 ;  /* 0x0006f81801007387 */ /* 0x0001e80000100a00 */
[----:B------:R1:W-:Y:S01]  /*0950*/  STL.64 [R1+0x340], R20 ;  /* 0x0003401401007387 */ /* 0x0003e20000100a00 */
[----:B0-----:R-:W-:-:S03]  /*0960*/  IMAD R24, R0, 0x9, RZ ;  /* 0x0000000900187824 */ /* 0x001fc600078e02ff */
[----:B-1----:R-:W5:Y:S02]  /*0970*/  LDL.LU.64 R20, [R1+0x1b10] ;  /* 0x001b100001147983 */ /* 0x002f640000300a00 */
[----:B------:R-:W-:Y:S01]  /*0980*/  LEA.HI.X.SX32 R7, R24, R27, 0x1, P2 ;  /* 0x0000001b18077211 */ /* 0x000fe200010f0eff */
[C---:B------:R-:W-:Y:S02]  /*0990*/  IMAD R22, R0.reuse, 0x25, RZ ;  /* 0x0000002500167824 */ /* 0x040fe400078e02ff */
[C---:B------:R-:W-:Y:S02]  /*09a0*/  IMAD R24, R0.reuse, 0x270, RZ ;  /* 0x0000027000187824 */ /* 0x040fe400078e02ff */
[C---:B------:R-:W-:Y:S02]  /*09b0*/  IMAD R25, R0.reuse, 0x98, RZ ;  /* 0x0000009800197824 */ /* 0x040fe400078e02ff */
[C---:B------:R-:W-:Y:S02]  /*09c0*/  IMAD R14, R0.reuse, 0x130, RZ ;  /* 0x00000130000e7824 */ /* 0x040fe400078e02ff */
[----:B------:R-:W-:-:S03]  /*09d0*/  IMAD R18, R0, 0x290, RZ ;  /* 0x0000029000127824 */ /* 0x000fc600078e02ff */
[----:B------:R-:W-:Y:S02]  /*09e0*/  LEA.HI.X.SX32 R3, R14, R27, 0x1, P6 ;  /* 0x0000001b0e037211 */ /* 0x000fe400030f0eff */
[----:B----4-:R-:W-:-:S04]  /*09f0*/  IADD3 R10, P5, R16, R26, RZ ;  /* 0x0000001a100a7210 */ /* 0x010fc80007fbe0ff */
[----:B------:R-:W-:Y:S01]  /*0a00*/  MOV R12, R10 ;  /* 0x0000000a000c7202 */ /* 0x000fe20000000f00 */
[----:B------:R0:W-:Y:S01]  /*0a10*/  STL [R1+0xa88], R10 ;  /* 0x000a880a01007387 */ /* 0x0001e20000100800 */
[----:B------:R-:W-:-:S03]  /*0a20*/  LEA.HI.X.SX32 R13, R15, R27, 0x1, P5 ;  /* 0x0000001b0f0d7211 */ /* 0x000fc600028f0eff */
[----:B------:R2:W-:Y:S01]  /*0a30*/  STL.64 [R1+0xad0], R6 ;  /* 0x000ad00601007387 */ /* 0x0005e20000100a00 */
[----:B0-----:R-:W-:-:S03]  /*0a40*/  IADD3 R10, P3, R17, R26, RZ ;  /* 0x0000001a110a7210 */ /* 0x001fc60007f7e0ff */
[----:B------:R0:W-:Y:S01]  /*0a50*/  STL [R1+0xa8c], R13 ;  /* 0x000a8c0d01007387 */ /* 0x0001e20000100800 */
[-C--:B-----5:R-:W-:Y:S02]  /*0a60*/  IADD3 R12, P5, R20, R26.reuse, RZ ;  /* 0x0000001a140c7210 */ /* 0x0a0fe40007fbe0ff */
[----:B--2---:R-:W-:Y:S02]  /*0a70*/  IADD3 R6, P2, R19, R26, RZ ;  /* 0x0000001a13067210 */ /* 0x004fe40007f5e0ff */
[-C--:B------:R-:W-:Y:S02]  /*0a80*/  LEA.HI.X.SX32 R11, R16, R27.reuse, 0x1, P3 ;  /* 0x0000001b100b7211 */ /* 0x080fe400018f0eff */
[-C--:B------:R-:W-:Y:S02]  /*0a90*/  LEA.HI.X.SX32 R7, R17, R27.reuse, 0x1, P2 ;  /* 0x0000001b11077211 */ /* 0x080fe400010f0eff */
[-C--:B0-----:R-:W-:Y:S01]  /*0aa0*/  LEA.HI.X.SX32 R13, R19, R27.reuse, 0x1, P5 ;  /* 0x0000001b130d7211 */ /* 0x081fe200028f0eff */
[----:B------:R-:W-:Y:S04]  /*0ab0*/  STL.64 [R1+0x9f8], R10 ;  /* 0x0009f80a01007387 */ /* 0x000fe80000100a00 */
[----:B------:R0:W-:Y:S01]  /*0ac0*/  STL.64 [R1+0x8e0], R6 ;  /* 0x0008e00601007387 */ /* 0x0001e20000100a00 */
[----:B------:R-:W-:-:S03]  /*0ad0*/  LEA.HI.X.SX32 R9, R20, R27, 0x1, P4 ;  /* 0x0000001b14097211 */ /* 0x000fc600020f0eff */
[----:B------:R1:W-:Y:S01]  /*0ae0*/  STL.64 [R1+0x6d8], R12 ;  /* 0x0006d80c01007387 */ /* 0x0003e20000100a00 */
[-C--:B0-----:R-:W-:Y:S02]  /*0af0*/  IADD3 R6, P2, R21, R26.reuse, RZ ;  /* 0x0000001a15067210 */ /* 0x081fe40007f5e0ff */
[-C--:B-1----:R-:W-:Y:S02]  /*0b00*/  IADD3 R12, P5, R23, R26.reuse, RZ ;  /* 0x0000001a170c7210 */ /* 0x082fe40007fbe0ff */
[-C--:B------:R-:W-:Y:S02]  /*0b10*/  LEA.HI.X.SX32 R7, R22, R27.reuse, 0x1, P2 ;  /* 0x0000001b16077211 */ /* 0x080fe400010f0eff */
[----:B------:R-:W-:Y:S01]  /*0b20*/  LEA.HI.X.SX32 R13, R21, R27, 0x1, P5 ;  /* 0x0000001b150d7211 */ /* 0x000fe200028f0eff */
[----:B------:R0:W-:Y:S01]  /*0b30*/  STL [R1+0x324], R9 ;  /* 0x0003240901007387 */ /* 0x0001e20000100800 */
[-C--:B------:R-:W-:Y:S01]  /*0b40*/  IADD3 R10, P3, R24, R26.reuse, RZ ;  /* 0x0000001a180a7210 */ /* 0x080fe20007f7e0ff */
[----:B------:R-:W-:Y:S01]  /*0b50*/  IMAD R24, R0, 0x280, RZ ;  /* 0x0000028000187824 */ /* 0x000fe200078e02ff */
[----:B---3--:R-:W-:Y:S01]  /*0b60*/  IADD3 R8, P4, R28, R26, RZ ;  /* 0x0000001a1c087210 */ /* 0x008fe20007f9e0ff */
[----:B------:R1:W-:Y:S01]  /*0b70*/  STL.64 [R1+0x9f0], R6 ;  /* 0x0009f00601007387 */ /* 0x0003e20000100a00 */
[----:B------:R-:W-:-:S03]  /*0b80*/  IMAD R22, R0, 0x13, RZ ;  /* 0x0000001300167824 */ /* 0x000fc600078e02ff */
[----:B------:R2:W-:Y:S01]  /*0b90*/  STL.64 [R1+0x8d0], R12 ;  /* 0x0008d00c01007387 */ /* 0x0005e20000100a00 */
[-C--:B------:R-:W-:Y:S02]  /*0ba0*/  LEA.HI.X.SX32 R5, R28, R27.reuse, 0x1, P1 ;  /* 0x0000001b1c057211 */ /* 0x080fe400008f0eff */
[-C--:B0-----:R-:W-:Y:S02]  /*0bb0*/  LEA.HI.X.SX32 R9, R23, R27.reuse, 0x1, P4 ;  /* 0x0000001b17097211 */ /* 0x081fe400020f0eff */
[-C--:B-1----:R-:W-:Y:S01]  /*0bc0*/  IADD3 R6, P2, R24, R26.reuse, RZ ;  /* 0x0000001a18067210 */ /* 0x082fe20007f5e0ff */
[----:B------:R-:W-:Y:S01]  /*0bd0*/  IMAD R24, R0, 0x4c, RZ ;  /* 0x0000004c00187824 */ /* 0x000fe200078e02ff */
[-C--:B--2---:R-:W-:Y:S01]  /*0be0*/  IADD3 R12, P5, R29, R26.reuse, RZ ;  /* 0x0000001a1d0c7210 */ /* 0x084fe20007fbe0ff */
[----:B------:R0:W-:Y:S03]  /*0bf0*/  STL.64 [R1+0x6c0], R8 ;  /* 0x0006c00801007387 */ /* 0x0001e60000100a00 */
[----:B------:R-:W-:Y:S01]  /*0c00*/  LEA.HI.X.SX32 R13, R22, R27, 0x1, P5 ;  /* 0x0000001b160d7211 */ /* 0x000fe200028f0eff */
[----:B------:R1:W-:Y:S04]  /*0c10*/  STL.64 [R1+0x300], R4 ;  /* 0x0003000401007387 */ /* 0x0003e80000100a00 */
[----:B------:R2:W-:Y:S01]  /*0c20*/  STL.64 [R1+0xa80], R12 ;  /* 0x000a800c01007387 */ /* 0x0005e20000100a00 */
[----:B0-----:R-:W-:-:S02]  /*0c30*/  IADD3 R8, P4, R24, R26, RZ ;  /* 0x0000001a18087210 */ /* 0x001fc40007f9e0ff */
[-C--:B-1----:R-:W-:Y:S02]  /*0c40*/  IADD3 R4, P1, R25, R26.reuse, RZ ;  /* 0x0000001a19047210 */ /* 0x082fe40007f3e0ff */
[-C--:B------:R-:W-:Y:S02]  /*0c50*/  LEA.HI.X.SX32 R9, R29, R27.reuse, 0x1, P4 ;  /* 0x0000001b1d097211 */ /* 0x080fe400020f0eff */
[----:B--2---:R-:W-:Y:S01]  /*0c60*/  IADD3 R12, P5, R14, R26, RZ ;  /* 0x0000001a0e0c7210 */ /* 0x004fe20007fbe0ff */
[----:B------:R-:W-:Y:S01]  /*0c70*/  IMAD R22, R0, 0x4e, RZ ;  /* 0x0000004e00167824 */ /* 0x000fe200078e02ff */
[-C--:B------:R-:W-:Y:S01]  /*0c80*/  LEA.HI.X.SX32 R5, R24, R27.reuse, 0x1, P1 ;  /* 0x0000001b18057211 */ /* 0x080fe200008f0eff */
[C---:B------:R-:W-:Y:S01]  /*0c90*/  IMAD R24, R0.reuse, 0x9c, RZ ;  /* 0x0000009c00187824 */ /* 0x040fe200078e02ff */
[----:B------:R-:W-:Y:S01]  /*0ca0*/  LEA.HI.X.SX32 R13, R25, R27, 0x1, P5 ;  /* 0x0000001b190d7211 */ /* 0x000fe200028f0eff */
[----:B------:R0:W-:Y:S01]  /*0cb0*/  STL.64 [R1+0x9e8], R8 ;  /* 0x0009e80801007387 */ /* 0x0001e20000100a00 */
[----:B------:R-:W-:-:S03]  /*0cc0*/  IMAD R25, R0, 0x27, RZ ;  /* 0x0000002700197824 */ /* 0x000fc600078e02ff */
[----:B------:R1:W-:Y:S04]  /*0cd0*/  STL.64 [R1+0x8c0], R4 ;  /* 0x0008c00401007387 */ /* 0x0003e80000100a00 */
[----:B------:R2:W-:Y:S01]  /*0ce0*/  STL.64 [R1+0x6a0], R12 ;  /* 0x0006a00c01007387 */ /* 0x0005e20000100a00 */
[-C--:B0-----:R-:W-:Y:S01]  /*0cf0*/  IADD3 R8, P4, R18, R26.reuse, RZ ;  /* 0x0000001a12087210 */ /* 0x081fe20007f9e0ff */
[----:B------:R-:W-:Y:S01]  /*0d00*/  IMAD R18, R0, 0x138, RZ ;  /* 0x0000013800127824 */ /* 0x000fe200078e02ff */
[-C--:B-1----:R-:W-:Y:S02]  /*0d10*/  IADD3 R4, P1, R22, R26.reuse, RZ ;  /* 0x0000001a16047210 */ /* 0x082fe40007f3e0ff */
[----:B--2---:R-:W-:Y:S01]  /*0d20*/  IADD3 R12, P5, R24, R26, RZ ;  /* 0x0000001a180c7210 */ /* 0x004fe20007fbe0ff */
[----:B------:R0:W-:Y:S01]  /*0d30*/  STL.64 [R1+0x2e0], R2 ;  /* 0x0002e00201007387 */ /* 0x0001e20000100a00 */
[-C--:B------:R-:W-:Y:S01]  /*0d40*/  LEA.HI.X.SX32 R5, R25, R27.reuse, 0x1, P1 ;  /* 0x0000001b19057211 */ /* 0x080fe200008f0eff */
[----:B------:R-:W-:Y:S01]  /*0d50*/  IMAD R14, R0, 0x2a0, RZ ;  /* 0x000002a0000e7824 */ /* 0x000fe200078e02ff */
[----:B------:R-:W-:Y:S01]  /*0d60*/  LEA.HI.X.SX32 R13, R22, R27, 0x1, P5 ;  /* 0x0000001b160d7211 */ /* 0x000fe200028f0eff */
[----:B------:R-:W-:-:S02]  /*0d70*/  IMAD R25, R0, 0xa, RZ ;  /* 0x0000000a00197824 */ /* 0x000fc400078e02ff */
[----:B------:R1:W-:Y:S01]  /*0d80*/  STL.64 [R1+0x9e0], R4 ;  /* 0x0009e00401007387 */ /* 0x0003e20000100a00 */
[----:B------:R-:W-:Y:S01]  /*0d90*/  IMAD R22, R0, 0x5, RZ ;  /* 0x0000000500167824 */ /* 0x000fe200078e02ff */
[CC--:B0-----:R-:W-:Y:S02]  /*0da0*/  IADD3 R2, P6, R18.reuse, R26.reuse, RZ ;  /* 0x0000001a12027210 */ /* 0x0c1fe40007fde0ff */
[----:B------:R0:W-:Y:S01]  /*0db0*/  STL.64 [R1+0x8b8], R12 ;  /* 0x0008b80c01007387 */ /* 0x0001e20000100a00 */
[-C--:B------:R-:W-:Y:S02]  /*0dc0*/  LEA.HI.X.SX32 R11, R18, R27.reuse, 0x1, P3 ;  /* 0x0000001b120b7211 */ /* 0x080fe400018f0eff */
[----:B------:R-:W-:Y:S01]  /*0dd0*/  LEA.HI.X.SX32 R3, R24, R27, 0x1, P6 ;  /* 0x0000001b18037211 */ /* 0x000fe200030f0eff */
[----:B------:R-:W-:Y:S01]  /*0de0*/  IMAD R24, R0, 0x28, RZ ;  /* 0x0000002800187824 */ /* 0x000fe200078e02ff */
[-C--:B-1----:R-:W-:Y:S02]  /*0df0*/  IADD3 R4, P1, R14, R26.reuse, RZ ;  /* 0x0000001a0e047210 */ /* 0x082fe40007f3e0ff */
[----:B------:R-:W-:Y:S01]  /*0e00*/  IADD3 R14, P5, R25, R26, RZ ;  /* 0x0000001a190e7210 */ /* 0x000fe20007fbe0ff */
[----:B------:R1:W-:Y:S01]  /*0e10*/  STL.64 [R1+0x688], R2 ;  /* 0x0006880201007387 */ /* 0x0003e20000100a00 */
[----:B0-----:R-:W-:-:S03]  /*0e20*/  IMAD R12, R0, 0x14, RZ ;  /* 0x00000014000c7824 */ /* 0x001fc600078e02ff */
[----:B------:R0:W-:Y:S01]  /*0e30*/  STL.64 [R1+0x2c0], R10 ;  /* 0x0002c00a01007387 */ /* 0x0001e20000100a00 */
[-C--:B------:R-:W-:Y:S01]  /*0e40*/  LEA.HI.X.SX32 R15, R22, R27.reuse, 0x1, P5 ;  /* 0x0000001b160f7211 */ /* 0x080fe200028f0eff */
[----:B------:R-:W-:Y:S01]  /*0e50*/  IMAD R18, R0, 0x50, RZ ;  /* 0x0000005000127824 */ /* 0x000fe200078e02ff */
[-C--:B-1----:R-:W-:Y:S01]  /*0e60*/  IADD3 R2, P6, R12, R26.reuse, RZ ;  /* 0x0000001a0c027210 */ /* 0x082fe20007fde0ff */
[----:B------:R-:W-:Y:S01]  /*0e70*/  IMAD R22, R0, 0xa0, RZ ;  /* 0x000000a000167824 */ /* 0x000fe200078e02ff */
[-C--:B0-----:R-:W-:Y:S01]  /*0e80*/  IADD3 R10, P3, R24, R26.reuse, RZ ;  /* 0x0000001a180a7210 */ /* 0x081fe20007f7e0ff */
[----:B------:R0:W-:Y:S01]  /*0e90*/  STL.64 [R1+0xaf0], R14 ;  /* 0x000af00e01007387 */ /* 0x0001e20000100a00 */
[-C--:B------:R-:W-:Y:S02]  /*0ea0*/  LEA.HI.X.SX32 R3, R25, R27.reuse, 0x1, P6 ;  /* 0x0000001b19037211 */ /* 0x080fe400030f0eff */
[----:B------:R-:W-:Y:S02]  /*0eb0*/  LEA.HI.X.SX32 R11, R12, R27, 0x1, P3 ;  /* 0x0000001b0c0b7211 */ /* 0x000fe400018f0eff */
[----:B------:R-:W-:Y:S01]  /*0ec0*/  IADD3 R16, P5, R18, R26, RZ ;  /* 0x0000001a12107210 */ /* 0x000fe20007fbe0ff */
[----:B------:R1:W-:Y:S01]  /*0ed0*/  STL.64 [R1+0xac8], R2 ;  /* 0x000ac80201007387 */ /* 0x0003e20000100a00 */
[----:B0-----:R-:W-:-:S03]  /*0ee0*/  IMAD R14, R0, 0x140, RZ ;  /* 0x00000140000e7824 */ /* 0x001fc600078e02ff */
[----:B------:R0:W-:Y:S01]  /*0ef0*/  STL.64 [R1+0xa78], R10 ;  /* 0x000a780a01007387 */ /* 0x0001e20000100a00 */
[----:B------:R-:W-:Y:S02]  /*0f00*/  LEA.HI.X.SX32 R17, R24, R27, 0x1, P5 ;  /* 0x0000001b18117211 */ /* 0x000fe400028f0eff */
[----:B-1----:R-:W-:Y:S01]  /*0f10*/  IADD3 R2, P6, R22, R26, RZ ;  /* 0x0000001a16027210 */ /* 0x002fe20007fde0ff */
[----:B------:R-:W-:-:S03]  /*0f20*/  IMAD R24, R0, 0x52, RZ ;  /* 0x0000005200187824 */ /* 0x000fc600078e02ff */
[----:B------:R-:W-:Y:S02]  /*0f30*/  LEA.HI.X.SX32 R3, R18, R27, 0x1, P6 ;  /* 0x0000001b12037211 */ /* 0x000fe400030f0eff */
[----:B0-----:R-:W-:Y:S01]  /*0f40*/  IADD3 R10, P3, R14, R26, RZ ;  /* 0x0000001a0e0a7210 */ /* 0x001fe20007f7e0ff */
[----:B------:R-:W-:-:S03]  /*0f50*/  IMAD R18, R0, 0xa4, RZ ;  /* 0x000000a400127824 */ /* 0x000fc600078e02ff */
[-C--:B------:R-:W-:Y:S01]  /*0f60*/  LEA.HI.X.SX32 R11, R22, R27.reuse, 0x1, P3 ;  /* 0x0000001b160b7211 */ /* 0x080fe200018f0eff */
[----:B------:R-:W-:Y:S01]  /*0f70*/  STL.64 [R1+0x9d8], R16 ;  /* 0x0009d81001007387 */ /* 0x000fe20000100a00 */
[----:B------:R-:W-:Y:S01]  /*0f80*/  IMAD R22, R0, 0x29, RZ ;  /* 0x0000002900167824 */ /* 0x000fe200078e02ff */
[----:B------:R-:W-:Y:S01]  /*0f90*/  LEA.HI.X.SX32 R7, R14, R27, 0x1, P2 ;  /* 0x0000001b0e077211 */ /* 0x000fe200010f0eff */
[----:B------:R-:W-:Y:S01]  /*0fa0*/  IMAD R15, R0, 0x148, RZ ;  /* 0x00000148000f7824 */ /* 0x000fe200078e02ff */
[----:B------:R0:W-:Y:S04]  /*0fb0*/  STL.64 [R1+0x8a8], R2 ;  /* 0x0008a80201007387 */ /* 0x0001e80000100a00 */
[----:B------:R1:W-:Y:S04]  /*0fc0*/  STL.64 [R1+0x668], R10 ;  /* 0x0006680a01007387 */ /* 0x0003e80000100a00 */
[----:B------:R2:W-:Y:S01]  /*0fd0*/  STL.64 [R1+0x2a0], R6 ;  /* 0x0002a00601007387 */ /* 0x0005e20000100a00 */
[----:B0-----:R-:W-:-:S02]  /*0fe0*/  IADD3 R2, P6, R24, R26, RZ ;  /* 0x0000001a18027210 */ /* 0x001fc40007fde0ff */
[-C--:B-1----:R-:W-:Y:S02]  /*0ff0*/  IADD3 R10, P3, R18, R26.reuse, RZ ;  /* 0x0000001a120a7210 */ /* 0x082fe40007f7e0ff */
[-C--:B------:R-:W-:Y:S01]  /*1000*/  LEA.HI.X.SX32 R3, R22, R27.reuse, 0x1, P6 ;  /* 0x0000001b16037211 */ /* 0x080fe200030f0eff */
[----:B------:R-:W-:Y:S01]  /*1010*/  IMAD R22, R0, 0x2a, RZ ;  /* 0x0000002a00167824 */ /* 0x000fe200078e02ff */
[----:B--2---:R-:W-:Y:S02]  /*1020*/  IADD3 R6, P2, R15, R26, RZ ;  /* 0x0000001a0f067210 */ /* 0x004fe40007f5e0ff */
[-C--:B------:R-:W-:Y:S01]  /*1030*/  LEA.HI.X.SX32 R11, R24, R27.reuse, 0x1, P3 ;  /* 0x0000001b180b7211 */ /* 0x080fe200018f0eff */
[----:B------:R-:W-:Y:S01]  /*1040*/  IMAD R14, R0, 0x2c0, RZ ;  /* 0x000002c0000e7824 */ /* 0x000fe200078e02ff */
[----:B------:R0:W-:Y:S01]  /*1050*/  STL.64 [R1+0x9d0], R2 ;  /* 0x0009d00201007387 */ /* 0x0001e20000100a00 */
[----:B------:R-:W-:Y:S01]  /*1060*/  LEA.HI.X.SX32 R7, R18, R27, 0x1, P2 ;  /* 0x0000001b12077211 */ /* 0x000fe200010f0eff */
[----:B------:R-:W-:-:S02]  /*1070*/  IMAD R18, R0, 0x15, RZ ;  /* 0x0000001500127824 */ /* 0x000fc400078e02ff */
[----:B------:R1:W-:Y:S01]  /*1080*/  STL.64 [R1+0x898], R10 ;  /* 0x0008980a01007387 */ /* 0x0003e20000100a00 */
[C---:B------:R-:W-:Y:S01]  /*1090*/  IMAD R24, R0.reuse, 0x54, RZ ;  /* 0x0000005400187824 */ /* 0x040fe200078e02ff */
[-C--:B------:R-:W-:Y:S01]  /*10a0*/  LEA.HI.X.SX32 R9, R15, R27.reuse, 0x1, P4 ;  /* 0x0000001b0f097211 */ /* 0x080fe200020f0eff */
[----:B------:R-:W-:Y:S01]  /*10b0*/  IMAD R25, R0, 0x150, RZ ;  /* 0x0000015000197824 */ /* 0x000fe200078e02ff */
[----:B------:R2:W-:Y:S01]  /*10c0*/  STL.64 [R1+0x650], R6 ;  /* 0x0006500601007387 */ /* 0x0005e20000100a00 */
[-C--:B0-----:R-:W-:Y:S01]  /*10d0*/  IADD3 R2, P6, R14, R26.reuse, RZ ;  /* 0x0000001a0e027210 */ /* 0x081fe20007fde0ff */
[----:B------:R-:W-:Y:S01]  /*10e0*/  IMAD R14, R0, 0xa8, RZ ;  /* 0x000000a8000e7824 */ /* 0x000fe200078e02ff */
[----:B-1----:R-:W-:Y:S01]  /*10f0*/  IADD3 R10, P3, R22, R26, RZ ;  /* 0x0000001a160a7210 */ /* 0x002fe20007f7e0ff */
[----:B------:R0:W-:Y:S03]  /*1100*/  STL.64 [R1+0x280], R8 ;  /* 0x0002800801007387 */ /* 0x0001e60000100a00 */
[----:B------:R-:W-:-:S02]  /*1110*/  LEA.HI.X.SX32 R11, R18, R27, 0x1, P3 ;  /* 0x0000001b120b7211 */ /* 0x000fc400018f0eff */
[-C--:B--2---:R-:W-:Y:S01]  /*1120*/  IADD3 R6, P2, R24, R26.reuse, RZ ;  /* 0x0000001a18067210 */ /* 0x084fe20007f5e0ff */
[----:B------:R-:W-:Y:S02]  /*1130*/  IMAD R18, R0, 0x2d0, RZ ;  /* 0x000002d000127824 */ /* 0x000fe400078e02ff */
[----:B------:R1:W-:Y:S01]  /*1140*/  STL.64 [R1+0xa70], R10 ;  /* 0x000a700a01007387 */ /* 0x0003e20000100a00 */
[----:B------:R-:W-:Y:S02]  /*1150*/  LEA.HI.X.SX32 R7, R22, R27, 0x1, P2 ;  /* 0x0000001b16077211 */ /* 0x000fe400010f0eff */
[----:B0-----:R-:W-:Y:S01]  /*1160*/  IADD3 R8, P4, R14, R26, RZ ;  /* 0x0000001a0e087210 */ /* 0x001fe20007f9e0ff */
[----:B------:R-:W-:-:S03]  /*1170*/  IMAD R22, R0, 0x56, RZ ;  /* 0x0000005600167824 */ /* 0x000fc600078e02ff */
[-C--:B------:R-:W-:Y:S02]  /*1180*/  LEA.HI.X.SX32 R9, R24, R27.reuse, 0x1, P4 ;  /* 0x0000001b18097211 */ /* 0x080fe400020f0eff */
[CC--:B-1----:R-:W-:Y:S01]  /*1190*/  IADD3 R10, P3, R25.reuse, R26.reuse, RZ ;  /* 0x0000001a190a7210 */ /* 0x0c2fe20007f7e0ff */
[----:B------:R0:W-:Y:S01]  /*11a0*/  STL.64 [R1+0x9c8], R6 ;  /* 0x0009c80601007387 */ /* 0x0001e20000100a00 */
[----:B------:R-:W-:Y:S02]  /*11b0*/  IMAD R24, R0, 0xac, RZ ;  /* 0x000000ac00187824 */ /* 0x000fe400078e02ff */
[-C--:B------:R-:W-:Y:S01]  /*11c0*/  LEA.HI.X.SX32 R11, R14, R27.reuse, 0x1, P3 ;  /* 0x0000001b0e0b7211 */ /* 0x080fe200018f0eff */
[----:B------:R1:W-:Y:S01]  /*11d0*/  STL.64 [R1+0x888], R8 ;  /* 0x0008880801007387 */ /* 0x0003e20000100a00 */
[-C--:B------:R-:W-:Y:S01]  /*11e0*/  LEA.HI.X.SX32 R5, R25, R27.reuse, 0x1, P1 ;  /* 0x0000001b19057211 */ /* 0x080fe200008f0eff */
[----:B------:R-:W-:Y:S02]  /*11f0*/  IMAD R14, R0, 0x2b, RZ ;  /* 0x0000002b000e7824 */ /* 0x000fe400078e02ff */
[----:B------:R2:W-:Y:S01]  /*1200*/  STL.64 [R1+0x630], R10 ;  /* 0x0006300a01007387 */ /* 0x0005e20000100a00 */
[-C--:B0-----:R-:W-:Y:S01]  /*1210*/  IADD3 R6, P2, R18, R26.reuse, RZ ;  /* 0x0000001a12067210 */ /* 0x081fe20007f5e0ff */
[----:B------:R-:W-:Y:S01]  /*1220*/  IMAD R18, R0, 0x158, RZ ;  /* 0x0000015800127824 */ /* 0x000fe200078e02ff */
[-C--:B-1----:R-:W-:Y:S01]  /*1230*/  IADD3 R8, P4, R22, R26.reuse, RZ ;  /* 0x0000001a16087210 */ /* 0x082fe20007f9e0ff */
[----:B------:R-:W-:Y:S01]  /*1240*/  IMAD R12, R0, 0x2b0, RZ ;  /* 0x000002b0000c7824 */ /* 0x000fe200078e02ff */
[----:B------:R0:W-:Y:S01]  /*1250*/  STL.64 [R1+0x260], R4 ;  /* 0x0002600401007387 */ /* 0x0001e20000100a00 */
[----:B--2---:R-:W-:Y:S01]  /*1260*/  IADD3 R10, P3, R24, R26, RZ ;  /* 0x0000001a180a7210 */ /* 0x004fe20007f7e0ff */
[----:B------:R-:W-:Y:S01]  /*1270*/  IMAD R25, R0, 0x2e0, RZ ;  /* 0x000002e000197824 */ /* 0x000fe200078e02ff */
[-C--:B------:R-:W-:Y:S01]  /*1280*/  LEA.HI.X.SX32 R9, R14, R27.reuse, 0x1, P4 ;  /* 0x0000001b0e097211 */ /* 0x080fe200020f0eff */
[----:B------:R-:W-:Y:S01]  /*1290*/  IMAD R14, R0, 0x16, RZ ;  /* 0x00000016000e7824 */ /* 0x000fe200078e02ff */
[----:B------:R-:W-:-:S02]  /*12a0*/  LEA.HI.X.SX32 R11, R22, R27, 0x1, P3 ;  /* 0x0000001b160b7211 */ /* 0x000fc400018f0eff */
[-C--:B------:R-:W-:Y:S02]  /*12b0*/  IADD3 R12, P5, R12, R26.reuse, RZ ;  /* 0x0000001a0c0c7210 */ /* 0x080fe40007fbe0ff */
[----:B0-----:R-:W-:Y:S01]  /*12c0*/  IADD3 R4, P1, R18, R26, RZ ;  /* 0x0000001a12047210 */ /* 0x001fe20007f3e0ff */
[----:B------:R0:W-:Y:S01]  /*12d0*/  STL.64 [R1+0x9c0], R8 ;  /* 0x0009c00801007387 */ /* 0x0001e20000100a00 */
[----:B------:R-:W-:Y:S02]  /*12e0*/  IMAD R22, R0, 0x2c, RZ ;  /* 0x0000002c00167824 */ /* 0x000fe400078e02ff */
[-C--:B------:R-:W-:Y:S01]  /*12f0*/  LEA.HI.X.SX32 R5, R24, R27.reuse, 0x1, P1 ;  /* 0x0000001b18057211 */ /* 0x080fe200008f0eff */
[----:B------:R1:W-:Y:S01]  /*1300*/  STL.64 [R1+0x880], R10 ;  /* 0x0008800a01007387 */ /* 0x0003e20000100a00 */
[----:B------:R-:W-:-:S03]  /*1310*/  LEA.HI.X.SX32 R13, R18, R27, 0x1, P5 ;  /* 0x0000001b120d7211 */ /* 0x000fc600028f0eff */
[----:B------:R2:W-:Y:S01]  /*1320*/  STL.64 [R1+0x618], R4 ;  /* 0x0006180401007387 */ /* 0x0005e20000100a00 */
[-C--:B0-----:R-:W-:Y:S01]  /*1330*/  IADD3 R8, P4, R25, R26.reuse, RZ ;  /* 0x0000001a19087210 */ /* 0x081fe20007f9e0ff */
[----:B------:R-:W-:Y:S01]  /*1340*/  IMAD R25, R0, 0xb, RZ ;  /* 0x0000000b00197824 */ /* 0x000fe200078e02ff */
[-C--:B-1----:R-:W-:Y:S01]  /*1350*/  IADD3 R10, P3, R14, R26.reuse, RZ ;  /* 0x0000001a0e0a7210 */ /* 0x082fe20007f7e0ff */
[----:B------:R-:W-:Y:S01]  /*1360*/  IMAD R24, R0, 0x58, RZ ;  /* 0x0000005800187824 */ /* 0x000fe200078e02ff */
[----:B------:R0:W-:Y:S01]  /*1370*/  STL.64 [R1+0x248], R12 ;  /* 0x0002480c01007387 */ /* 0x0001e20000100a00 */
[----:B--2---:R-:W-:Y:S02]  /*1380*/  IADD3 R4, P1, R22, R26, RZ ;  /* 0x0000001a16047210 */ /* 0x004fe40007f3e0ff */
[-C--:B------:R-:W-:Y:S01]  /*1390*/  LEA.HI.X.SX32 R11, R25, R27.reuse, 0x1, P3 ;  /* 0x0000001b190b7211 */ /* 0x080fe200018f0eff */
[----:B------:R-:W-:Y:S01]  /*13a0*/  IMAD R18, R0, 0x160, RZ ;  /* 0x0000016000127824 */ /* 0x000fe200078e02ff */
[----:B------:R-:W-:-:S02]  /*13b0*/  LEA.HI.X.SX32 R5, R14, R27, 0x1, P1 ;  /* 0x0000001b0e057211 */ /* 0x000fc400008f0eff */
[-C--:B------:R-:W-:Y:S01]  /*13c0*/  IADD3 R16, P5, R24, R26.reuse, RZ ;  /* 0x0000001a18107210 */ /* 0x080fe20007fbe0ff */
[----:B0-----:R-:W-:Y:S01]  /*13d0*/  IMAD R12, R0, 0xb0, RZ ;  /* 0x000000b0000c7824 */ /* 0x001fe200078e02ff */
[----:B------:R0:W-:Y:S02]  /*13e0*/  STL.64 [R1+0xac0], R10 ;  /* 0x000ac00a01007387 */ /* 0x0001e40000100a00 */
[----:B------:R-:W-:Y:S02]  /*13f0*/  LEA.HI.X.SX32 R17, R22, R27, 0x1, P5 ;  /* 0x0000001b16117211 */ /* 0x000fe400028f0eff */
[----:B------:R1:W-:Y:S01]  /*1400*/  STL.64 [R1+0xa68], R4 ;  /* 0x000a680401007387 */ /* 0x0003e20000100a00 */
[----:B------:R-:W-:Y:S01]  /*1410*/  IMAD R22, R0, 0x5a, RZ ;  /* 0x0000005a00167824 */ /* 0x000fe200078e02ff */
[-C--:B0-----:R-:W-:Y:S02]  /*1420*/  IADD3 R10, P3, R12, R26.reuse, RZ ;  /* 0x0000001a0c0a7210 */ /* 0x081fe40007f7e0ff */
[----:B-1----:R-:W-:-:S02]  /*1430*/  IADD3 R4, P1, R18, R26, RZ ;  /* 0x0000001a12047210 */ /* 0x002fc40007f3e0ff */
[-C--:B------:R-:W-:Y:S01]  /*1440*/  LEA.HI.X.SX32 R11, R24, R27.reuse, 0x1, P3 ;  /* 0x0000001b180b7211 */ /* 0x080fe200018f0eff */
[----:B------:R-:W-:Y:S01]  /*1450*/  IMAD R24, R0, 0xb4, RZ ;  /* 0x000000b400187824 */ /* 0x000fe200078e02ff */
[-C--:B------:R-:W-:Y:S01]  /*1460*/  LEA.HI.X.SX32 R5, R12, R27.reuse, 0x1, P1 ;  /* 0x0000001b0c057211 */ /* 0x080fe200008f0eff */
[----:B------:R-:W-:Y:S01]  /*1470*/  STL.64 [R1+0x9b8], R16 ;  /* 0x0009b81001007387 */ /* 0x000fe20000100a00 */
[----:B------:R-:W-:Y:S01]  /*1480*/  IMAD R12, R0, 0x2d, RZ ;  /* 0x0000002d000c7824 */ /* 0x000fe200078e02ff */
[----:B------:R-:W-:Y:S02]  /*1490*/  LEA.HI.X.SX32 R3, R18, R27, 0x1, P6 ;  /* 0x0000001b12037211 */ /* 0x000fe400030f0eff */
[----:B------:R0:W-:Y:S01]  /*14a0*/  STL.64 [R1+0x870], R10 ;  /* 0x0008700a01007387 */ /* 0x0001e20000100a00 */
[----:B------:R-:W-:-:S03]  /*14b0*/  IMAD R13, R0, 0x168, RZ ;  /* 0x00000168000d7824 */ /* 0x000fc600078e02ff */
[----:B------:R1:W-:Y:S01]  /*14c0*/  STL.64 [R1+0x5f8], R4 ;  /* 0x0005f80401007387 */ /* 0x0003e20000100a00 */
[----:B------:R-:W-:Y:S01]  /*14d0*/  IMAD R18, R0, 0x300, RZ ;  /* 0x0000030000127824 */ /* 0x000fe200078e02ff */
[-C--:B0-----:R-:W-:Y:S02]  /*14e0*/  IADD3 R10, P3, R22, R26.reuse, RZ ;  /* 0x0000001a160a7210 */ /* 0x081fe40007f7e0ff */
[----:B------:R0:W-:Y:S01]  /*14f0*/  STL.64 [R1+0x230], R2 ;  /* 0x0002300201007387 */ /* 0x0001e20000100a00 */
[-C--:B-1----:R-:W-:Y:S02]  /*1500*/  IADD3 R4, P1, R24, R26.reuse, RZ ;  /* 0x0000001a18047210 */ /* 0x082fe40007f3e0ff */
[-C--:B------:R-:W-:Y:S01]  /*1510*/  LEA.HI.X.SX32 R11, R12, R27.reuse, 0x1, P3 ;  /* 0x0000001b0c0b7211 */ /* 0x080fe200018f0eff */
[----:B------:R-:W-:Y:S01]  /*1520*/  IMAD R12, R0, 0x2e, RZ ;  /* 0x0000002e000c7824 */ /* 0x000fe200078e02ff */
[----:B------:R-:W-:Y:S02]  /*1530*/  LEA.HI.X.SX32 R5, R22, R27, 0x1, P1 ;  /* 0x0000001b16057211 */ /* 0x000fe400008f0eff */
[----:B0-----:R-:W-:Y:S01]  /*1540*/  IADD3 R2, P6, R13, R26, RZ ;  /* 0x0000001a0d027210 */ /* 0x001fe20007fde0ff */
[----:B------:R0:W-:Y:S01]  /*1550*/  STL.64 [R1+0x9b0], R10 ;  /* 0x0009b00a01007387 */ /* 0x0001e20000100a00 */
[----:B------:R-:W-:-:S02]  /*1560*/  IMAD R22, R0, 0x5c, RZ ;  /* 0x0000005c00167824 */ /* 0x000fc400078e02ff */
[-C--:B------:R-:W-:Y:S01]  /*1570*/  LEA.HI.X.SX32 R3, R24, R27.reuse, 0x1, P6 ;  /* 0x0000001b18037211 */ /* 0x080fe200030f0eff */
[----:B------:R1:W-:Y:S01]  /*1580*/  STL.64 [R1+0x860], R4 ;  /* 0x0008600401007387 */ /* 0x0003e20000100a00 */
[-C--:B------:R-:W-:Y:S01]  /*1590*/  LEA.HI.X.SX32 R7, R13, R27.reuse, 0x1, P2 ;  /* 0x0000001b0d077211 */ /* 0x080fe200010f0eff */
[----:B------:R-:W-:Y:S01]  /*15a0*/  IMAD R24, R0, 0xb8, RZ ;  /* 0x000000b800187824 */ /* 0x000fe200078e02ff */
[-C--:B0-----:R-:W-:Y:S01]  /*15b0*/  IADD3 R10, P3, R18, R26.reuse, RZ ;  /* 0x0000001a120a7210 */ /* 0x081fe20007f7e0ff */
[----:B------:R-:W-:Y:S01]  /*15c0*/  IMAD R18, R0, 0x17, RZ ;  /* 0x0000001700127824 */ /* 0x000fe200078e02ff */
[-C--:B-1----:R-:W-:Y:S01]  /*15d0*/  IADD3 R4, P1, R12, R26.reuse, RZ ;  /* 0x0000001a0c047210 */ /* 0x082fe20007f3e0ff */
[----:B------:R0:W-:Y:S01]  /*15e0*/  STL.64 [R1+0x5e0], R2 ;  /* 0x0005e00201007387 */ /* 0x0001e20000100a00 */
[----:B------:R-:W-:Y:S02]  /*15f0*/  IMAD R25, R0, 0x170, RZ ;  /* 0x0000017000197824 */ /* 0x000fe400078e02ff */
[----:B------:R-:W-:Y:S01]  /*1600*/  LEA.HI.X.SX32 R5, R18, R27, 0x1, P1 ;  /* 0x0000001b12057211 */ /* 0x000fe200008f0eff */
[----:B------:R1:W-:Y:S01]  /*1610*/  STL.64 [R1+0x218], R6 ;  /* 0x0002180601007387 */ /* 0x0003e20000100a00 */
[----:B------:R-:W-:Y:S01]  /*1620*/  IMAD R18, R0, 0x310, RZ ;  /* 0x0000031000127824 */ /* 0x000fe200078e02ff */
[----:B0-----:R-:W-:-:S02]  /*1630*/  IADD3 R2, P6, R22, R26, RZ ;  /* 0x0000001a16027210 */ /* 0x001fc40007fde0ff */
[----:B------:R0:W-:Y:S02]  /*1640*/  STL.64 [R1+0xa60], R4 ;  /* 0x000a600401007387 */ /* 0x0001e40000100a00 */
[-C--:B------:R-:W-:Y:S02]  /*1650*/  LEA.HI.X.SX32 R3, R12, R27.reuse, 0x1, P6 ;  /* 0x0000001b0c037211 */ /* 0x080fe400030f0eff */
[-C--:B-1----:R-:W-:Y:S01]  /*1660*/  IADD3 R6, P2, R24, R26.reuse, RZ ;  /* 0x0000001a18067210 */ /* 0x082fe20007f5e0ff */
[----:B------:R-:W-:Y:S02]  /*1670*/  IMAD R12, R0, 0x5e, RZ ;  /* 0x0000005e000c7824 */ /* 0x000fe400078e02ff */
[----:B------:R1:W-:Y:S01]  /*1680*/  STL.64 [R1+0x9a8], R2 ;  /* 0x0009a80201007387 */ /* 0x0003e20000100a00 */
[----:B------:R-:W-:Y:S02]  /*1690*/  LEA.HI.X.SX32 R7, R22, R27, 0x1, P2 ;  /* 0x0000001b16077211 */ /* 0x000fe400010f0eff */
[----:B0-----:R-:W-:-:S04]  /*16a0*/  IADD3 R4, P1, R25, R26, RZ ;  /* 0x0000001a19047210 */ /* 0x001fc80007f3e0ff */
[-C--:B------:R-:W-:Y:S02]  /*16b0*/  LEA.HI.X.SX32 R5, R24, R27.reuse, 0x1, P1 ;  /* 0x0000001b18057211 */ /* 0x080fe400008f0eff */
[----:B-1----:R-:W-:Y:S01]  /*16c0*/  IADD3 R2, P6, R18, R26, RZ ;  /* 0x0000001a12027210 */ /* 0x002fe20007fde0ff */
[C---:B------:R-:W-:Y:S01]  /*16d0*/  IMAD R18, R0.reuse, 0xbc, RZ ;  /* 0x000000bc00127824 */ /* 0x040fe200078e02ff */
[----:B------:R0:W-:Y:S01]  /*16e0*/  STL.64 [R1+0x850], R6 ;  /* 0x0008500601007387 */ /* 0x0001e20000100a00 */
[C---:B------:R-:W-:Y:S01]  /*16f0*/  IMAD R24, R0.reuse, 0x2f, RZ ;  /* 0x0000002f00187824 */ /* 0x040fe200078e02ff */
[----:B------:R-:W-:Y:S01]  /*1700*/  LEA.HI.X.SX32 R9, R25, R27, 0x1, P4 ;  /* 0x0000001b19097211 */ /* 0x000fe200020f0eff */
[C---:B------:R-:W-:Y:S01]  /*1710*/  IMAD R22, R0.reuse, 0x178, RZ ;  /* 0x0000017800167824 */ /* 0x040fe200078e02ff */
[----:B------:R1:W-:Y:S01]  /*1720*/  STL.64 [R1+0x5c0], R4 ;  /* 0x0005c00401007387 */ /* 0x0003e20000100a00 */
[----:B------:R-:W-:-:S03]  /*1730*/  IMAD R14, R0, 0x2f0, RZ ;  /* 0x000002f0000e7824 */ /* 0x000fc600078e02ff */
[----:B------:R2:W-:Y:S01]  /*1740*/  STL.64 [R1+0x200], R8 ;  /* 0x0002000801007387 */ /* 0x0005e20000100a00 */
[-C--:B0-----:R-:W-:Y:S02]  /*1750*/  IADD3 R6, P2, R12, R26.reuse, RZ ;  /* 0x0000001a0c067210 */ /* 0x081fe40007f5e0ff */
[-C--:B-1----:R-:W-:Y:S02]  /*1760*/  IADD3 R4, P1, R18, R26.reuse, RZ ;  /* 0x0000001a12047210 */ /* 0x082fe40007f3e0ff */
[-C--:B------:R-:W-:Y:S01]  /*1770*/  LEA.HI.X.SX32 R7, R24, R27.reuse, 0x1, P2 ;  /* 0x0000001b18077211 */ /* 0x080fe200010f0eff */
[----:B------:R-:W-:Y:S01]  /*1780*/  IMAD R24, R0, 0x6, RZ ;  /* 0x0000000600187824 */ /* 0x000fe200078e02ff */
[-C--:B--2---:R-:W-:Y:S02]  /*1790*/  IADD3 R8, P4, R22, R26.reuse, RZ ;  /* 0x0000001a16087210 */ /* 0x084fe40007f9e0ff */
[-C--:B------:R-:W-:Y:S01]  /*17a0*/  LEA.HI.X.SX32 R5, R12, R27.reuse, 0x1, P1 ;  /* 0x0000001b0c057211 */ /* 0x080fe200008f0eff */
[----:B------:R-:W-:Y:S01]  /*17b0*/  IMAD R25, R0, 0x320, RZ ;  /* 0x0000032000197824 */ /* 0x000fe200078e02ff */
[----:B------:R0:W-:Y:S01]  /*17c0*/  STL.64 [R1+0x9a0], R6 ;  /* 0x0009a00601007387 */ /* 0x0001e20000100a00 */
[----:B------:R-:W-:Y:S01]  /*17d0*/  LEA.HI.X.SX32 R9, R18, R27, 0x1, P4 ;  /* 0x0000001b12097211 */ /* 0x000fe200020f0eff */
[----:B------:R-:W-:Y:S01]  /*17e0*/  IMAD R18, R0, 0x3, RZ ;  /* 0x0000000300127824 */ /* 0x000fe200078e02ff */
[----:B------:R-:W-:Y:S01]  /*17f0*/  IADD3 R14, P5, R14, R26, RZ ;  /* 0x0000001a0e0e7210 */ /* 0x000fe20007fbe0ff */
[----:B------:R1:W-:Y:S01]  /*1800*/  STL.64 [R1+0x848], R4 ;  /* 0x0008480401007387 */ /* 0x0003e20000100a00 */
[----:B------:R-:W-:-:S02]  /*1810*/  IMAD R13, R0, 0xc, RZ ;  /* 0x0000000c000d7824 */ /* 0x000fc400078e02ff */
[----:B------:R-:W-:Y:S01]  /*1820*/  LEA.HI.X.SX32 R15, R22, R27, 0x1, P5 ;  /* 0x0000001b160f7211 */ /* 0x000fe200028f0eff */
[----:B------:R-:W-:Y:S01]  /*1830*/  IMAD R22, R0, 0x30, RZ ;  /* 0x0000003000167824 */ /* 0x000fe200078e02ff */
[-C--:B0-----:R-:W-:Y:S02]  /*1840*/  IADD3 R6, P2, R25, R26.reuse, RZ ;  /* 0x0000001a19067210 */ /* 0x081fe40007f5e0ff */
[----:B-1----:R-:W-:Y:S01]  /*1850*/  IADD3 R4, P1, R24, R26, RZ ;  /* 0x0000001a18047210 */ /* 0x002fe20007f3e0ff */
[----:B------:R-:W-:-:S03]  /*1860*/  IMAD R25, R0, 0x18, RZ ;  /* 0x0000001800197824 */ /* 0x000fc600078e02ff */
[----:B------:R-:W-:Y:S01]  /*1870*/  LEA.HI.X.SX32 R5, R18, R27, 0x1, P1 ;  /* 0x0000001b12057211 */ /* 0x000fe200008f0eff */
[----:B------:R0:W-:Y:S04]  /*1880*/  STL.64 [R1+0x5a8], R8 ;  /* 0x0005a80801007387 */ /* 0x0001e80000100a00 */
[----:B------:R1:W-:Y:S04]  /*1890*/  STL.64 [R1+0x1e8], R14 ;  /* 0x0001e80e01007387 */ /* 0x0003e80000100a00 */
[----:B------:R2:W-:Y:S01]  /*18a0*/  STL.64 [R1+0xb00], R4 ;  /* 0x000b000401007387 */ /* 0x0005e20000100a00 */
[----:B0-----:R-:W-:-:S02]  /*18b0*/  IADD3 R8, P4, R13, R26, RZ ;  /* 0x0000001a0d087210 */ /* 0x001fc40007f9e0ff */
[-C--:B-1----:R-:W-:Y:S01]  /*18c0*/  IADD3 R14, P5, R25, R26.reuse, RZ ;  /* 0x0000001a190e7210 */ /* 0x082fe20007fbe0ff */
[----:B------:R-:W-:Y:S01]  /*18d0*/  IMAD R18, R0, 0x60, RZ ;  /* 0x0000006000127824 */ /* 0x000fe200078e02ff */
[-C--:B------:R-:W-:Y:S02]  /*18e0*/  LEA.HI.X.SX32 R9, R24, R27.reuse, 0x1, P4 ;  /* 0x0000001b18097211 */ /* 0x080fe400020f0eff */
[-C--:B--2---:R-:W-:Y:S01]  /*18f0*/  IADD3 R4, P1, R22, R26.reuse, RZ ;  /* 0x0000001a16047210 */ /* 0x084fe20007f3e0ff */
[C---:B------:R-:W-:Y:S01]  /*1900*/  IMAD R24, R0.reuse, 0xc0, RZ ;  /* 0x000000c000187824 */ /* 0x040fe200078e02ff */
[-C--:B------:R-:W-:Y:S01]  /*1910*/  LEA.HI.X.SX32 R15, R13, R27.reuse, 0x1, P5 ;  /* 0x0000001b0d0f7211 */ /* 0x080fe200028f0eff */
[----:B------:R-:W-:Y:S01]  /*1920*/  IMAD R12, R0, 0x180, RZ ;  /* 0x00000180000c7824 */ /* 0x000fe200078e02ff */
        /* <DEDUP_REMOVED lines=8> */
[----:B--2---:R-:W-:Y:S01]  /*19b0*/  IADD3 R4, P1, R12, R26, RZ ;  /* 0x0000001a0c047210 */ /* 0x004fe20007f3e0ff */
[----:B------:R-:W-:Y:S01]  /*19c0*/  IMAD R22, R0, 0x62, RZ ;  /* 0x0000006200167824 */ /* 0x000fe200078e02ff */
[-C--:B------:R-:W-:Y:S01]  /*19d0*/  LEA.HI.X.SX32 R15, R18, R27.reuse, 0x1, P5 ;  /* 0x0000001b120f7211 */ /* 0x080fe200028f0eff */
[----:B------:R-:W-:Y:S01]  /*19e0*/  IMAD R18, R0, 0xc4, RZ ;  /* 0x000000c400127824 */ /* 0x000fe200078e02ff */
[----:B------:R-:W-:Y:S01]  /*19f0*/  LEA.HI.X.SX32 R5, R24, R27, 0x1, P1 ;  /* 0x0000001b18057211 */ /* 0x000fe200008f0eff */
[----:B------:R0:W-:Y:S01]  /*1a00*/  STL.64 [R1+0x998], R8 ;  /* 0x0009980801007387 */ /* 0x0001e20000100a00 */
[----:B------:R-:W-:-:S03]  /*1a10*/  IMAD R24, R0, 0x31, RZ ;  /* 0x0000003100187824 */ /* 0x000fc600078e02ff */
[----:B------:R1:W-:Y:S01]  /*1a20*/  STL.64 [R1+0x838], R14 ;  /* 0x0008380e01007387 */ /* 0x0003e20000100a00 */
[----:B------:R-:W-:-:S03]  /*1a30*/  LEA.HI.X.SX32 R11, R12, R27, 0x1, P3 ;  /* 0x0000001b0c0b7211 */ /* 0x000fc600018f0eff */
[----:B------:R2:W-:Y:S01]  /*1a40*/  STL.64 [R1+0x588], R4 ;  /* 0x0005880401007387 */ /* 0x0005e20000100a00 */
[-C--:B0-----:R-:W-:Y:S01]  /*1a50*/  IADD3 R8, P4, R25, R26.reuse, RZ ;  /* 0x0000001a19087210 */ /* 0x081fe20007f9e0ff */
[----:B------:R-:W-:Y:S01]  /*1a60*/  IMAD R25, R0, 0x188, RZ ;  /* 0x0000018800197824 */ /* 0x000fe200078e02ff */
[-C--:B-1----:R-:W-:Y:S02]  /*1a70*/  IADD3 R14, P5, R22, R26.reuse, RZ ;  /* 0x0000001a160e7210 */ /* 0x082fe40007fbe0ff */
[-C--:B--2---:R-:W-:Y:S02]  /*1a80*/  IADD3 R4, P1, R18, R26.reuse, RZ ;  /* 0x0000001a12047210 */ /* 0x084fe40007f3e0ff */
[-C--:B------:R-:W-:Y:S01]  /*1a90*/  LEA.HI.X.SX32 R15, R24, R27.reuse, 0x1, P5 ;  /* 0x0000001b180f7211 */ /* 0x080fe200028f0eff */
[----:B------:R-:W-:Y:S01]  /*1aa0*/  IMAD R24, R0, 0x32, RZ ;  /* 0x0000003200187824 */ /* 0x000fe200078e02ff */
[----:B------:R-:W-:Y:S02]  /*1ab0*/  IADD3 R12, P3, R25, R26, RZ ;  /* 0x0000001a190c7210 */ /* 0x000fe40007f7e0ff */
[-C--:B------:R-:W-:Y:S01]  /*1ac0*/  LEA.HI.X.SX32 R5, R22, R27.reuse, 0x1, P1 ;  /* 0x0000001b16057211 */ /* 0x080fe200008f0eff */
[----:B------:R-:W-:Y:S01]  /*1ad0*/  STL.64 [R1+0x1d0], R10 ;  /* 0x0001d00a01007387 */ /* 0x000fe20000100a00 */
[----:B------:R-:W-:Y:S01]  /*1ae0*/  LEA.HI.X.SX32 R13, R18, R27, 0x1, P3 ;  /* 0x0000001b120d7211 */ /* 0x000fe200018f0eff */
[----:B------:R-:W-:-:S02]  /*1af0*/  IMAD R18, R0, 0x19, RZ ;  /* 0x0000001900127824 */ /* 0x000fc400078e02ff */
[----:B------:R0:W-:Y:S01]  /*1b00*/  STL.64 [R1+0x990], R14 ;  /* 0x0009900e01007387 */ /* 0x0001e20000100a00 */
[----:B------:R-:W-:-:S03]  /*1b10*/  IMAD R22, R0, 0x64, RZ ;  /* 0x0000006400167824 */ /* 0x000fc600078e02ff */
[----:B------:R1:W-:Y:S01]  /*1b20*/  STL.64 [R1+0x828], R4 ;  /* 0x0008280401007387 */ /* 0x0003e20000100a00 */
[----:B------:R-:W-:Y:S02]  /*1b30*/  LEA.HI.X.SX32 R3, R25, R27, 0x1, P6 ;  /* 0x0000001b19037211 */ /* 0x000fe400030f0eff */
[-C--:B------:R-:W-:Y:S01]  /*1b40*/  IADD3 R16, P3, R22, R26.reuse, RZ ;  /* 0x0000001a16107210 */ /* 0x080fe20007f7e0ff */
[----:B------:R2:W-:Y:S01]  /*1b50*/  STL.64 [R1+0x570], R12 ;  /* 0x0005700c01007387 */ /* 0x0005e20000100a00 */
[----:B0-----:R-:W-:Y:S01]  /*1b60*/  IMAD R14, R0, 0xc8, RZ ;  /* 0x000000c8000e7824 */ /* 0x001fe200078e02ff */
[----:B-1----:R-:W-:-:S04]  /*1b70*/  IADD3 R4, P1, R24, R26, RZ ;  /* 0x0000001a18047210 */ /* 0x002fc80007f3e0ff */
[-C--:B------:R-:W-:Y:S01]  /*1b80*/  LEA.HI.X.SX32 R5, R18, R27.reuse, 0x1, P1 ;  /* 0x0000001b12057211 */ /* 0x080fe200008f0eff */
[----:B--2---:R-:W-:Y:S01]  /*1b90*/  IMAD R12, R0, 0x190, RZ ;  /* 0x00000190000c7824 */ /* 0x004fe200078e02ff */
[----:B------:R0:W-:Y:S01]  /*1ba0*/  STL.64 [R1+0x1b8], R2 ;  /* 0x0001b80201007387 */ /* 0x0001e20000100a00 */
[-C--:B------:R-:W-:Y:S01]  /*1bb0*/  LEA.HI.X.SX32 R17, R24, R27.reuse, 0x1, P3 ;  /* 0x0000001b18117211 */ /* 0x080fe200018f0eff */
[C---:B------:R-:W-:Y:S02]  /*1bc0*/  IMAD R18, R0.reuse, 0x350, RZ ;  /* 0x0000035000127824 */ /* 0x040fe400078e02ff */
[----:B------:R1:W-:Y:S01]  /*1bd0*/  STL.64 [R1+0xa50], R4 ;  /* 0x000a500401007387 */ /* 0x0003e20000100a00 */
[----:B------:R-:W-:Y:S01]  /*1be0*/  IMAD R24, R0, 0x66, RZ ;  /* 0x0000006600187824 */ /* 0x000fe200078e02ff */
[----:B------:R-:W-:Y:S02]  /*1bf0*/  LEA.HI.X.SX32 R7, R12, R27, 0x1, P2 ;  /* 0x0000001b0c077211 */ /* 0x000fe400010f0eff */
[----:B0-----:R-:W-:-:S02]  /*1c00*/  IADD3 R2, P6, R14, R26, RZ ;  /* 0x0000001a0e027210 */ /* 0x001fc40007fde0ff */
[-C--:B-1----:R-:W-:Y:S01]  /*1c10*/  IADD3 R4, P1, R12, R26.reuse, RZ ;  /* 0x0000001a0c047210 */ /* 0x082fe20007f3e0ff */
[----:B------:R0:W-:Y:S01]  /*1c20*/  STL.64 [R1+0x988], R16 ;  /* 0x0009881001007387 */ /* 0x0001e20000100a00 */
[-C--:B------:R-:W-:Y:S01]  /*1c30*/  LEA.HI.X.SX32 R3, R22, R27.reuse, 0x1, P6 ;  /* 0x0000001b16037211 */ /* 0x080fe200030f0eff */
[----:B------:R-:W-:Y:S01]  /*1c40*/  IMAD R22, R0, 0xcc, RZ ;  /* 0x000000cc00167824 */ /* 0x000fe200078e02ff */
[----:B------:R-:W-:Y:S01]  /*1c50*/  LEA.HI.X.SX32 R5, R14, R27, 0x1, P1 ;  /* 0x0000001b0e057211 */ /* 0x000fe200008f0eff */
[----:B------:R-:W-:Y:S02]  /*1c60*/  IMAD R14, R0, 0x33, RZ ;  /* 0x00000033000e7824 */ /* 0x000fe400078e02ff */
[----:B------:R1:W-:Y:S01]  /*1c70*/  STL.64 [R1+0x818], R2 ;  /* 0x0008180201007387 */ /* 0x0003e20000100a00 */
[-C--:B0-----:R-:W-:Y:S01]  /*1c80*/  IADD3 R16, P3, R18, R26.reuse, RZ ;  /* 0x0000001a12107210 */ /* 0x081fe20007f7e0ff */
[----:B------:R-:W-:Y:S02]  /*1c90*/  IMAD R18, R0, 0x198, RZ ;  /* 0x0000019800127824 */ /* 0x000fe400078e02ff */
[----:B------:R0:W-:Y:S01]  /*1ca0*/  STL.64 [R1+0x550], R4 ;  /* 0x0005500401007387 */ /* 0x0001e20000100a00 */
[----:B-1----:R-:W-:-:S03]  /*1cb0*/  IADD3 R2, P6, R24, R26, RZ ;  /* 0x0000001a18027210 */ /* 0x002fc60007fde0ff */
[----:B------:R1:W-:Y:S01]  /*1cc0*/  STL.64 [R1+0x1a0], R6 ;  /* 0x0001a00601007387 */ /* 0x0003e20000100a00 */
[-C--:B------:R-:W-:Y:S02]  /*1cd0*/  LEA.HI.X.SX32 R3, R14, R27.reuse, 0x1, P6 ;  /* 0x0000001b0e037211 */ /* 0x080fe400030f0eff */
[-C--:B0-----:R-:W-:Y:S01]  /*1ce0*/  IADD3 R4, P1, R22, R26.reuse, RZ ;  /* 0x0000001a16047210 */ /* 0x081fe20007f3e0ff */
[----:B------:R-:W-:Y:S01]  /*1cf0*/  IMAD R14, R0, 0x1a, RZ ;  /* 0x0000001a000e7824 */ /* 0x000fe200078e02ff */
[----:B-1----:R-:W-:Y:S02]  /*1d00*/  IADD3 R6, P2, R18, R26, RZ ;  /* 0x0000001a12067210 */ /* 0x002fe40007f5e0ff */
[-C--:B------:R-:W-:Y:S01]  /*1d10*/  LEA.HI.X.SX32 R5, R24, R27.reuse, 0x1, P1 ;  /* 0x0000001b18057211 */ /* 0x080fe200008f0eff */
[----:B------:R-:W-:Y:S01]  /*1d20*/  IMAD R24, R0, 0x34, RZ ;  /* 0x0000003400187824 */ /* 0x000fe200078e02ff */
[----:B------:R-:W-:Y:S01]  /*1d30*/  LEA.HI.X.SX32 R7, R22, R27, 0x1, P2 ;  /* 0x0000001b16077211 */ /* 0x000fe200010f0eff */
[----:B------:R0:W-:Y:S01]  /*1d40*/  STL.64 [R1+0x980], R2 ;  /* 0x0009800201007387 */ /* 0x0001e20000100a00 */
[----:B------:R-:W-:-:S02]  /*1d50*/  IMAD R12, R0, 0x360, RZ ;  /* 0x00000360000c7824 */ /* 0x000fc400078e02ff */
[----:B------:R-:W-:Y:S01]  /*1d60*/  IMAD R25, R0, 0xd, RZ ;  /* 0x0000000d00197824 */ /* 0x000fe200078e02ff */
[----:B------:R1:W-:Y:S01]  /*1d70*/  STL.64 [R1+0x810], R4 ;  /* 0x0008100401007387 */ /* 0x0003e20000100a00 */
[----:B------:R-:W-:-:S03]  /*1d80*/  LEA.HI.X.SX32 R9, R18, R27, 0x1, P4 ;  /* 0x0000001b12097211 */ /* 0x000fc600020f0eff */
[----:B------:R2:W-:Y:S01]  /*1d90*/  STL.64 [R1+0x538], R6 ;  /* 0x0005380601007387 */ /* 0x0005e20000100a00 */
[----:B------:R-:W-:Y:S01]  /*1da0*/  IMAD R22, R0, 0x68, RZ ;  /* 0x0000006800167824 */ /* 0x000fe200078e02ff */
[-C--:B0-----:R-:W-:Y:S02]  /*1db0*/  IADD3 R2, P6, R12, R26.reuse, RZ ;  /* 0x0000001a0c027210 */ /* 0x081fe40007fde0ff */
[-C--:B-1----:R-:W-:Y:S02]  /*1dc0*/  IADD3 R4, P1, R14, R26.reuse, RZ ;  /* 0x0000001a0e047210 */ /* 0x082fe40007f3e0ff */
[----:B--2---:R-:W-:Y:S01]  /*1dd0*/  IADD3 R6, P2, R24, R26, RZ ;  /* 0x0000001a18067210 */ /* 0x004fe20007f5e0ff */
[C---:B------:R-:W-:Y:S01]  /*1de0*/  IMAD R12, R0.reuse, 0xd0, RZ ;  /* 0x000000d0000c7824 */ /* 0x040fe200078e02ff */
[-C--:B------:R-:W-:Y:S01]  /*1df0*/  LEA.HI.X.SX32 R5, R25, R27.reuse, 0x1, P1 ;  /* 0x0000001b19057211 */ /* 0x080fe200008f0eff */
[----:B------:R-:W-:Y:S01]  /*1e00*/  IMAD R18, R0, 0x1a0, RZ ;  /* 0x000001a000127824 */ /* 0x000fe200078e02ff */
[----:B------:R-:W-:Y:S01]  /*1e10*/  LEA.HI.X.SX32 R7, R14, R27, 0x1, P2 ;  /* 0x0000001b0e077211 */ /* 0x000fe200010f0eff */
[----:B------:R0:W-:Y:S01]  /*1e20*/  STL.64 [R1+0x188], R8 ;  /* 0x0001880801007387 */ /* 0x0001e20000100a00 */
[----:B------:R-:W-:-:S03]  /*1e30*/  IMAD R10, R0, 0x340, RZ ;  /* 0x00000340000a7824 */ /* 0x000fc600078e02ff */
[----:B------:R1:W-:Y:S04]  /*1e40*/  STL.64 [R1+0xab0], R4 ;  /* 0x000ab00401007387 */ /* 0x0003e80000100a00 */
[----:B------:R2:W-:Y:S01]  /*1e50*/  STL.64 [R1+0xa48], R6 ;  /* 0x000a480601007387 */ /* 0x0005e20000100a00 */
[-C--:B0-----:R-:W-:Y:S02]  /*1e60*/  IADD3 R8, P4, R22, R26.reuse, RZ ;  /* 0x0000001a16087210 */ /* 0x081fe40007f9e0ff */
[-C--:B-1----:R-:W-:Y:S02]  /*1e70*/  IADD3 R4, P1, R12, R26.reuse, RZ ;  /* 0x0000001a0c047210 */ /* 0x082fe40007f3e0ff */
[-C--:B------:R-:W-:Y:S02]  /*1e80*/  LEA.HI.X.SX32 R9, R24, R27.reuse, 0x1, P4 ;  /* 0x0000001b18097211 */ /* 0x080fe400020f0eff */
[-C--:B--2---:R-:W-:Y:S01]  /*1e90*/  IADD3 R6, P2, R18, R26.reuse, RZ ;  /* 0x0000001a12067210 */ /* 0x084fe20007f5e0ff */
[----:B------:R-:W-:Y:S01]  /*1ea0*/  IMAD R24, R0, 0x6a, RZ ;  /* 0x0000006a00187824 */ /* 0x000fe200078e02ff */
[----:B------:R-:W-:Y:S01]  /*1eb0*/  LEA.HI.X.SX32 R5, R22, R27, 0x1, P1 ;  /* 0x0000001b16057211 */ /* 0x000fe200008f0eff */
[----:B------:R-:W-:Y:S01]  /*1ec0*/  IMAD R22, R0, 0xd4, RZ ;  /* 0x000000d400167824 */ /* 0x000fe200078e02ff */
[----:B------:R-:W-:-:S02]  /*1ed0*/  IADD3 R10, P5, R10, R26, RZ ;  /* 0x0000001a0a0a7210 */ /* 0x000fc40007fbe0ff */
[-C--:B------:R-:W-:Y:S01]  /*1ee0*/  LEA.HI.X.SX32 R7, R12, R27.reuse, 0x1, P2 ;  /* 0x0000001b0c077211 */ /* 0x080fe200010f0eff */
[----:B------:R-:W-:Y:S01]  /*1ef0*/  STL.64 [R1+0x978], R8 ;  /* 0x0009780801007387 */ /* 0x000fe20000100a00 */
[----:B------:R-:W-:Y:S01]  /*1f00*/  IMAD R12, R0, 0x35, RZ ;  /* 0x00000035000c7824 */ /* 0x000fe200078e02ff */
[----:B------:R-:W-:Y:S01]  /*1f10*/  LEA.HI.X.SX32 R11, R18, R27, 0x1, P5 ;  /* 0x0000001b120b7211 */ /* 0x000fe200028f0eff */
[C---:B------:R-:W-:Y:S01]  /*1f20*/  IMAD R14, R0.reuse, 0x370, RZ ;  /* 0x00000370000e7824 */ /* 0x040fe200078e02ff */
[----:B------:R0:W-:Y:S01]  /*1f30*/  STL.64 [R1+0x800], R4 ;  /* 0x0008000401007387 */ /* 0x0001e20000100a00 */
[----:B------:R-:W-:-:S03]  /*1f40*/  IMAD R25, R0, 0x1a8, RZ ;  /* 0x000001a800197824 */ /* 0x000fc600078e02ff */
[----:B------:R1:W-:Y:S04]  /*1f50*/  STL.64 [R1+0x518], R6 ;  /* 0x0005180601007387 */ /* 0x0003e80000100a00 */
[----:B------:R2:W-:Y:S01]  /*1f60*/  STL.64 [R1+0x170], R10 ;  /* 0x0001700a01007387 */ /* 0x0005e20000100a00 */
[-C--:B0-----:R-:W-:Y:S02]  /*1f70*/  IADD3 R4, P1, R24, R26.reuse, RZ ;  /* 0x0000001a18047210 */ /* 0x081fe40007f3e0ff */
[-C--:B-1----:R-:W-:Y:S02]  /*1f80*/  IADD3 R6, P2, R22, R26.reuse, RZ ;  /* 0x0000001a16067210 */ /* 0x082fe40007f5e0ff */
[----:B------:R-:W-:Y:S02]  /*1f90*/  LEA.HI.X.SX32 R5, R12, R27, 0x1, P1 ;  /* 0x0000001b0c057211 */ /* 0x000fe400008f0eff */
[-C--:B------:R-:W-:Y:S01]  /*1fa0*/  IADD3 R8, P4, R14, R26.reuse, RZ ;  /* 0x0000001a0e087210 */ /* 0x080fe20007f9e0ff */
[----:B------:R-:W-:Y:S01]  /*1fb0*/  IMAD R14, R0, 0x36, RZ ;  /* 0x00000036000e7824 */ /* 0x000fe200078e02ff */
[----:B--2---:R-:W-:-:S02]  /*1fc0*/  IADD3 R10, P5, R25, R26, RZ ;  /* 0x0000001a190a7210 */ /* 0x004fc40007fbe0ff */
[-C--:B------:R-:W-:Y:S01]  /*1fd0*/  LEA.HI.X.SX32 R7, R24, R27.reuse, 0x1, P2 ;  /* 0x0000001b18077211 */ /* 0x080fe200010f0eff */
[----:B------:R-:W-:Y:S01]  /*1fe0*/  IMAD R18, R0, 0x3fe, RZ ;  /* 0x000003fe00127824 */ /* 0x000fe200078e02ff */
[----:B------:R0:W-:Y:S01]  /*1ff0*/  STL.64 [R1+0x970], R4 ;  /* 0x0009700401007387 */ /* 0x0001e20000100a00 */
[-C--:B------:R-:W-:Y:S01]  /*2000*/  LEA.HI.X.SX32 R11, R22, R27.reuse, 0x1, P5 ;  /* 0x0000001b160b7211 */ /* 0x080fe200028f0eff */
[C---:B------:R-:W-:Y:S02]  /*2010*/  IMAD R24, R0.reuse, 0x6c, RZ ;  /* 0x0000006c00187824 */ /* 0x040fe400078e02ff */
[----:B------:R1:W-:Y:S01]  /*2020*/  STL.64 [R1+0x7f0], R6 ;  /* 0x0007f00601007387 */ /* 0x0003e20000100a00 */
[----:B------:R-:W-:Y:S01]  /*2030*/  IMAD R22, R0, 0x1b, RZ ;  /* 0x0000001b00167824 */ /* 0x000fe200078e02ff */
[----:B------:R-:W-:Y:S02]  /*2040*/  LEA.HI.X.SX32 R17, R25, R27, 0x1, P3 ;  /* 0x0000001b19117211 */ /* 0x000fe400018f0eff */
[-C--:B------:R-:W-:Y:S01]  /*2050*/  IADD3 R12, P5, R24, R26.reuse, RZ ;  /* 0x0000001a180c7210 */ /* 0x080fe20007fbe0ff */
[----:B------:R2:W-:Y:S01]  /*2060*/  STL.64 [R1+0x500], R10 ;  /* 0x0005000a01007387 */ /* 0x0005e20000100a00 */
[----:B0-----:R-:W-:-:S02]  /*2070*/  IADD3 R4, P1, R18, R26, RZ ;  /* 0x0000001a12047210 */ /* 0x001fc40007f3e0ff */
[----:B-1----:R-:W-:Y:S01]  /*2080*/  IADD3 R6, P2, R14, R26, RZ ;  /* 0x0000001a0e067210 */ /* 0x002fe20007f5e0ff */
[----:B------:R-:W-:-:S03]  /*2090*/  IMAD R18, R0, 0xd8, RZ ;  /* 0x000000d800127824 */ /* 0x000fc600078e02ff */
[-C--:B------:R-:W-:Y:S01]  /*20a0*/  LEA.HI.X.SX32 R7, R22, R27.reuse, 0x1, P2 ;  /* 0x0000001b16077211 */ /* 0x080fe200010f0eff */
[----:B--2---:R-:W-:Y:S01]  /*20b0*/  IMAD R10, R0, 0x1b0, RZ ;  /* 0x000001b0000a7824 */ /* 0x004fe200078e02ff */
[----:B------:R0:W-:Y:S01]  /*20c0*/  STL.64 [R1+0x158], R16 ;  /* 0x0001581001007387 */ /* 0x0001e20000100a00 */
[-C--:B------:R-:W-:Y:S01]  /*20d0*/  LEA.HI.X.SX32 R13, R14, R27.reuse, 0x1, P5 ;  /* 0x0000001b0e0d7211 */ /* 0x080fe200028f0eff */
[----:B------:R-:W-:Y:S02]  /*20e0*/  IMAD R22, R0, 0x380, RZ ;  /* 0x0000038000167824 */ /* 0x000fe400078e02ff */
[----:B------:R1:W-:Y:S01]  /*20f0*/  STL.64 [R1+0xa40], R6 ;  /* 0x000a400601007387 */ /* 0x0003e20000100a00 */
[----:B------:R-:W-:-:S03]  /*2100*/  LEA.HI.X.SX32 R3, R10, R27, 0x1, P6 ;  /* 0x0000001b0a037211 */ /* 0x000fc600030f0eff */
[----:B------:R2:W-:Y:S01]  /*2110*/  STL.64 [R1+0x968], R12 ;  /* 0x0009680c01007387 */ /* 0x0005e20000100a00 */
[-C--:B0-----:R-:W-:Y:S02]  /*2120*/  IADD3 R16, P3, R18, R26.reuse, RZ ;  /* 0x0000001a12107210 */ /* 0x081fe40007f7e0ff */
[-C--:B-1----:R-:W-:Y:S02]  /*2130*/  IADD3 R6, P2, R10, R26.reuse, RZ ;  /* 0x0000001a0a067210 */ /* 0x082fe40007f5e0ff */
[-C--:B------:R-:W-:Y:S01]  /*2140*/  LEA.HI.X.SX32 R17, R24, R27.reuse, 0x1, P3 ;  /* 0x0000001b18117211 */ /* 0x080fe200018f0eff */
[----:B------:R-:W-:Y:S01]  /*2150*/  IMAD R24, R0, 0xdc, RZ ;  /* 0x000000dc00187824 */ /* 0x000fe200078e02ff */
[----:B------:R-:W-:Y:S01]  /*2160*/  LEA.HI.X.SX32 R7, R18, R27, 0x1, P2 ;  /* 0x0000001b12077211 */ /* 0x000fe200010f0eff */
[----:B--2---:R-:W-:Y:S01]  /*2170*/  IMAD R12, R0, 0x6e, RZ ;  /* 0x0000006e000c7824 */ /* 0x004fe200078e02ff */
[----:B------:R-:W-:Y:S01]  /*2180*/  IADD3 R14, P5, R22, R26, RZ ;  /* 0x0000001a160e7210 */ /* 0x000fe20007fbe0ff */
[C---:B------:R-:W-:Y:S01]  /*2190*/  IMAD R22, R0.reuse, 0x1b8, RZ ;  /* 0x000001b800167824 */ /* 0x040fe200078e02ff */
[----:B------:R0:W-:Y:S01]  /*21a0*/  STL.64 [R1+0x7e0], R16 ;  /* 0x0007e01001007387 */ /* 0x0001e20000100a00 */
[----:B------:R-:W-:-:S03]  /*21b0*/  IMAD R18, R0, 0x37, RZ ;  /* 0x0000003700127824 */ /* 0x000fc600078e02ff */
[----:B------:R1:W-:Y:S04]  /*21c0*/  STL.64 [R1+0x4e0], R6 ;  /* 0x0004e00601007387 */ /* 0x0003e80000100a00 */
[----:B------:R2:W-:Y:S01]  /*21d0*/  STL.64 [R1+0x140], R2 ;  /* 0x0001400201007387 */ /* 0x0005e20000100a00 */
[-C--:B0-----:R-:W-:Y:S02]  /*21e0*/  IADD3 R16, P3, R12, R26.reuse, RZ ;  /* 0x0000001a0c107210 */ /* 0x081fe40007f7e0ff */
[-C--:B-1----:R-:W-:Y:S02]  /*21f0*/  IADD3 R6, P2, R24, R26.reuse, RZ ;  /* 0x0000001a18067210 */ /* 0x082fe40007f5e0ff */
[-C--:B------:R-:W-:Y:S02]  /*2200*/  LEA.HI.X.SX32 R17, R18, R27.reuse, 0x1, P3 ;  /* 0x0000001b12117211 */ /* 0x080fe400018f0eff */
[----:B--2---:R-:W-:Y:S01]  /*2210*/  IADD3 R2, P6, R22, R26, RZ ;  /* 0x0000001a16027210 */ /* 0x004fe20007fde0ff */
[----:B------:R-:W-:Y:S01]  /*2220*/  IMAD R18, R0, 0x3a0, RZ ;  /* 0x000003a000127824 */ /* 0x000fe200078e02ff */
[-C--:B------:R-:W-:Y:S01]  /*2230*/  LEA.HI.X.SX32 R7, R12, R27.reuse, 0x1, P2 ;  /* 0x0000001b0c077211 */ /* 0x080fe200010f0eff */
[----:B------:R-:W-:Y:S01]  /*2240*/  IMAD R13, R0, 0xe, RZ ;  /* 0x0000000e000d7824 */ /* 0x000fe200078e02ff */
[-C--:B------:R-:W-:Y:S01]  /*2250*/  LEA.HI.X.SX32 R3, R24, R27.reuse, 0x1, P6 ;  /* 0x0000001b18037211 */ /* 0x080fe200030f0eff */
[----:B------:R-:W-:Y:S01]  /*2260*/  STL.64 [R1+0x960], R16 ;  /* 0x0009601001007387 */ /* 0x000fe20000100a00 */
[----:B------:R-:W-:Y:S01]  /*2270*/  LEA.HI.X.SX32 R9, R22, R27, 0x1, P4 ;  /* 0x0000001b16097211 */ /* 0x000fe200020f0eff */
[----:B------:R-:W-:-:S02]  /*2280*/  IMAD R25, R0, 0x1c, RZ ;  /* 0x0000001c00197824 */ /* 0x000fc400078e02ff */
[C---:B------:R-:W-:Y:S01]  /*2290*/  IMAD R10, R0.reuse, 0x390, RZ ;  /* 0x00000390000a7824 */ /* 0x040fe200078e02ff */
[----:B------:R0:W-:Y:S01]  /*22a0*/  STL.64 [R1+0x7d8], R6 ;  /* 0x0007d80601007387 */ /* 0x0001e20000100a00 */
[C---:B------:R-:W-:Y:S02]  /*22b0*/  IMAD R24, R0.reuse, 0x1ff, RZ ;  /* 0x000001ff00187824 */ /* 0x040fe400078e02ff */
[----:B------:R-:W-:Y:S01]  /*22c0*/  IMAD R22, R0, 0x38, RZ ;  /* 0x0000003800167824 */ /* 0x000fe200078e02ff */
[----:B------:R1:W-:Y:S02]  /*22d0*/  STL.64 [R1+0x4c8], R2 ;  /* 0x0004c80201007387 */ /* 0x0003e40000100a00 */
[----:B------:R-:W-:Y:S02]  /*22e0*/  LEA.HI.X.SX32 R5, R24, R27, 0x1, P1 ;  /* 0x0000001b18057211 */ /* 0x000fe400008f0eff */
[----:B------:R2:W-:Y:S01]  /*22f0*/  STL.64 [R1+0x128], R8 ;  /* 0x0001280801007387 */ /* 0x0005e20000100a00 */
[-C--:B0-----:R-:W-:Y:S01]  /*2300*/  IADD3 R6, P2, R18, R26.reuse, RZ ;  /* 0x0000001a12067210 */ /* 0x081fe20007f5e0ff */
[----:B------:R-:W-:Y:S01]  /*2310*/  IMAD R18, R0, 0x7, RZ ;  /* 0x0000000700127824 */ /* 0x000fe200078e02ff */
[----:B------:R-:W-:-:S02]  /*2320*/  IADD3 R16, P3, R10, R26, RZ ;  /* 0x0000001a0a107210 */ /* 0x000fc40007f7e0ff */
[-C--:B-1----:R-:W-:Y:S02]  /*2330*/  IADD3 R2, P6, R13, R26.reuse, RZ ;  /* 0x0000001a0d027210 */ /* 0x082fe40007fde0ff */
[-C--:B------:R-:W-:Y:S02]  /*2340*/  IADD3 R10, P1, R22, R26.reuse, RZ ;  /* 0x0000001a160a7210 */ /* 0x080fe40007f3e0ff */
[----:B--2---:R-:W-:Y:S01]  /*2350*/  IADD3 R8, P4, R25, R26, RZ ;  /* 0x0000001a19087210 */ /* 0x004fe20007f9e0ff */
[----:B------:R-:W-:Y:S01]  /*2360*/  IMAD R24, R0, 0x70, RZ ;  /* 0x0000007000187824 */ /* 0x000fe200078e02ff */
[-C--:B------:R-:W-:Y:S01]  /*2370*/  LEA.HI.X.SX32 R3, R18, R27.reuse, 0x1, P6 ;  /* 0x0000001b12037211 */ /* 0x080fe200030f0eff */
[C---:B------:R-:W-:Y:S01]  /*2380*/  IMAD R12, R0.reuse, 0xe0, RZ ;  /* 0x000000e0000c7824 */ /* 0x040fe200078e02ff */
[-C--:B------:R-:W-:Y:S01]  /*2390*/  LEA.HI.X.SX32 R9, R13, R27.reuse, 0x1, P4 ;  /* 0x0000001b0d097211 */ /* 0x080fe200020f0eff */
[----:B------:R-:W-:Y:S01]  /*23a0*/  STL.64 [R1+0x1738], R4 ;  /* 0x0017380401007387 */ /* 0x000fe20000100a00 */
[----:B------:R-:W-:Y:S01]  /*23b0*/  LEA.HI.X.SX32 R11, R25, R27, 0x1, P1 ;  /* 0x0000001b190b7211 */ /* 0x000fe200008f0eff */
[----:B------:R-:W-:-:S02]  /*23c0*/  IMAD R18, R0, 0x1c0, RZ ;  /* 0x000001c000127824 */ /* 0x000fc400078e02ff */
[----:B------:R0:W-:Y:S04]  /*23d0*/  STL.64 [R1+0xae0], R2 ;  /* 0x000ae00201007387 */ /* 0x0001e80000100a00 */
[----:B------:R1:W-:Y:S04]  /*23e0*/  STL.64 [R1+0xaa8], R8 ;  /* 0x000aa80801007387 */ /* 0x0003e80000100a00 */
[----:B------:R2:W-:Y:S01]  /*23f0*/  STL.64 [R1+0xa38], R10 ;  /* 0x000a380a01007387 */ /* 0x0005e20000100a00 */
[-C--:B0-----:R-:W-:Y:S02]  /*2400*/  IADD3 R2, P6, R24, R26.reuse, RZ ;  /* 0x0000001a18027210 */ /* 0x081fe40007fde0ff */
[----:B-1----:R-:W-:-:S02]  /*2410*/  IADD3 R8, P4, R12, R26, RZ ;  /* 0x0000001a0c087210 */ /* 0x002fc40007f9e0ff */
[-C--:B------:R-:W-:Y:S02]  /*2420*/  LEA.HI.X.SX32 R3, R22, R27.reuse, 0x1, P6 ;  /* 0x0000001b16037211 */ /* 0x080fe400030f0eff */
[----:B--2---:R-:W-:Y:S01]  /*2430*/  IADD3 R10, P1, R18, R26, RZ ;  /* 0x0000001a120a7210 */ /* 0x004fe20007f3e0ff */
[----:B------:R-:W-:Y:S01]  /*2440*/  IMAD R22, R0, 0x72, RZ ;  /* 0x0000007200167824 */ /* 0x000fe200078e02ff */
[-C--:B------:R-:W-:Y:S01]  /*2450*/  LEA.HI.X.SX32 R9, R24, R27.reuse, 0x1, P4 ;  /* 0x0000001b18097211 */ /* 0x080fe200020f0eff */
[----:B------:R-:W-:Y:S01]  /*2460*/  IMAD R24, R0, 0xe4, RZ ;  /* 0x000000e400187824 */ /* 0x000fe200078e02ff */
[-C--:B------:R-:W-:Y:S01]  /*2470*/  LEA.HI.X.SX32 R11, R12, R27.reuse, 0x1, P1 ;  /* 0x0000001b0c0b7211 */ /* 0x080fe200008f0eff */
[----:B------:R-:W-:Y:S01]  /*2480*/  STL.64 [R1+0x958], R2 ;  /* 0x0009580201007387 */ /* 0x000fe20000100a00 */
[----:B------:R-:W-:Y:S01]  /*2490*/  IMAD R12, R0, 0x39, RZ ;  /* 0x00000039000c7824 */ /* 0x000fe200078e02ff */
[----:B------:R-:W-:Y:S02]  /*24a0*/  LEA.HI.X.SX32 R15, R18, R27, 0x1, P5 ;  /* 0x0000001b120f7211 */ /* 0x000fe400028f0eff */
[----:B------:R0:W-:Y:S01]  /*24b0*/  STL.64 [R1+0x7c8], R8 ;  /* 0x0007c80801007387 */ /* 0x0001e20000100a00 */
[----:B------:R-:W-:-:S02]  /*24c0*/  IMAD R25, R0, 0x3b0, RZ ;  /* 0x000003b000197824 */ /* 0x000fc400078e02ff */
[C---:B------:R-:W-:Y:S01]  /*24d0*/  IMAD R13, R0.reuse, 0x1c8, RZ ;  /* 0x000001c8000d7824 */ /* 0x040fe200078e02ff */
[----:B------:R1:W-:Y:S01]  /*24e0*/  STL.64 [R1+0x4a8], R10 ;  /* 0x0004a80a01007387 */ /* 0x0003e20000100a00 */
[----:B------:R-:W-:Y:S01]  /*24f0*/  IMAD R18, R0, 0x3c0, RZ ;  /* 0x000003c000127824 */ /* 0x000fe200078e02ff */
[-C--:B0-----:R-:W-:Y:S02]  /*2500*/  IADD3 R8, P4, R22, R26.reuse, RZ ;  /* 0x0000001a16087210 */ /* 0x081fe40007f9e0ff */
[----:B------:R0:W-:Y:S01]  /*2510*/  STL.64 [R1+0x110], R14 ;  /* 0x0001100e01007387 */ /* 0x0001e20000100a00 */
[-C--:B-1----:R-:W-:Y:S02]  /*2520*/  IADD3 R10, P1, R24, R26.reuse, RZ ;  /* 0x0000001a180a7210 */ /* 0x082fe40007f3e0ff */
[-C--:B------:R-:W-:Y:S02]  /*2530*/  LEA.HI.X.SX32 R9, R12, R27.reuse, 0x1, P4 ;  /* 0x0000001b0c097211 */ /* 0x080fe400020f0eff */
[----:B------:R-:W-:Y:S01]  /*2540*/  IADD3 R2, P6, R25, R26, RZ ;  /* 0x0000001a19027210 */ /* 0x000fe20007fde0ff */
[----:B------:R-:W-:Y:S01]  /*2550*/  IMAD R25, R0, 0x3a, RZ ;  /* 0x0000003a00197824 */ /* 0x000fe200078e02ff */
[----:B------:R-:W-:-:S02]  /*2560*/  LEA.HI.X.SX32 R11, R22, R27, 0x1, P1 ;  /* 0x0000001b160b7211 */ /* 0x000fc400008f0eff */
[CC--:B0-----:R-:W-:Y:S01]  /*2570*/  IADD3 R14, P5, R13.reuse, R26.reuse, RZ ;  /* 0x0000001a0d0e7210 */ /* 0x0c1fe20007fbe0ff */
[----:B------:R0:W-:Y:S01]  /*2580*/  STL.64 [R1+0x950], R8 ;  /* 0x0009500801007387 */ /* 0x0001e20000100a00 */
[----:B------:R-:W-:Y:S02]  /*2590*/  IMAD R12, R0, 0x1d, RZ ;  /* 0x0000001d000c7824 */ /* 0x000fe400078e02ff */
[-C--:B------:R-:W-:Y:S01]  /*25a0*/  LEA.HI.X.SX32 R15, R24, R27.reuse, 0x1, P5 ;  /* 0x0000001b180f7211 */ /* 0x080fe200028f0eff */
[----:B------:R1:W-:Y:S01]  /*25b0*/  STL.64 [R1+0x7b8], R10 ;  /* 0x0007b80a01007387 */ /* 0x0003e20000100a00 */
[----:B------:R-:W-:Y:S01]  /*25c0*/  LEA.HI.X.SX32 R17, R13, R27, 0x1, P3 ;  /* 0x0000001b0d117211 */ /* 0x000fe200018f0eff */
[----:B------:R-:W-:Y:S01]  /*25d0*/  IMAD R22, R0, 0xe8, RZ ;  /* 0x000000e800167824 */ /* 0x000fe200078e02ff */
[-C--:B0-----:R-:W-:Y:S01]  /*25e0*/  IADD3 R8, P4, R18, R26.reuse, RZ ;  /* 0x0000001a12087210 */ /* 0x081fe20007f9e0ff */
[C---:B------:R-:W-:Y:S01]  /*25f0*/  IMAD R18, R0.reuse, 0x74, RZ ;  /* 0x0000007400127824 */ /* 0x040fe200078e02ff */
[----:B-1----:R-:W-:Y:S01]  /*2600*/  IADD3 R10, P1, R25, R26, RZ ;  /* 0x0000001a190a7210 */ /* 0x002fe20007f3e0ff */
[----:B------:R0:W-:Y:S01]  /*2610*/  STL.64 [R1+0x490], R14 ;  /* 0x0004900e01007387 */ /* 0x0001e20000100a00 */
[----:B------:R-:W-:-:S02]  /*2620*/  IMAD R24, R0, 0x1d0, RZ ;  /* 0x000001d000187824 */ /* 0x000fc400078e02ff */
[----:B------:R-:W-:Y:S01]  /*2630*/  LEA.HI.X.SX32 R11, R12, R27, 0x1, P1 ;  /* 0x0000001b0c0b7211 */ /* 0x000fe200008f0eff */
[----:B------:R1:W-:Y:S01]  /*2640*/  STL.64 [R1+0xf8], R16 ;  /* 0x0000f81001007387 */ /* 0x0003e20000100a00 */
[----:B0-----:R-:W-:-:S03]  /*2650*/  IADD3 R14, P5, R18, R26, RZ ;  /* 0x0000001a120e7210 */ /* 0x001fc60007fbe0ff */
[----:B------:R0:W-:Y:S01]  /*2660*/  STL.64 [R1+0xa30], R10 ;  /* 0x000a300a01007387 */ /* 0x0001e20000100a00 */
[----:B------:R-:W-:Y:S02]  /*2670*/  LEA.HI.X.SX32 R15, R25, R27, 0x1, P5 ;  /* 0x0000001b190f7211 */ /* 0x000fe400028f0eff */
[----:B-1----:R-:W-:-:S03]  /*2680*/  IADD3 R16, P3, R22, R26, RZ ;  /* 0x0000001a16107210 */ /* 0x002fc60007f7e0ff */
[----:B------:R1:W-:Y:S01]  /*2690*/  STL.64 [R1+0x948], R14 ;  /* 0x0009480e01007387 */ /* 0x0003e20000100a00 */
[----:B------:R-:W-:Y:S02]  /*26a0*/  LEA.HI.X.SX32 R17, R18, R27, 0x1, P3 ;  /* 0x0000001b12117211 */ /* 0x000fe400018f0eff */
[----:B0-----:R-:W-:Y:S01]  /*26b0*/  IADD3 R10, P1, R24, R26, RZ ;  /* 0x0000001a180a7210 */ /* 0x001fe20007f3e0ff */
[----:B------:R-:W-:-:S03]  /*26c0*/  IMAD R18, R0, 0xec, RZ ;  /* 0x000000ec00127824 */ /* 0x000fc600078e02ff */
[-C--:B------:R-:W-:Y:S01]  /*26d0*/  LEA.HI.X.SX32 R11, R22, R27.reuse, 0x1, P1 ;  /* 0x0000001b160b7211 */ /* 0x080fe200008f0eff */
[C---:B-1----:R-:W-:Y:S01]  /*26e0*/  IMAD R15, R0.reuse, 0x76, RZ ;  /* 0x00000076000f7824 */ /* 0x042fe200078e02ff */
[----:B------:R0:W-:Y:S01]  /*26f0*/  STL.64 [R1+0x7a8], R16 ;  /* 0x0007a81001007387 */ /* 0x0001e20000100a00 */
[----:B------:R-:W-:Y:S01]  /*2700*/  IMAD R22, R0, 0x3b, RZ ;  /* 0x0000003b00167824 */ /* 0x000fe200078e02ff */
[----:B------:R-:W-:Y:S01]  /*2710*/  LEA.HI.X.SX32 R7, R24, R27, 0x1, P2 ;  /* 0x0000001b18077211 */ /* 0x000fe200010f0eff */
[----:B------:R-:W-:Y:S01]  /*2720*/  IMAD R14, R0, 0x1d8, RZ ;  /* 0x000001d8000e7824 */ /* 0x000fe200078e02ff */
        /* <DEDUP_REMOVED lines=8> */
[----:B------:R0:W-:Y:S01]  /*27b0*/  STL.64 [R1+0x940], R16 ;  /* 0x0009401001007387 */ /* 0x0001e20000100a00 */
[-C--:B------:R-:W-:Y:S02]  /*27c0*/  LEA.HI.X.SX32 R7, R18, R27.reuse, 0x1, P2 ;  /* 0x0000001b12077211 */ /* 0x080fe400010f0eff */
[----:B------:R-:W-:Y:S01]  /*27d0*/  LEA.HI.X.SX32 R3, R14, R27, 0x1, P6 ;  /* 0x0000001b0e037211 */ /* 0x000fe200030f0eff */
[----:B------:R1:W-:Y:S01]  /*27e0*/  STL.64 [R1+0x798], R10 ;  /* 0x0007980a01007387 */ /* 0x0003e20000100a00 */
[----:B------:R-:W-:-:S03]  /*27f0*/  IMAD R18, R0, 0x78, RZ ;  /* 0x0000007800127824 */ /* 0x000fc600078e02ff */
[----:B------:R2:W-:Y:S01]  /*2800*/  STL.64 [R1+0x458], R6 ;  /* 0x0004580601007387 */ /* 0x0005e20000100a00 */
[C---:B0-----:R-:W-:Y:S02]  /*2810*/  IMAD R17, R0.reuse, 0xf, RZ ;  /* 0x0000000f00117824 */ /* 0x041fe400078e02ff */
[----:B------:R-:W-:Y:S01]  /*2820*/  IMAD R16, R0, 0x3c, RZ ;  /* 0x0000003c00107824 */ /* 0x000fe200078e02ff */
[-C--:B-1----:R-:W-:Y:S01]  /*2830*/  IADD3 R10, P1, R22, R26.reuse, RZ ;  /* 0x0000001a160a7210 */ /* 0x082fe20007f3e0ff */
[----:B------:R0:W-:Y:S03]  /*2840*/  STL.64 [R1+0xc8], R2 ;  /* 0x0000c80201007387 */ /* 0x0001e60000100a00 */
[----:B------:R-:W-:Y:S02]  /*2850*/  LEA.HI.X.SX32 R11, R17, R27, 0x1, P1 ;  /* 0x0000001b110b7211 */ /* 0x000fe400008f0eff */
[----:B--2---:R-:W-:-:S02]  /*2860*/  IADD3 R6, P2, R16, R26, RZ ;  /* 0x0000001a10067210 */ /* 0x004fc40007f5e0ff */
[-C--:B------:R-:W-:Y:S01]  /*2870*/  IADD3 R14, P6, R18, R26.reuse, RZ ;  /* 0x0000001a120e7210 */ /* 0x080fe20007fde0ff */
[----:B------:R1:W-:Y:S01]  /*2880*/  STL.64 [R1+0xaa0], R10 ;  /* 0x000aa00a01007387 */ /* 0x0003e20000100a00 */
[----:B0-----:R-:W-:Y:S01]  /*2890*/  IMAD R3, R0, 0xf0, RZ ;  /* 0x000000f000037824 */ /* 0x001fe200078e02ff */
[-C--:B------:R-:W-:Y:S01]  /*28a0*/  LEA.HI.X.SX32 R7, R22, R27.reuse, 0x1, P2 ;  /* 0x0000001b16077211 */ /* 0x080fe200010f0eff */
[----:B------:R-:W-:Y:S01]  /*28b0*/  IMAD R2, R0, 0x1e0, RZ ;  /* 0x000001e000027824 */ /* 0x000fe200078e02ff */
[-C--:B------:R-:W-:Y:S02]  /*28c0*/  LEA.HI.X.SX32 R15, R16, R27.reuse, 0x1, P6 ;  /* 0x0000001b100f7211 */ /* 0x080fe400030f0eff */
[----:B-1----:R-:W-:Y:S01]  /*28d0*/  IADD3 R10, P1, R3, R26, RZ ;  /* 0x0000001a030a7210 */ /* 0x002fe20007f3e0ff */
[----:B------:R0:W-:Y:S03]  /*28e0*/  STL.64 [R1+0xa28], R6 ;  /* 0x000a280601007387 */ /* 0x0001e60000100a00 */
[-C--:B------:R-:W-:Y:S01]  /*28f0*/  LEA.HI.X.SX32 R11, R18, R27.reuse, 0x1, P1 ;  /* 0x0000001b120b7211 */ /* 0x080fe200008f0eff */
[----:B------:R1:W-:Y:S01]  /*2900*/  STL.64 [R1+0x938], R14 ;  /* 0x0009380e01007387 */ /* 0x0003e20000100a00 */
[----:B------:R-:W-:Y:S01]  /*2910*/  LEA.HI.X.SX32 R9, R2, R27, 0x1, P4 ;  /* 0x0000001b02097211 */ /* 0x000fe200020f0eff */
[----:B------:R-:W-:-:S02]  /*2920*/  IMAD R18, R0, 0x1e8, RZ ;  /* 0x000001e800127824 */ /* 0x000fc400078e02ff */
[----:B------:R2:W-:Y:S01]  /*2930*/  STL.64 [R1+0x788], R10 ;  /* 0x0007880a01007387 */ /* 0x0005e20000100a00 */
[----:B0-----:R-:W-:Y:S01]  /*2940*/  IADD3 R6, P2, R2, R26, RZ ;  /* 0x0000001a02067210 */ /* 0x001fe20007f5e0ff */
[----:B-1----:R-:W-:-:S03]  /*2950*/  IMAD R14, R0, 0x7a, RZ ;  /* 0x0000007a000e7824 */ /* 0x002fc600078e02ff */
[----:B------:R-:W-:Y:S01]  /*2960*/  LEA.HI.X.SX32 R7, R3, R27, 0x1, P2 ;  /* 0x0000001b03077211 */ /* 0x000fe200010f0eff */
[----:B--2---:R-:W-:Y:S01]  /*2970*/  IMAD R10, R0, 0xf4, RZ ;  /* 0x000000f4000a7824 */ /* 0x004fe200078e02ff */
[----:B------:R-:W-:Y:S01]  /*2980*/  IADD3 R16, P1, R14, R26, RZ ;  /* 0x0000001a0e107210 */ /* 0x000fe20007f3e0ff */
[C---:B------:R-:W-:Y:S02]  /*2990*/  IMAD R3, R0.reuse, 0x3d, RZ ;  /* 0x0000003d00037824 */ /* 0x040fe400078e02ff */
[----:B------:R0:W-:Y:S01]  /*29a0*/  STL.64 [R1+0x438], R6 ;  /* 0x0004380601007387 */ /* 0x0001e20000100a00 */
[----:B------:R-:W-:-:S03]  /*29b0*/  IMAD R2, R0, 0x202, RZ ;  /* 0x0000020200027824 */ /* 0x000fc600078e02ff */
[----:B------:R1:W-:Y:S01]  /*29c0*/  STL.64 [R1+0xb0], R8 ;  /* 0x0000b00801007387 */ /* 0x0003e20000100a00 */
[-C--:B------:R-:W-:Y:S01]  /*29d0*/  LEA.HI.X.SX32 R17, R3, R27.reuse, 0x1, P1 ;  /* 0x0000001b03117211 */ /* 0x080fe200008f0eff */
[----:B------:R-:W-:Y:S01]  /*29e0*/  IMAD R12, R0, 0x3d0, RZ ;  /* 0x000003d0000c7824 */ /* 0x000fe200078e02ff */
[-C--:B0-----:R-:W-:Y:S02]  /*29f0*/  IADD3 R6, P2, R10, R26.reuse, RZ ;  /* 0x0000001a0a067210 */ /* 0x081fe40007f5e0ff */
[-C--:B-1----:R-:W-:Y:S02]  /*2a00*/  IADD3 R8, P4, R18, R26.reuse, RZ ;  /* 0x0000001a12087210 */ /* 0x082fe40007f9e0ff */
[-C--:B------:R-:W-:Y:S02]  /*2a10*/  LEA.HI.X.SX32 R7, R14, R27.reuse, 0x1, P2 ;  /* 0x0000001b0e077211 */ /* 0x080fe400010f0eff */
[----:B------:R-:W-:Y:S01]  /*2a20*/  LEA.HI.X.SX32 R9, R10, R27, 0x1, P4 ;  /* 0x0000001b0a097211 */ /* 0x000fe200020f0eff */
[----:B------:R-:W-:Y:S01]  /*2a30*/  IMAD R3, R0, 0x3e, RZ ;  /* 0x0000003e00037824 */ /* 0x000fe200078e02ff */
[-C--:B------:R-:W-:Y:S01]  /*2a40*/  IADD3 R20, P1, R2, R26.reuse, RZ ;  /* 0x0000001a02147210 */ /* 0x080fe20007f3e0ff */
[----:B------:R-:W-:Y:S01]  /*2a50*/  IMAD R2, R0, 0x7c, RZ ;  /* 0x0000007c00027824 */ /* 0x000fe200078e02ff */
[----:B------:R0:W-:Y:S01]  /*2a60*/  STL.64 [R1+0x930], R16 ;  /* 0x0009301001007387 */ /* 0x0001e20000100a00 */
[----:B------:R-:W-:-:S03]  /*2a70*/  IADD3 R12, P5, R12, R26, RZ ;  /* 0x0000001a0c0c7210 */ /* 0x000fc60007fbe0ff */
[----:B------:R1:W-:Y:S01]  /*2a80*/  STL.64 [R1+0x778], R6 ;  /* 0x0007780601007387 */ /* 0x0003e20000100a00 */
[----:B------:R-:W-:-:S03]  /*2a90*/  IMAD R14, R0, 0xf8, RZ ;  /* 0x000000f8000e7824 */ /* 0x000fc600078e02ff */
[----:B------:R2:W-:Y:S01]  /*2aa0*/  STL.64 [R1+0x420], R8 ;  /* 0x0004200801007387 */ /* 0x0005e20000100a00 */
[-C--:B------:R-:W-:Y:S02]  /*2ab0*/  LEA.HI.X.SX32 R13, R18, R27.reuse, 0x1, P5 ;  /* 0x0000001b120d7211 */ /* 0x080fe400028f0eff */
[-C--:B0-----:R-:W-:Y:S02]  /*2ac0*/  IADD3 R16, P4, R2, R26.reuse, RZ ;  /* 0x0000001a02107210 */ /* 0x081fe40007f9e0ff */
[CC--:B-1----:R-:W-:Y:S01]  /*2ad0*/  IADD3 R6, P2, R3.reuse, R26.reuse, RZ ;  /* 0x0000001a03067210 */ /* 0x0c2fe20007f5e0ff */
[----:B--2---:R-:W-:Y:S01]  /*2ae0*/  IMAD R8, R0, 0x1f, RZ ;  /* 0x0000001f00087824 */ /* 0x004fe200078e02ff */
[-C--:B------:R-:W-:Y:S01]  /*2af0*/  IADD3 R10, P5, R14, R26.reuse, RZ ;  /* 0x0000001a0e0a7210 */ /* 0x080fe20007fbe0ff */
[C---:B------:R-:W-:Y:S01]  /*2b00*/  IMAD R18, R0.reuse, 0x1f0, RZ ;  /* 0x000001f000127824 */ /* 0x040fe200078e02ff */
[-C--:B------:R-:W-:Y:S01]  /*2b10*/  LEA.HI.X.SX32 R17, R3, R27.reuse, 0x1, P4 ;  /* 0x0000001b03117211 */ /* 0x080fe200020f0eff */
[----:B------:R-:W-:Y:S01]  /*2b20*/  IMAD R24, R0, 0x3e0, RZ ;  /* 0x000003e000187824 */ /* 0x000fe200078e02ff */
[----:B------:R-:W-:Y:S01]  /*2b30*/  LEA.HI.X.SX32 R7, R8, R27, 0x1, P2 ;  /* 0x0000001b08077211 */ /* 0x000fe200010f0eff */
[----:B------:R-:W-:Y:S01]  /*2b40*/  IMAD R3, R0, 0x7e, RZ ;  /* 0x0000007e00037824 */ /* 0x000fe200078e02ff */
[----:B------:R-:W-:Y:S01]  /*2b50*/  STL.64 [R1+0x1898], R12 ;  /* 0x0018980c01007387 */ /* 0x000fe20000100a00 */
[----:B------:R-:W-:-:S02]  /*2b60*/  IADD3 R8, P2, R18, R26, RZ ;  /* 0x0000001a12087210 */ /* 0x000fc40007f5e0ff */
[-C--:B------:R-:W-:Y:S01]  /*2b70*/  LEA.HI.X.SX32 R11, R2, R27.reuse, 0x1, P5 ;  /* 0x0000001b020b7211 */ /* 0x080fe200028f0eff */
[----:B------:R-:W-:Y:S01]  /*2b80*/  STL.64 [R1+0xa20], R6 ;  /* 0x000a200601007387 */ /* 0x000fe20000100a00 */
[-C--:B------:R-:W-:Y:S01]  /*2b90*/  IADD3 R24, P3, R24, R26.reuse, RZ ;  /* 0x0000001a18187210 */ /* 0x080fe20007f7e0ff */
[----:B------:R-:W-:Y:S02]  /*2ba0*/  IMAD R2, R0, 0x3f, RZ ;  /* 0x0000003f00027824 */ /* 0x000fe400078e02ff */
[----:B------:R0:W-:Y:S01]  /*2bb0*/  STL.64 [R1+0x928], R16 ;  /* 0x0009281001007387 */ /* 0x0001e20000100a00 */
[-C--:B------:R-:W-:Y:S02]  /*2bc0*/  LEA.HI.X.SX32 R9, R14, R27.reuse, 0x1, P2 ;  /* 0x0000001b0e097211 */ /* 0x080fe400010f0eff */
[----:B------:R-:W-:Y:S01]  /*2bd0*/  LEA.HI.X.SX32 R25, R18, R27, 0x1, P3 ;  /* 0x0000001b12197211 */ /* 0x000fe200018f0eff */
[----:B------:R1:W-:Y:S01]  /*2be0*/  STL.64 [R1+0x768], R10 ;  /* 0x0007680a01007387 */ /* 0x0003e20000100a00 */
[C---:B------:R-:W-:Y:S01]  /*2bf0*/  IMAD R18, R0.reuse, 0x222, RZ ;  /* 0x0000022200127824 */ /* 0x040fe200078e02ff */
[----:B0-----:R-:W-:Y:S01]  /*2c00*/  IADD3 R16, P5, R3, R26, RZ ;  /* 0x0000001a03107210 */ /* 0x001fe20007fbe0ff */
[----:B------:R-:W-:-:S03]  /*2c10*/  IMAD R14, R0, 0x1f8, RZ ;  /* 0x000001f8000e7824 */ /* 0x000fc600078e02ff */
[----:B------:R-:W-:Y:S01]  /*2c20*/  LEA.HI.X.SX32 R17, R2, R27, 0x1, P5 ;  /* 0x0000001b02117211 */ /* 0x000fe200028f0eff */
[----:B-1----:R-:W-:Y:S01]  /*2c30*/  IMAD R10, R0, 0xfc, RZ ;  /* 0x000000fc000a7824 */ /* 0x002fe200078e02ff */
[----:B------:R0:W-:Y:S04]  /*2c40*/  STL.64 [R1+0x400], R8 ;  /* 0x0004000801007387 */ /* 0x0001e80000100a00 */
[----:B------:R-:W-:Y:S01]  /*2c50*/  STL.64 [R1+0x1890], R24 ;  /* 0x0018901801007387 */ /* 0x000fe20000100a00 */
[----:B------:R-:W-:-:S03]  /*2c60*/  IADD3 R12, P2, R10, R26, RZ ;  /* 0x0000001a0a0c7210 */ /* 0x000fc60007f5e0ff */
[----:B------:R1:W-:Y:S01]  /*2c70*/  STL.64 [R1+0x920], R16 ;  /* 0x0009201001007387 */ /* 0x0003e20000100a00 */
[----:B------:R-:W-:Y:S01]  /*2c80*/  IMAD R22, R0, 0x3f0, RZ ;  /* 0x000003f000167824 */ /* 0x000fe200078e02ff */
[-C--:B0-----:R-:W-:Y:S02]  /*2c90*/  IADD3 R8, P3, R14, R26.reuse, RZ ;  /* 0x0000001a0e087210 */ /* 0x081fe40007f7e0ff */
[-C--:B------:R-:W-:Y:S02]  /*2ca0*/  LEA.HI.X.SX32 R13, R3, R27.reuse, 0x1, P2 ;  /* 0x0000001b030d7211 */ /* 0x080fe400010f0eff */
[-C--:B-1----:R-:W-:Y:S01]  /*2cb0*/  IADD3 R16, P5, R18, R26.reuse, RZ ;  /* 0x0000001a12107210 */ /* 0x082fe20007fbe0ff */
[----:B------:R-:W-:Y:S01]  /*2cc0*/  IMAD R18, R0, 0x242, RZ ;  /* 0x0000024200127824 */ /* 0x000fe200078e02ff */
[----:B------:R-:W-:Y:S02]  /*2cd0*/  LEA.HI.X.SX32 R9, R10, R27, 0x1, P3 ;  /* 0x0000001b0a097211 */ /* 0x000fe400018f0eff */
[----:B------:R-:W-:-:S02]  /*2ce0*/  IADD3 R22, P6, R22, R26, RZ ;  /* 0x0000001a16167210 */ /* 0x000fc40007fde0ff */
[-C--:B------:R-:W-:Y:S01]  /*2cf0*/  IADD3 R10, P3, R18, R26.reuse, RZ ;  /* 0x0000001a120a7210 */ /* 0x080fe20007f7e0ff */
[C---:B------:R-:W-:Y:S01]  /*2d00*/  IMAD R18, R0.reuse, 0x252, RZ ;  /* 0x0000025200127824 */ /* 0x040fe200078e02ff */
[----:B------:R-:W-:Y:S01]  /*2d10*/  STL.64 [R1+0x758], R12 ;  /* 0x0007580c01007387 */ /* 0x000fe20000100a00 */
[----:B------:R-:W-:Y:S01]  /*2d20*/  IMAD R6, R0, 0x212, RZ ;  /* 0x0000021200067824 */ /* 0x000fe200078e02ff */
[-C--:B------:R-:W-:Y:S01]  /*2d30*/  LEA.HI.X.SX32 R23, R14, R27.reuse, 0x1, P6 ;  /* 0x0000001b0e177211 */ /* 0x080fe200030f0eff */
[----:B------:R-:W-:Y:S01]  /*2d40*/  IMAD R14, R0, 0x101, RZ ;  /* 0x00000101000e7824 */ /* 0x000fe200078e02ff */
[----:B------:R0:W-:Y:S02]  /*2d50*/  STL.64 [R1+0x3e8], R8 ;  /* 0x0003e80801007387 */ /* 0x0001e40000100a00 */
[-C--:B------:R-:W-:Y:S02]  /*2d60*/  IADD3 R6, P4, R6, R26.reuse, RZ ;  /* 0x0000001a06067210 */ /* 0x080fe40007f9e0ff */
[----:B------:R-:W-:Y:S01]  /*2d70*/  LEA.HI.X.SX32 R21, R14, R27, 0x1, P1 ;  /* 0x0000001b0e157211 */ /* 0x000fe200008f0eff */
[----:B------:R-:W-:Y:S01]  /*2d80*/  IMAD R14, R0, 0x272, RZ ;  /* 0x00000272000e7824 */ /* 0x000fe200078e02ff */
[----:B0-----:R-:W-:Y:S01]  /*2d90*/  IADD3 R8, P6, R18, R26, RZ ;  /* 0x0000001a12087210 */ /* 0x001fe20007fde0ff */
[C---:B------:R-:W-:Y:S01]  /*2da0*/  IMAD R18, R0.reuse, 0x109, RZ ;  /* 0x0000010900127824 */ /* 0x040fe200078e02ff */
[----:B------:R-:W-:Y:S01]  /*2db0*/  STL.64 [R1+0x18a0], R22 ;  /* 0x0018a01601007387 */ /* 0x000fe20000100a00 */
[----:B------:R-:W-:-:S03]  /*2dc0*/  IMAD R15, R0, 0x262, RZ ;  /* 0x00000262000f7824 */ /* 0x000fc600078e02ff */
[-C--:B------:R-:W-:Y:S01]  /*2dd0*/  LEA.HI.X.SX32 R7, R18, R27.reuse, 0x1, P4 ;  /* 0x0000001b12077211 */ /* 0x080fe200020f0eff */
[C---:B------:R-:W-:Y:S01]  /*2de0*/  IMAD R18, R0.reuse, 0x111, RZ ;  /* 0x0000011100127824 */ /* 0x040fe200078e02ff */
[----:B------:R-:W-:Y:S01]  /*2df0*/  STL.64 [R1+0x3c8], R20 ;  /* 0x0003c81401007387 */ /* 0x000fe20000100a00 */
[----:B------:R-:W-:Y:S01]  /*2e00*/  IMAD R2, R0, 0x232, RZ ;  /* 0x0000023200027824 */ /* 0x000fe200078e02ff */
[-C--:B------:R-:W-:Y:S02]  /*2e10*/  IADD3 R12, P1, R15, R26.reuse, RZ ;  /* 0x0000001a0f0c7210 */ /* 0x080fe40007f3e0ff */
[----:B------:R0:W-:Y:S01]  /*2e20*/  STL.64 [R1+0x380], R6 ;  /* 0x0003800601007387 */ /* 0x0001e20000100a00 */
[----:B------:R-:W-:Y:S01]  /*2e30*/  LEA.HI.X.SX32 R17, R18, R27, 0x1, P5 ;  /* 0x0000001b12117211 */ /* 0x000fe200028f0eff */
[----:B------:R-:W-:Y:S01]  /*2e40*/  IMAD R15, R0, 0x282, RZ ;  /* 0x00000282000f7824 */ /* 0x000fe200078e02ff */
[----:B------:R-:W-:Y:S01]  /*2e50*/  IADD3 R2, P2, R2, R26, RZ ;  /* 0x0000001a02027210 */ /* 0x000fe20007f5e0ff */
[----:B------:R-:W-:-:S02]  /*2e60*/  IMAD R18, R0, 0x292, RZ ;  /* 0x0000029200127824 */ /* 0x000fc400078e02ff */
[----:B------:R1:W-:Y:S01]  /*2e70*/  STL.64 [R1+0x358], R16 ;  /* 0x0003581001007387 */ /* 0x0003e20000100a00 */
[----:B0-----:R-:W-:Y:S01]  /*2e80*/  IADD3 R6, P4, R14, R26, RZ ;  /* 0x0000001a0e067210 */ /* 0x001fe20007f9e0ff */
[----:B------:R-:W-:-:S05]  /*2e90*/  IMAD R14, R0, 0x119, RZ ;  /* 0x00000119000e7824 */ /* 0x000fca00078e02ff */
[-C--:B------:R-:W-:Y:S02]  /*2ea0*/  LEA.HI.X.SX32 R3, R14, R27.reuse, 0x1, P2 ;  /* 0x0000001b0e037211 */ /* 0x080fe400010f0eff */
[-C--:B-1----:R-:W-:Y:S01]  /*2eb0*/  IADD3 R16, P5, R15, R26.reuse, RZ ;  /* 0x0000001a0f107210 */ /* 0x082fe20007fbe0ff */
[----:B------:R-:W-:Y:S02]  /*2ec0*/  IMAD R15, R0, 0x121, RZ ;  /* 0x00000121000f7824 */ /* 0x000fe400078e02ff */
[----:B------:R0:W-:Y:S03]  /*2ed0*/  STL.64 [R1+0x338], R2 ;  /* 0x0003380201007387 */ /* 0x0001e60000100a00 */
[----:B------:R-:W-:Y:S02]  /*2ee0*/  LEA.HI.X.SX32 R11, R15, R27, 0x1, P3 ;  /* 0x0000001b0f0b7211 */ /* 0x000fe400018f0eff */
[----:B0-----:R-:W-:Y:S01]  /*2ef0*/  IADD3 R2, P2, R18, R26, RZ ;  /* 0x0000001a12027210 */ /* 0x001fe20007f5e0ff */
[----:B------:R-:W-:-:S02]  /*2f00*/  IMAD R18, R0, 0x129, RZ ;  /* 0x0000012900127824 */ /* 0x000fc400078e02ff */
[----:B------:R0:W-:Y:S03]  /*2f10*/  STL.64 [R1+0x318], R10 ;  /* 0x0003180a01007387 */ /* 0x0001e60000100a00 */
[-C--:B------:R-:W-:Y:S01]  /*2f20*/  LEA.HI.X.SX32 R9, R18, R27.reuse, 0x1, P6 ;  /* 0x0000001b12097211 */ /* 0x080fe200030f0eff */
[C---:B------:R-:W-:Y:S02]  /*2f30*/  IMAD R18, R0.reuse, 0x131, RZ ;  /* 0x0000013100127824 */ /* 0x040fe400078e02ff */
[----:B0-----:R-:W-:Y:S02]  /*2f40*/  IMAD R10, R0, 0x2b2, RZ ;  /* 0x000002b2000a7824 */ /* 0x001fe400078e02ff */
[----:B------:R0:W-:Y:S01]  /*2f50*/  STL.64 [R1+0x2f8], R8 ;  /* 0x0002f80801007387 */ /* 0x0001e20000100a00 */
[----:B------:R-:W-:Y:S01]  /*2f60*/  LEA.HI.X.SX32 R13, R18, R27, 0x1, P1 ;  /* 0x0000001b120d7211 */ /* 0x000fe200008f0eff */
[----:B------:R-:W-:Y:S01]  /*2f70*/  IMAD R11, R0, 0x2c2, RZ ;  /* 0x000002c2000b7824 */ /* 0x000fe200078e02ff */
[----:B0-----:R-:W-:Y:S01]  /*2f80*/  IADD3 R8, P6, R10, R26, RZ ;  /* 0x0000001a0a087210 */ /* 0x001fe20007fde0ff */
[----:B------:R-:W-:-:S02]  /*2f90*/  IMAD R10, R0, 0x139, RZ ;  /* 0x00000139000a7824 */ /* 0x000fc400078e02ff */
[----:B------:R0:W-:Y:S03]  /*2fa0*/  STL.64 [R1+0x2d8], R12 ;  /* 0x0002d80c01007387 */ /* 0x0001e60000100a00 */
[----:B------:R-:W-:Y:S01]  /*2fb0*/  LEA.HI.X.SX32 R7, R10, R27, 0x1, P4 ;  /* 0x0000001b0a077211 */ /* 0x000fe200020f0eff */
[C---:B------:R-:W-:Y:S02]  /*2fc0*/  IMAD R10, R0.reuse, 0x141, RZ ;  /* 0x00000141000a7824 */ /* 0x040fe400078e02ff */
[----:B------:R-:W-:-:S03]  /*2fd0*/  IMAD R14, R0, 0x2a2, RZ ;  /* 0x000002a2000e7824 */ /* 0x000fc600078e02ff */
[----:B------:R-:W-:Y:S02]  /*2fe0*/  LEA.HI.X.SX32 R17, R10, R27, 0x1, P5 ;  /* 0x0000001b0a117211 */ /* 0x000fe400028f0eff */
[----:B0-----:R-:W-:Y:S01]  /*2ff0*/  IADD3 R12, P1, R11, R26, RZ ;  /* 0x0000001a0b0c7210 */ /* 0x001fe20007f3e0ff */
[C---:B------:R-:W-:Y:S01]  /*3000*/  IMAD R11, R0.reuse, 0x149, RZ ;  /* 0x00000149000b7824 */ /* 0x040fe200078e02ff */
[----:B------:R-:W-:Y:S01]  /*3010*/  STL.64 [R1+0x2b8], R6 ;  /* 0x0002b80601007387 */ /* 0x000fe20000100a00 */
[----:B------:R-:W-:-:S03]  /*3020*/  IMAD R10, R0, 0x2f2, RZ ;  /* 0x000002f2000a7824 */ /* 0x000fc600078e02ff */
[----:B------:R-:W-:Y:S01]  /*3030*/  LEA.HI.X.SX32 R3, R11, R27, 0x1, P2 ;  /* 0x0000001b0b037211 */ /* 0x000fe200010f0eff */
[----:B------:R0:W-:Y:S01]  /*3040*/  STL.64 [R1+0x298], R16 ;  /* 0x0002981001007387 */ /* 0x0001e20000100a00 */
[----:B------:R-:W-:-:S03]  /*3050*/  IADD3 R14, P3, R14, R26, RZ ;  /* 0x0000001a0e0e7210 */ /* 0x000fc60007f7e0ff */
[----:B------:R1:W-:Y:S01]  /*3060*/  STL.64 [R1+0x278], R2 ;  /* 0x0002780201007387 */ /* 0x0003e20000100a00 */
[----:B0-----:R-:W-:Y:S01]  /*3070*/  IMAD R16, R0, 0x151, RZ ;  /* 0x0000015100107824 */ /* 0x001fe200078e02ff */
[----:B-1----:R-:W-:Y:S01]  /*3080*/  IADD3 R2, P2, R10, R26, RZ ;  /* 0x0000001a0a027210 */ /* 0x002fe20007f5e0ff */
[----:B------:R-:W-:-:S03]  /*3090*/  IMAD R10, R0, 0x159, RZ ;  /* 0x00000159000a7824 */ /* 0x000fc600078e02ff */
[-C--:B------:R-:W-:Y:S01]  /*30a0*/  LEA.HI.X.SX32 R15, R16, R27.reuse, 0x1, P3 ;  /* 0x0000001b100f7211 */ /* 0x080fe200018f0eff */
[----:B------:R-:W-:Y:S01]  /*30b0*/  IMAD R11, R0, 0x302, RZ ;  /* 0x00000302000b7824 */ /* 0x000fe200078e02ff */
[----:B------:R-:W-:-:S03]  /*30c0*/  LEA.HI.X.SX32 R9, R10, R27, 0x1, P6 ;  /* 0x0000001b0a097211 */ /* 0x000fc600030f0eff */
[----:B------:R0:W-:Y:S01]  /*30d0*/  STL.64 [R1+0x258], R14 ;  /* 0x0002580e01007387 */ /* 0x0001e20000100a00 */
[C---:B------:R-:W-:Y:S02]  /*30e0*/  IMAD R10, R0.reuse, 0x161, RZ ;  /* 0x00000161000a7824 */ /* 0x040fe400078e02ff */
[C---:B------:R-:W-:Y:S01]  /*30f0*/  IMAD R18, R0.reuse, 0x2d2, RZ ;  /* 0x000002d200127824 */ /* 0x040fe200078e02ff */
[----:B------:R1:W-:Y:S01]  /*3100*/  STL.64 [R1+0x240], R8 ;  /* 0x0002400801007387 */ /* 0x0003e20000100a00 */
[-C--:B------:R-:W-:Y:S01]  /*3110*/  IADD3 R16, P3, R11, R26.reuse, RZ ;  /* 0x0000001a0b107210 */ /* 0x080fe20007f7e0ff */
[----:B0-----:R-:W-:Y:S01]  /*3120*/  IMAD R14, R0, 0x312, RZ ;  /* 0x00000312000e7824 */ /* 0x001fe200078e02ff */
[----:B------:R-:W-:Y:S01]  /*3130*/  LEA.HI.X.SX32 R13, R10, R27, 0x1, P1 ;  /* 0x0000001b0a0d7211 */ /* 0x000fe200008f0eff */
[----:B------:R-:W-:Y:S01]  /*3140*/  IMAD R11, R0, 0x322, RZ ;  /* 0x00000322000b7824 */ /* 0x000fe200078e02ff */
[-C--:B------:R-:W-:Y:S02]  /*3150*/  IADD3 R6, P4, R18, R26.reuse, RZ ;  /* 0x0000001a12067210 */ /* 0x080fe40007f9e0ff */
[----:B-1----:R-:W-:Y:S01]  /*3160*/  IADD3 R8, P6, R14, R26, RZ ;  /* 0x0000001a0e087210 */ /* 0x002fe20007fde0ff */
[----:B------:R-:W-:-:S02]  /*3170*/  IMAD R14, R0, 0x169, RZ ;  /* 0x00000169000e7824 */ /* 0x000fc400078e02ff */
[C---:B------:R-:W-:Y:S01]  /*3180*/  IMAD R18, R0.reuse, 0x2e2, RZ ;  /* 0x000002e200127824 */ /* 0x040fe200078e02ff */
[----:B------:R0:W-:Y:S01]  /*3190*/  STL.64 [R1+0x228], R12 ;  /* 0x0002280c01007387 */ /* 0x0001e20000100a00 */
[----:B------:R-:W-:Y:S01]  /*31a0*/  IMAD R10, R0, 0x332, RZ ;  /* 0x00000332000a7824 */ /* 0x000fe200078e02ff */
[----:B------:R-:W-:Y:S02]  /*31b0*/  LEA.HI.X.SX32 R7, R14, R27, 0x1, P4 ;  /* 0x0000001b0e077211 */ /* 0x000fe400020f0eff */
[----:B------:R-:W-:-:S03]  /*31c0*/  IADD3 R18, P5, R18, R26, RZ ;  /* 0x0000001a12127210 */ /* 0x000fc60007fbe0ff */
[----:B------:R1:W-:Y:S01]  /*31d0*/  STL.64 [R1+0x210], R6 ;  /* 0x0002100601007387 */ /* 0x0003e20000100a00 */
[----:B0-----:R-:W-:Y:S01]  /*31e0*/  IADD3 R12, P1, R11, R26, RZ ;  /* 0x0000001a0b0c7210 */ /* 0x001fe20007f3e0ff */
[----:B------:R-:W-:-:S05]  /*31f0*/  IMAD R11, R0, 0x171, RZ ;  /* 0x00000171000b7824 */ /* 0x000fca00078e02ff */
[-C--:B------:R-:W-:Y:S02]  /*3200*/  LEA.HI.X.SX32 R19, R11, R27.reuse, 0x1, P5 ;  /* 0x0000001b0b137211 */ /* 0x080fe400028f0eff */
[----:B-1----:R-:W-:Y:S01]  /*3210*/  IADD3 R6, P4, R10, R26, RZ ;  /* 0x0000001a0a067210 */ /* 0x002fe20007f9e0ff */
[----:B------:R-:W-:Y:S02]  /*3220*/  IMAD R10, R0, 0x179, RZ ;  /* 0x00000179000a7824 */ /* 0x000fe400078e02ff */
[----:B------:R0:W-:Y:S03]  /*3230*/  STL.64 [R1+0x1f8], R18 ;  /* 0x0001f81201007387 */ /* 0x0001e60000100a00 */
[----:B------:R-:W-:Y:S01]  /*3240*/  LEA.HI.X.SX32 R3, R10, R27, 0x1, P2 ;  /* 0x0000001b0a037211 */ /* 0x000fe200010f0eff */
[----:B------:R-:W-:-:S04]  /*3250*/  IMAD R10, R0, 0x181, RZ ;  /* 0x00000181000a7824 */ /* 0x000fc800078e02ff */
[----:B------:R1:W-:Y:S01]  /*3260*/  STL.64 [R1+0x1e0], R2 ;  /* 0x0001e00201007387 */ /* 0x0003e20000100a00 */
[----:B0-----:R-:W-:Y:S01]  /*3270*/  IMAD R18, R0, 0x352, RZ ;  /* 0x0000035200127824 */ /* 0x001fe200078e02ff */
[----:B------:R-:W-:-:S04]  /*3280*/  LEA.HI.X.SX32 R17, R10, R27, 0x1, P3 ;  /* 0x0000001b0a117211 */ /* 0x000fc800018f0eff */
[----:B-1----:R-:W-:Y:S01]  /*3290*/  IADD3 R2, P2, R18, R26, RZ ;  /* 0x0000001a12027210 */ /* 0x002fe20007f5e0ff */
[C---:B------:R-:W-:Y:S02]  /*32a0*/  IMAD R18, R0.reuse, 0x189, RZ ;  /* 0x0000018900127824 */ /* 0x040fe400078e02ff */
[----:B------:R-:W-:-:S03]  /*32b0*/  IMAD R10, R0, 0x372, RZ ;  /* 0x00000372000a7824 */ /* 0x000fc600078e02ff */
[-C--:B------:R-:W-:Y:S01]  /*32c0*/  LEA.HI.X.SX32 R9, R18, R27.reuse, 0x1, P6 ;  /* 0x0000001b12097211 */ /* 0x080fe200030f0eff */
[C---:B------:R-:W-:Y:S02]  /*32d0*/  IMAD R11, R0.reuse, 0x362, RZ ;  /* 0x00000362000b7824 */ /* 0x040fe400078e02ff */
[----:B------:R-:W-:Y:S01]  /*32e0*/  IMAD R18, R0, 0x191, RZ ;  /* 0x0000019100127824 */ /* 0x000fe200078e02ff */
[----:B------:R0:W-:Y:S04]  /*32f0*/  STL.64 [R1+0x1c8], R16 ;  /* 0x0001c81001007387 */ /* 0x0001e80000100a00 */
[----:B------:R1:W-:Y:S01]  /*3300*/  STL.64 [R1+0x1b0], R8 ;  /* 0x0001b00801007387 */ /* 0x0003e20000100a00 */
[----:B------:R-:W-:Y:S01]  /*3310*/  LEA.HI.X.SX32 R13, R18, R27, 0x1, P1 ;  /* 0x0000001b120d7211 */ /* 0x000fe200008f0eff */
[C---:B------:R-:W-:Y:S01]  /*3320*/  IMAD R14, R0.reuse, 0x342, RZ ;  /* 0x00000342000e7824 */ /* 0x040fe200078e02ff */
[-C--:B0-----:R-:W-:Y:S01]  /*3330*/  IADD3 R16, P3, R11, R26.reuse, RZ ;  /* 0x0000001a0b107210 */ /* 0x081fe20007f7e0ff */
[----:B------:R-:W-:Y:S01]  /*3340*/  IMAD R11, R0, 0x382, RZ ;  /* 0x00000382000b7824 */ /* 0x000fe200078e02ff */
[----:B-1----:R-:W-:Y:S01]  /*3350*/  IADD3 R8, P6, R10, R26, RZ ;  /* 0x0000001a0a087210 */ /* 0x002fe20007fde0ff */
[C---:B------:R-:W-:Y:S01]  /*3360*/  IMAD R10, R0.reuse, 0x199, RZ ;  /* 0x00000199000a7824 */ /* 0x040fe200078e02ff */
[----:B------:R0:W-:Y:S01]  /*3370*/  STL.64 [R1+0x198], R12 ;  /* 0x0001980c01007387 */ /* 0x0001e20000100a00 */
[----:B------:R-:W-:-:S03]  /*3380*/  IMAD R18, R0, 0x392, RZ ;  /* 0x0000039200127824 */ /* 0x000fc600078e02ff */
[-C--:B------:R-:W-:Y:S02]  /*3390*/  LEA.HI.X.SX32 R7, R10, R27.reuse, 0x1, P4 ;  /* 0x0000001b0a077211 */ /* 0x080fe400020f0eff */
[-C--:B------:R-:W-:Y:S02]  /*33a0*/  IADD3 R14, P5, R14, R26.reuse, RZ ;  /* 0x0000001a0e0e7210 */ /* 0x080fe40007fbe0ff */
[----:B0-----:R-:W-:Y:S01]  /*33b0*/  IADD3 R12, P1, R11, R26, RZ ;  /* 0x0000001a0b0c7210 */ /* 0x001fe20007f3e0ff */
[----:B------:R-:W-:Y:S01]  /*33c0*/  IMAD R11, R0, 0x1a1, RZ ;  /* 0x000001a1000b7824 */ /* 0x000fe200078e02ff */
[----:B------:R0:W-:Y:S04]  /*33d0*/  STL.64 [R1+0x180], R6 ;  /* 0x0001800601007387 */ /* 0x0001e80000100a00 */
[----:B------:R-:W-:-:S02]  /*33e0*/  LEA.HI.X.SX32 R15, R11, R27, 0x1, P5 ;  /* 0x0000001b0b0f7211 */ /* 0x000fc400028f0eff */
[----:B0-----:R-:W-:Y:S01]  /*33f0*/  IADD3 R6, P4, R18, R26, RZ ;  /* 0x0000001a12067210 */ /* 0x001fe20007f9e0ff */
[----:B------:R-:W-:Y:S02]  /*3400*/  IMAD R18, R0, 0x1a9, RZ ;  /* 0x000001a900127824 */ /* 0x000fe400078e02ff */
[----:B------:R0:W-:Y:S03]  /*3410*/  STL.64 [R1+0x168], R14 ;  /* 0x0001680e01007387 */ /* 0x0001e60000100a00 */
[-C--:B------:R-:W-:Y:S01]  /*3420*/  LEA.HI.X.SX32 R3, R18, R27.reuse, 0x1, P2 ;  /* 0x0000001b12037211 */ /* 0x080fe200010f0eff */
[C---:B------:R-:W-:Y:S02]  /*3430*/  IMAD R18, R0.reuse, 0x1b1, RZ ;  /* 0x000001b100127824 */ /* 0x040fe400078e02ff */
[----:B0-----:R-:W-:Y:S02]  /*3440*/  IMAD R14, R0, 0x3b2, RZ ;  /* 0x000003b2000e7824 */ /* 0x001fe400078e02ff */
[----:B------:R0:W-:Y:S01]  /*3450*/  STL.64 [R1+0x150], R2 ;  /* 0x0001500201007387 */ /* 0x0001e20000100a00 */
[----:B------:R-:W-:-:S02]  /*3460*/  LEA.HI.X.SX32 R17, R18, R27, 0x1, P3 ;  /* 0x0000001b12117211 */ /* 0x000fc400018f0eff */
[----:B0-----:R-:W-:Y:S01]  /*3470*/  IADD3 R2, P2, R14, R26, RZ ;  /* 0x0000001a0e027210 */ /* 0x001fe20007f5e0ff */
[----:B------:R-:W-:Y:S02]  /*3480*/  IMAD R14, R0, 0x1b9, RZ ;  /* 0x000001b9000e7824 */ /* 0x000fe400078e02ff */
[----:B------:R-:W-:Y:S03]  /*3490*/  STL.64 [R1+0x138], R16 ;  /* 0x0001381001007387 */ /* 0x000fe60000100a00 */
[----:B------:R-:W-:Y:S01]  /*34a0*/  LEA.HI.X.SX32 R9, R14, R27, 0x1, P6 ;  /* 0x0000001b0e097211 */ /* 0x000fe200030f0eff */
[----:B------:R-:W-:-:S04]  /*34b0*/  IMAD R14, R0, 0x1c1, RZ ;  /* 0x000001c1000e7824 */ /* 0x000fc800078e02ff */
[----:B------:R0:W-:Y:S01]  /*34c0*/  STL.64 [R1+0x120], R8 ;  /* 0x0001200801007387 */ /* 0x0001e20000100a00 */
[-C--:B------:R-:W-:Y:S01]  /*34d0*/  LEA.HI.X.SX32 R13, R14, R27.reuse, 0x1, P1 ;  /* 0x0000001b0e0d7211 */ /* 0x080fe200008f0eff */
[C---:B------:R-:W-:Y:S02]  /*34e0*/  IMAD R10, R0.reuse, 0x3a2, RZ ;  /* 0x000003a2000a7824 */ /* 0x040fe400078e02ff */
[----:B0-----:R-:W-:Y:S02]  /*34f0*/  IMAD R8, R0, 0x1c9, RZ ;  /* 0x000001c900087824 */ /* 0x001fe400078e02ff */
[----:B------:R-:W-:Y:S03]  /*3500*/  STL.64 [R1+0x108], R12 ;  /* 0x0001080c01007387 */ /* 0x000fe60000100a00 */
[----:B------:R-:W-:Y:S02]  /*3510*/  LEA.HI.X.SX32 R7, R8, R27, 0x1, P4 ;  /* 0x0000001b08077211 */ /* 0x000fe400020f0eff */
[----:B------:R-:W-:-:S03]  /*3520*/  IADD3 R10, P5, R10, R26, RZ ;  /* 0x0000001a0a0a7210 */ /* 0x000fc60007fbe0ff */
[----:B------:R0:W-:Y:S01]  /*3530*/  STL.64 [R1+0xf0], R6 ;  /* 0x0000f00601007387 */ /* 0x0001e20000100a00 */
[C---:B------:R-:W-:Y:S02]  /*3540*/  IMAD R8, R0.reuse, 0x1d9, RZ ;  /* 0x000001d900087824 */ /* 0x040fe400078e02ff */
[----:B0-----:R-:W-:-:S03]  /*3550*/  IMAD R7, R0, 0x1d1, RZ ;  /* 0x000001d100077824 */ /* 0x001fc600078e02ff */
[-C--:B------:R-:W-:Y:S02]  /*3560*/  LEA.HI.X.SX32 R3, R8, R27.reuse, 0x1, P2 ;  /* 0x0000001b08037211 */ /* 0x080fe400010f0eff */
[----:B------:R-:W-:Y:S01]  /*3570*/  LEA.HI.X.SX32 R11, R7, R27, 0x1, P5 ;  /* 0x0000001b070b7211 */ /* 0x000fe200028f0eff */
[----:B------:R-:W-:-:S04]  /*3580*/  IMAD R15, R0, 0x3c2, RZ ;  /* 0x000003c2000f7824 */ /* 0x000fc800078e02ff */
[----:B------:R0:W-:Y:S01]  /*3590*/  STL.64 [R1+0xd8], R10 ;  /* 0x0000d80a01007387 */ /* 0x0001e20000100a00 */
[C---:B------:R-:W-:Y:S01]  /*35a0*/  IMAD R18, R0.reuse, 0x3d2, RZ ;  /* 0x000003d200127824 */ /* 0x040fe200078e02ff */
[-C--:B------:R-:W-:Y:S02]  /*35b0*/  IADD3 R20, P3, R15, R26.reuse, RZ ;  /* 0x0000001a0f147210 */ /* 0x080fe40007f7e0ff */
[----:B------:R1:W-:Y:S01]  /*35c0*/  STL.64 [R1+0xc0], R2 ;  /* 0x0000c00201007387 */ /* 0x0003e20000100a00 */
[----:B0-----:R-:W-:Y:S01]  /*35d0*/  IMAD R10, R0, 0x214, RZ ;  /* 0x00000214000a7824 */ /* 0x001fe200078e02ff */
[----:B------:R-:W-:Y:S01]  /*35e0*/  IADD3 R18, P6, R18, R26, RZ ;  /* 0x0000001a12127210 */ /* 0x000fe20007fde0ff */
[----:B-1----:R-:W-:-:S03]  /*35f0*/  IMAD R3, R0, 0x1e1, RZ ;  /* 0x000001e100037824 */ /* 0x002fc600078e02ff */
[-C--:B------:R-:W-:Y:S01]  /*3600*/  IADD3 R4, P2, R10, R26.reuse, RZ ;  /* 0x0000001a0a047210 */ /* 0x080fe20007f5e0ff */
[C---:B------:R-:W-:Y:S02]  /*3610*/  IMAD R10, R0.reuse, 0x1e9, RZ ;  /* 0x000001e9000a7824 */ /* 0x040fe400078e02ff */
[C---:B------:R-:W-:Y:S01]  /*3620*/  IMAD R9, R0.reuse, 0x3e2, RZ ;  /* 0x000003e200097824 */ /* 0x040fe200078e02ff */
[-C--:B------:R-:W-:Y:S01]  /*3630*/  LEA.HI.X.SX32 R21, R3, R27.reuse, 0x1, P3 ;  /* 0x0000001b03157211 */ /* 0x080fe200018f0eff */
[----:B------:R-:W-:Y:S01]  /*3640*/  IMAD R2, R0, 0x224, RZ ;  /* 0x0000022400027824 */ /* 0x000fe200078e02ff */
[----:B------:R-:W-:Y:S01]  /*3650*/  LEA.HI.X.SX32 R19, R10, R27, 0x1, P6 ;  /* 0x0000001b0a137211 */ /* 0x000fe200030f0eff */
[C---:B------:R-:W-:Y:S01]  /*3660*/  IMAD R10, R0.reuse, 0x1f1, RZ ;  /* 0x000001f1000a7824 */ /* 0x040fe200078e02ff */
[----:B------:R-:W-:Y:S01]  /*3670*/  IADD3 R16, P1, R9, R26, RZ ;  /* 0x0000001a09107210 */ /* 0x000fe20007f3e0ff */
[----:B------:R-:W-:Y:S01]  /*3680*/  STL [R1+0x378], R4 ;  /* 0x0003780401007387 */ /* 0x000fe20000100800 */
[----:B------:R-:W-:-:S03]  /*3690*/  IMAD R14, R0, 0x3f2, RZ ;  /* 0x000003f2000e7824 */ /* 0x000fc600078e02ff */
[----:B------:R0:W-:Y:S01]  /*36a0*/  STL.64 [R1+0x1820], R20 ;  /* 0x0018201401007387 */ /* 0x0001e20000100a00 */
[----:B------:R-:W-:Y:S01]  /*36b0*/  LEA.HI.X.SX32 R17, R10, R27, 0x1, P1 ;  /* 0x0000001b0a117211 */ /* 0x000fe200008f0eff */
[----:B------:R-:W-:Y:S02]  /*36c0*/  IMAD R10, R0, 0x1f9, RZ ;  /* 0x000001f9000a7824 */ /* 0x000fe400078e02ff */
[----:B------:R1:W-:Y:S01]  /*36d0*/  STL.64 [R1+0x1828], R18 ;  /* 0x0018281201007387 */ /* 0x0003e20000100a00 */
[-C--:B------:R-:W-:Y:S01]  /*36e0*/  IADD3 R14, P4, R14, R26.reuse, RZ ;  /* 0x0000001a0e0e7210 */ /* 0x080fe20007f9e0ff */
[----:B------:R-:W-:Y:S01]  /*36f0*/  IMAD R8, R0, 0x41, RZ ;  /* 0x0000004100087824 */ /* 0x000fe200078e02ff */
[----:B0-----:R-:W-:Y:S01]  /*3700*/  IADD3 R20, P3, R2, R26, RZ ;  /* 0x0000001a02147210 */ /* 0x001fe20007f7e0ff */
[C---:B------:R-:W-:Y:S02]  /*3710*/  IMAD R2, R0.reuse, 0x82, RZ ;  /* 0x0000008200027824 */ /* 0x040fe400078e02ff */
[----:B-1----:R-:W-:-:S02]  /*3720*/  IMAD R18, R0, 0x92, RZ ;  /* 0x0000009200127824 */ /* 0x002fc400078e02ff */
[----:B------:R-:W-:Y:S01]  /*3730*/  IMAD R19, R0, 0xa2, RZ ;  /* 0x000000a200137824 */ /* 0x000fe200078e02ff */
[-C--:B------:R-:W-:Y:S01]  /*3740*/  IADD3 R4, P6, R2, R26.reuse, RZ ;  /* 0x0000001a02047210 */ /* 0x080fe20007fde0ff */
[----:B------:R-:W-:Y:S01]  /*3750*/  IMAD R29, R0, 0x49, RZ ;  /* 0x00000049001d7824 */ /* 0x000fe200078e02ff */
[-C--:B------:R-:W-:Y:S01]  /*3760*/  IADD3 R2, P1, R18, R26.reuse, RZ ;  /* 0x0000001a12027210 */ /* 0x080fe20007f3e0ff */
[----:B------:R-:W-:Y:S01]  /*3770*/  IMAD R28, R0, 0x51, RZ ;  /* 0x00000051001c7824 */ /* 0x000fe200078e02ff */
[-C--:B------:R-:W-:Y:S02]  /*3780*/  LEA.HI.X.SX32 R15, R10, R27.reuse, 0x1, P4 ;  /* 0x0000001b0a0f7211 */ /* 0x080fe400020f0eff */
[----:B------:R-:W-:Y:S01]  /*3790*/  IADD3 R10, P4, R19, R26, RZ ;  /* 0x0000001a130a7210 */ /* 0x000fe20007f9e0ff */
[----:B------:R-:W-:Y:S01]  /*37a0*/  IMAD R22, R0, 0xb2, RZ ;  /* 0x000000b200167824 */ /* 0x000fe200078e02ff */
[-C--:B------:R-:W-:Y:S01]  /*37b0*/  LEA.HI.X.SX32 R5, R8, R27.reuse, 0x1, P6 ;  /* 0x0000001b08057211 */ /* 0x080fe200030f0eff */
[----:B------:R-:W-:Y:S01]  /*37c0*/  STL.64 [R1+0x1830], R16 ;  /* 0x0018301001007387 */ /* 0x000fe20000100a00 */
[----:B------:R-:W-:-:S02]  /*37d0*/  LEA.HI.X.SX32 R3, R29, R27, 0x1, P1 ;  /* 0x0000001b1d037211 */ /* 0x000fc400008f0eff */
[----:B------:R-:W-:Y:S01]  /*37e0*/  LEA.HI.X.SX32 R11, R28, R27, 0x1, P4 ;  /* 0x0000001b1c0b7211 */ /* 0x000fe200020f0eff */
[----:B------:R-:W-:Y:S01]  /*37f0*/  STL.64 [R1+0x1838], R14 ;  /* 0x0018380e01007387 */ /* 0x000fe20000100a00 */
[----:B------:R-:W-:-:S03]  /*3800*/  IMAD R24, R0, 0xc2, RZ ;  /* 0x000000c200187824 */ /* 0x000fc600078e02ff */
[----:B------:R-:W-:Y:S04]  /*3810*/  STL.64 [R1+0x1b00], R18 ;  /* 0x001b001201007387 */ /* 0x000fe80000100a00 */
[----:B------:R0:W-:Y:S04]  /*3820*/  STL.64 [R1+0x910], R4 ;  /* 0x0009100401007387 */ /* 0x0001e80000100a00 */
[----:B------:R-:W-:Y:S01]  /*3830*/  STL [R1+0x1b08], R22 ;  /* 0x001b081601007387 */ /* 0x000fe20000100800 */
[----:B------:R-:W-:-:S03]  /*3840*/  IADD3 R8, P6, R22, R26, RZ ;  /* 0x0000001a16087210 */ /* 0x000fc60007fde0ff */
[----:B------:R1:W-:Y:S04]  /*3850*/  STL.64 [R1+0x8d8], R2 ;  /* 0x0008d80201007387 */ /* 0x0003e80000100a00 */
[----:B------:R2:W-:Y:S01]  /*3860*/  STL.64 [R1+0x8a0], R10 ;  /* 0x0008a00a01007387 */ /* 0x0005e20000100a00 */
[C---:B0-----:R-:W-:Y:S02]  /*3870*/  IMAD R4, R0.reuse, 0xd2, RZ ;  /* 0x000000d200047824 */ /* 0x041fe400078e02ff */
[----:B------:R-:W-:Y:S01]  /*3880*/  IMAD R13, R0, 0xe2, RZ ;  /* 0x000000e2000d7824 */ /* 0x000fe200078e02ff */
[-C--:B-1----:R-:W-:Y:S01]  /*3890*/  IADD3 R2, P1, R24, R26.reuse, RZ ;  /* 0x0000001a18027210 */ /* 0x082fe20007f3e0ff */
[C---:B--2---:R-:W-:Y:S02]  /*38a0*/  IMAD R11, R0.reuse, 0x59, RZ ;  /* 0x00000059000b7824 */ /* 0x044fe400078e02ff */
[----:B------:R-:W-:Y:S01]  /*38b0*/  IMAD R10, R0, 0x61, RZ ;  /* 0x00000061000a7824 */ /* 0x000fe200078e02ff */
[----:B------:R-:W-:-:S02]  /*38c0*/  IADD3 R14, P4, R4, R26, RZ ;  /* 0x0000001a040e7210 */ /* 0x000fc40007f9e0ff */
[-C--:B------:R-:W-:Y:S01]  /*38d0*/  LEA.HI.X.SX32 R9, R11, R27.reuse, 0x1, P6 ;  /* 0x0000001b0b097211 */ /* 0x080fe200030f0eff */
[----:B------:R-:W-:Y:S01]  /*38e0*/  IMAD R11, R0, 0x69, RZ ;  /* 0x00000069000b7824 */ /* 0x000fe200078e02ff */
[-C--:B------:R-:W-:Y:S01]  /*38f0*/  LEA.HI.X.SX32 R3, R10, R27.reuse, 0x1, P1 ;  /* 0x0000001b0a037211 */ /* 0x080fe200008f0eff */
[C---:B------:R-:W-:Y:S02]  /*3900*/  IMAD R12, R0.reuse, 0xf2, RZ ;  /* 0x000000f2000c7824 */ /* 0x040fe400078e02ff */
[----:B------:R0:W-:Y:S01]  /*3910*/  STL.64 [R1+0x868], R8 ;  /* 0x0008680801007387 */ /* 0x0001e20000100a00 */
[C---:B------:R-:W-:Y:S01]  /*3920*/  IMAD R10, R0.reuse, 0x71, RZ ;  /* 0x00000071000a7824 */ /* 0x040fe200078e02ff */
[----:B------:R-:W-:Y:S01]  /*3930*/  LEA.HI.X.SX32 R15, R11, R27, 0x1, P4 ;  /* 0x0000001b0b0f7211 */ /* 0x000fe200020f0eff */
[C---:B------:R-:W-:Y:S01]  /*3940*/  IMAD R11, R0.reuse, 0x79, RZ ;  /* 0x00000079000b7824 */ /* 0x040fe200078e02ff */
[----:B------:R1:W-:Y:S01]  /*3950*/  STL.64 [R1+0x830], R2 ;  /* 0x0008300201007387 */ /* 0x0003e20000100a00 */
[----:B------:R-:W-:Y:S01]  /*3960*/  IMAD R7, R0, 0x102, RZ ;  /* 0x0000010200077824 */ /* 0x000fe200078e02ff */
[----:B0-----:R-:W-:-:S02]  /*3970*/  IADD3 R8, P6, R13, R26, RZ ;  /* 0x0000001a0d087210 */ /* 0x001fc40007fde0ff */
[-C--:B-1----:R-:W-:Y:S02]  /*3980*/  IADD3 R2, P1, R12, R26.reuse, RZ ;  /* 0x0000001a0c027210 */ /* 0x082fe40007f3e0ff */
[-C--:B------:R-:W-:Y:S02]  /*3990*/  LEA.HI.X.SX32 R9, R10, R27.reuse, 0x1, P6 ;  /* 0x0000001b0a097211 */ /* 0x080fe400030f0eff */
[----:B------:R-:W-:Y:S01]  /*39a0*/  LEA.HI.X.SX32 R3, R11, R27, 0x1, P1 ;  /* 0x0000001b0b037211 */ /* 0x000fe200008f0eff */
[----:B------:R-:W-:Y:S01]  /*39b0*/  IMAD R21, R0, 0x112, RZ ;  /* 0x0000011200157824 */ /* 0x000fe200078e02ff */
[----:B------:R-:W-:Y:S01]  /*39c0*/  STL.64 [R1+0x7f8], R14 ;  /* 0x0007f80e01007387 */ /* 0x000fe20000100a00 */
[----:B------:R-:W-:-:S03]  /*39d0*/  IADD3 R16, P4, R7, R26, RZ ;  /* 0x0000001a07107210 */ /* 0x000fc60007f9e0ff */
[----:B------:R0:W-:Y:S01]  /*39e0*/  STL.64 [R1+0x7c0], R8 ;  /* 0x0007c00801007387 */ /* 0x0001e20000100a00 */
[----:B------:R-:W-:-:S03]  /*39f0*/  IMAD R10, R0, 0x122, RZ ;  /* 0x00000122000a7824 */ /* 0x000fc600078e02ff */
[----:B------:R1:W-:Y:S01]  /*3a00*/  STL.64 [R1+0x780], R2 ;  /* 0x0007800201007387 */ /* 0x0003e20000100a00 */
[-C--:B0-----:R-:W-:Y:S01]  /*3a10*/  IADD3 R8, P6, R21, R26.reuse, RZ ;  /* 0x0000001a15087210 */ /* 0x081fe20007fde0ff */
[C---:B-1----:R-:W-:Y:S02]  /*3a20*/  IMAD R2, R0.reuse, 0x81, RZ ;  /* 0x0000008100027824 */ /* 0x042fe400078e02ff */
[----:B------:R-:W-:Y:S01]  /*3a30*/  IMAD R3, R0, 0x89, RZ ;  /* 0x0000008900037824 */ /* 0x000fe200078e02ff */
[----:B------:R-:W-:Y:S02]  /*3a40*/  IADD3 R14, P1, R10, R26, RZ ;  /* 0x0000001a0a0e7210 */ /* 0x000fe40007f3e0ff */
[-C--:B------:R-:W-:Y:S02]  /*3a50*/  LEA.HI.X.SX32 R17, R2, R27.reuse, 0x1, P4 ;  /* 0x0000001b02117211 */ /* 0x080fe400020f0eff */
[----:B------:R-:W-:Y:S01]  /*3a60*/  LEA.HI.X.SX32 R9, R3, R27, 0x1, P6 ;  /* 0x0000001b03097211 */ /* 0x000fe200030f0eff */
[----:B------:R-:W-:-:S02]  /*3a70*/  IMAD R10, R0, 0x132, RZ ;  /* 0x00000132000a7824 */ /* 0x000fc400078e02ff */
[----:B------:R-:W-:Y:S01]  /*3a80*/  STL.64 [R1+0x740], R16 ;  /* 0x0007401001007387 */ /* 0x000fe20000100a00 */
[----:B------:R-:W-:-:S03]  /*3a90*/  IMAD R3, R0, 0x91, RZ ;  /* 0x0000009100037824 */ /* 0x000fc600078e02ff */
[----:B------:R0:W-:Y:S01]  /*3aa0*/  STL.64 [R1+0x708], R8 ;  /* 0x0007080801007387 */ /* 0x0001e20000100a00 */
[----:B------:R-:W-:Y:S01]  /*3ab0*/  IADD3 R10, P4, R10, R26, RZ ;  /* 0x0000001a0a0a7210 */ /* 0x000fe20007f9e0ff */
[C---:B------:R-:W-:Y:S01]  /*3ac0*/  IMAD R2, R0.reuse, 0x142, RZ ;  /* 0x0000014200027824 */ /* 0x040fe200078e02ff */
[----:B------:R-:W-:Y:S01]  /*3ad0*/  LEA.HI.X.SX32 R15, R3, R27, 0x1, P1 ;  /* 0x0000001b030f7211 */ /* 0x000fe200008f0eff */
[----:B0-----:R-:W-:-:S03]  /*3ae0*/  IMAD R9, R0, 0x99, RZ ;  /* 0x0000009900097824 */ /* 0x001fc600078e02ff */
[-C--:B------:R-:W-:Y:S01]  /*3af0*/  IADD3 R16, P6, R2, R26.reuse, RZ ;  /* 0x0000001a02107210 */ /* 0x080fe20007fde0ff */
[----:B------:R-:W-:Y:S01]  /*3b00*/  IMAD R2, R0, 0x152, RZ ;  /* 0x0000015200027824 */ /* 0x000fe200078e02ff */
[----:B------:R-:W-:Y:S01]  /*3b10*/  LEA.HI.X.SX32 R11, R9, R27, 0x1, P4 ;  /* 0x0000001b090b7211 */ /* 0x000fe200020f0eff */
[----:B------:R-:W-:Y:S03]  /*3b20*/  STL.64 [R1+0x6d0], R14 ;  /* 0x0006d00e01007387 */ /* 0x000fe60000100a00 */
[----:B------:R-:W-:Y:S01]  /*3b30*/  IADD3 R2, P1, R2, R26, RZ ;  /* 0x0000001a02027210 */ /* 0x000fe20007f3e0ff */
[----:B------:R0:W-:Y:S01]  /*3b40*/  STL.64 [R1+0x698], R10 ;  /* 0x0006980a01007387 */ /* 0x0001e20000100a00 */
[C---:B------:R-:W-:Y:S02]  /*3b50*/  IMAD R8, R0.reuse, 0x162, RZ ;  /* 0x0000016200087824 */ /* 0x040fe400078e02ff */
[----:B0-----:R-:W-:-:S02]  /*3b60*/  IMAD R10, R0, 0xa1, RZ ;  /* 0x000000a1000a7824 */ /* 0x001fc400078e02ff */
[----:B------:R-:W-:-:S03]  /*3b70*/  IMAD R11, R0, 0xa9, RZ ;  /* 0x000000a9000b7824 */ /* 0x000fc600078e02ff */
[-C--:B------:R-:W-:Y:S01]  /*3b80*/  LEA.HI.X.SX32 R17, R10, R27.reuse, 0x1, P6 ;  /* 0x0000001b0a117211 */ /* 0x080fe200030f0eff */
[----:B------:R-:W-:Y:S01]  /*3b90*/  IMAD R10, R0, 0x182, RZ ;  /* 0x00000182000a7824 */ /* 0x000fe200078e02ff */
[----:B------:R-:W-:Y:S02]  /*3ba0*/  LEA.HI.X.SX32 R3, R11, R27, 0x1, P1 ;  /* 0x0000001b0b037211 */ /* 0x000fe400008f0eff */
[----:B------:R-:W-:Y:S01]  /*3bb0*/  IADD3 R14, P4, R8, R26, RZ ;  /* 0x0000001a080e7210 */ /* 0x000fe20007f9e0ff */
[C---:B------:R-:W-:Y:S01]  /*3bc0*/  IMAD R8, R0.reuse, 0x172, RZ ;  /* 0x0000017200087824 */ /* 0x040fe200078e02ff */
[----:B------:R-:W-:Y:S01]  /*3bd0*/  STL.64 [R1+0x660], R16 ;  /* 0x0006601001007387 */ /* 0x000fe20000100a00 */
[----:B------:R-:W-:-:S03]  /*3be0*/  IMAD R28, R0, 0xb1, RZ ;  /* 0x000000b1001c7824 */ /* 0x000fc600078e02ff */
[----:B------:R0:W-:Y:S01]  /*3bf0*/  STL.64 [R1+0x628], R2 ;  /* 0x0006280201007387 */ /* 0x0001e20000100a00 */
[-C--:B------:R-:W-:Y:S02]  /*3c00*/  IADD3 R8, P6, R8, R26.reuse, RZ ;  /* 0x0000001a08087210 */ /* 0x080fe40007fde0ff */
[-C--:B------:R-:W-:Y:S02]  /*3c10*/  LEA.HI.X.SX32 R15, R28, R27.reuse, 0x1, P4 ;  /* 0x0000001b1c0f7211 */ /* 0x080fe400020f0eff */
[----:B0-----:R-:W-:Y:S01]  /*3c20*/  IADD3 R2, P1, R10, R26, RZ ;  /* 0x0000001a0a027210 */ /* 0x001fe20007f3e0ff */
[----:B------:R-:W-:Y:S02]  /*3c30*/  IMAD R10, R0, 0xb9, RZ ;  /* 0x000000b9000a7824 */ /* 0x000fe400078e02ff */
[----:B------:R-:W-:Y:S03]  /*3c40*/  STL.64 [R1+0x5f0], R14 ;  /* 0x0005f00e01007387 */ /* 0x000fe60000100a00 */
[----:B------:R-:W-:-:S05]  /*3c50*/  LEA.HI.X.SX32 R9, R10, R27, 0x1, P6 ;  /* 0x0000001b0a097211 */ /* 0x000fca00030f0eff */
[----:B------:R0:W-:Y:S04]  /*3c60*/  STL.64 [R1+0x5b8], R8 ;  /* 0x0005b80801007387 */ /* 0x0001e80000100a00 */
[----:B------:R1:W2:Y:S01]  /*3c70*/  LDL.64 R18, [R1+0x378] ;  /* 0x0003780001127983 */ /* 0x0002a20000100a00 */
[C---:B------:R-:W-:Y:S02]  /*3c80*/  IMAD R11, R0.reuse, 0x192, RZ ;  /* 0x00000192000b7824 */ /* 0x040fe400078e02ff */
[C---:B0-----:R-:W-:Y:S02]  /*3c90*/  IMAD R8, R0.reuse, 0xc1, RZ ;  /* 0x000000c100087824 */ /* 0x041fe400078e02ff */
[----:B------:R-:W-:-:S03]  /*3ca0*/  IMAD R16, R0, 0x1a2, RZ ;  /* 0x000001a200107824 */ /* 0x000fc600078e02ff */
[----:B------:R-:W-:Y:S02]  /*3cb0*/  LEA.HI.X.SX32 R3, R8, R27, 0x1, P1 ;  /* 0x0000001b08037211 */ /* 0x000fe400008f0eff */
[----:B------:R-:W-:-:S03]  /*3cc0*/  IADD3 R14, P4, R11, R26, RZ ;  /* 0x0000001a0b0e7210 */ /* 0x000fc60007f9e0ff */
[----:B------:R0:W-:Y:S01]  /*3cd0*/  STL.64 [R1+0x580], R2 ;  /* 0x0005800201007387 */ /* 0x0001e20000100a00 */
[----:B------:R-:W-:Y:S01]  /*3ce0*/  IADD3 R10, P6, R16, R26, RZ ;  /* 0x0000001a100a7210 */ /* 0x000fe20007fde0ff */
[C---:B------:R-:W-:Y:S02]  /*3cf0*/  IMAD R29, R0.reuse, 0x1b2, RZ ;  /* 0x000001b2001d7824 */ /* 0x040fe400078e02ff */
[C---:B0-----:R-:W-:Y:S02]  /*3d00*/  IMAD R3, R0.reuse, 0xc9, RZ ;  /* 0x000000c900037824 */ /* 0x041fe400078e02ff */
[----:B------:R-:W-:-:S03]  /*3d10*/  IMAD R2, R0, 0xd1, RZ ;  /* 0x000000d100027824 */ /* 0x000fc600078e02ff */
[-C--:B------:R-:W-:Y:S02]  /*3d20*/  LEA.HI.X.SX32 R15, R3, R27.reuse, 0x1, P4 ;  /* 0x0000001b030f7211 */ /* 0x080fe400020f0eff */
[----:B------:R-:W-:-:S03]  /*3d30*/  LEA.HI.X.SX32 R11, R2, R27, 0x1, P6 ;  /* 0x0000001b020b7211 */ /* 0x000fc600030f0eff */
[----:B------:R-:W-:Y:S01]  /*3d40*/  STL.64 [R1+0x548], R14 ;  /* 0x0005480e01007387 */ /* 0x000fe20000100a00 */
[----:B------:R-:W-:-:S03]  /*3d50*/  IADD3 R8, P1, R29, R26, RZ ;  /* 0x0000001a1d087210 */ /* 0x000fc60007f3e0ff */
[----:B------:R0:W-:Y:S01]  /*3d60*/  STL.64 [R1+0x510], R10 ;  /* 0x0005100a01007387 */ /* 0x0001e20000100a00 */
[C---:B------:R-:W-:Y:S02]  /*3d70*/  IMAD R17, R0.reuse, 0x1c2, RZ ;  /* 0x000001c200117824 */ /* 0x040fe400078e02ff */
[C---:B------:R-:W-:Y:S02]  /*3d80*/  IMAD R3, R0.reuse, 0x1d2, RZ ;  /* 0x000001d200037824 */ /* 0x040fe400078e02ff */
[C---:B0-----:R-:W-:Y:S01]  /*3d90*/  IMAD R10, R0.reuse, 0xd9, RZ ;  /* 0x000000d9000a7824 */ /* 0x041fe200078e02ff */
[----:B------:R-:W-:Y:S01]  /*3da0*/  IADD3 R22, P4, R17, R26, RZ ;  /* 0x0000001a11167210 */ /* 0x000fe20007f9e0ff */
[----:B------:R-:W-:-:S03]  /*3db0*/  IMAD R28, R0, 0x1e2, RZ ;  /* 0x000001e2001c7824 */ /* 0x000fc600078e02ff */
[-C--:B------:R-:W-:Y:S01]  /*3dc0*/  LEA.HI.X.SX32 R9, R10, R27.reuse, 0x1, P1 ;  /* 0x0000001b0a097211 */ /* 0x080fe200008f0eff */
[C---:B------:R-:W-:Y:S01]  /*3dd0*/  IMAD R10, R0.reuse, 0xe1, RZ ;  /* 0x000000e1000a7824 */ /* 0x040fe200078e02ff */
[-C--:B------:R-:W-:Y:S01]  /*3de0*/  IADD3 R14, P6, R3, R26.reuse, RZ ;  /* 0x0000001a030e7210 */ /* 0x080fe20007fde0ff */
[C---:B------:R-:W-:Y:S02]  /*3df0*/  IMAD R11, R0.reuse, 0xe9, RZ ;  /* 0x000000e9000b7824 */ /* 0x040fe400078e02ff */
[----:B------:R-:W-:Y:S01]  /*3e00*/  IMAD R5, R0, 0x1f2, RZ ;  /* 0x000001f200057824 */ /* 0x000fe200078e02ff */
[-C--:B------:R-:W-:Y:S01]  /*3e10*/  LEA.HI.X.SX32 R23, R10, R27.reuse, 0x1, P4 ;  /* 0x0000001b0a177211 */ /* 0x080fe200020f0eff */
[----:B------:R0:W-:Y:S01]  /*3e20*/  STL.64 [R1+0x4d8], R8 ;  /* 0x0004d80801007387 */ /* 0x0001e20000100a00 */
[C---:B------:R-:W-:Y:S01]  /*3e30*/  IMAD R10, R0.reuse, 0xf1, RZ ;  /* 0x000000f1000a7824 */ /* 0x040fe200078e02ff */
[----:B------:R-:W-:Y:S01]  /*3e40*/  LEA.HI.X.SX32 R15, R11, R27, 0x1, P6 ;  /* 0x0000001b0b0f7211 */ /* 0x000fe200030f0eff */
[C---:B------:R-:W-:Y:S01]  /*3e50*/  IMAD R25, R0.reuse, 0xf9, RZ ;  /* 0x000000f900197824 */ /* 0x040fe200078e02ff */
[----:B------:R3:W-:Y:S01]  /*3e60*/  STL.64 [R1+0x4a0], R22 ;  /* 0x0004a01601007387 */ /* 0x0007e20000100a00 */
[----:B------:R-:W-:Y:S01]  /*3e70*/  IMAD.SHL.U32 R2, R0, 0x2, RZ ;  /* 0x0000000200027824 */ /* 0x000fe200078e00ff */
[----:B0-----:R-:W-:-:S02]  /*3e80*/  IADD3 R8, P1, R28, R26, RZ ;  /* 0x0000001a1c087210 */ /* 0x001fc40007f3e0ff */
[----:B---3--:R-:W-:Y:S02]  /*3e90*/  IADD3 R22, P4, R5, R26, RZ ;  /* 0x0000001a05167210 */ /* 0x008fe40007f9e0ff */
[-C--:B------:R-:W-:Y:S01]  /*3ea0*/  LEA.HI.X.SX32 R9, R10, R27.reuse, 0x1, P1 ;  /* 0x0000001b0a097211 */ /* 0x080fe200008f0eff */
[----:B------:R0:W-:Y:S01]  /*3eb0*/  STL.64 [R1+0x468], R14 ;  /* 0x0004680e01007387 */ /* 0x0001e20000100a00 */
[----:B------:R-:W-:Y:S01]  /*3ec0*/  LEA.HI.X.SX32 R23, R25, R27, 0x1, P4 ;  /* 0x0000001b19177211 */ /* 0x000fe200020f0eff */
[C---:B------:R-:W-:Y:S02]  /*3ed0*/  IMAD R10, R0.reuse, 0x234, RZ ;  /* 0x00000234000a7824 */ /* 0x040fe400078e02ff */
[----:B------:R3:W-:Y:S01]  /*3ee0*/  STL.64 [R1+0x430], R8 ;  /* 0x0004300801007387 */ /* 0x0007e20000100a00 */
[----:B------:R-:W-:-:S03]  /*3ef0*/  IMAD R6, R0, 0x204, RZ ;  /* 0x0000020400067824 */ /* 0x000fc600078e02ff */
[----:B------:R4:W-:Y:S01]  /*3f00*/  STL.64 [R1+0x3f8], R22 ;  /* 0x0003f81601007387 */ /* 0x0009e20000100a00 */
[-C--:B0-----:R-:W-:Y:S02]  /*3f10*/  IADD3 R14, P6, R2, R26.reuse, RZ ;  /* 0x0000001a020e7210 */ /* 0x081fe40007fde0ff */
[CC--:B---3--:R-:W-:Y:S02]  /*3f20*/  LEA R8, P1, R0.reuse, R26.reuse, 0x2 ;  /* 0x0000001a00087211 */ /* 0x0c8fe400078210ff */
[-C--:B------:R-:W-:Y:S02]  /*3f30*/  LEA.HI.X.SX32 R15, R0, R27.reuse, 0x1, P6 ;  /* 0x0000001b000f7211 */ /* 0x080fe400030f0eff */
[-C--:B----4-:R-:W-:Y:S01]  /*3f40*/  IADD3 R22, P4, R10, R26.reuse, RZ ;  /* 0x0000001a0a167210 */ /* 0x090fe20007f9e0ff */
[----:B------:R-:W-:Y:S01]  /*3f50*/  IMAD R10, R0, 0x244, RZ ;  /* 0x00000244000a7824 */ /* 0x000fe200078e02ff */
[-C--:B------:R-:W-:Y:S02]  /*3f60*/  LEA.HI.X.SX32 R9, R2, R27.reuse, 0x1, P1 ;  /* 0x0000001b02097211 */ /* 0x080fe400008f0eff */
[----:B------:R-:W-:Y:S01]  /*3f70*/  IADD3 R6, P5, R6, R26, RZ ;  /* 0x0000001a06067210 */ /* 0x000fe20007fbe0ff */
[----:B------:R-:W-:Y:S01]  /*3f80*/  IMAD R11, R0, 0x10a, RZ ;  /* 0x0000010a000b7824 */ /* 0x000fe200078e02ff */
[----:B------:R0:W-:Y:S02]  /*3f90*/  STL.64 [R1+0xb10], R14 ;  /* 0x000b100e01007387 */ /* 0x0001e40000100a00 */
[----:B------:R-:W-:-:S02]  /*3fa0*/  LEA.HI.X.SX32 R7, R7, R27, 0x1, P5 ;  /* 0x0000001b07077211 */ /* 0x000fc400028f0eff */
[----:B------:R3:W-:Y:S01]  /*3fb0*/  STL.64 [R1+0xb08], R8 ;  /* 0x000b080801007387 */ /* 0x0007e20000100a00 */
[----:B------:R-:W-:-:S03]  /*3fc0*/  IMAD R25, R0, 0x85, RZ ;  /* 0x0000008500197824 */ /* 0x000fc600078e02ff */
[----:B------:R4:W-:Y:S01]  /*3fd0*/  STL.64 [R1+0x3c0], R6 ;  /* 0x0003c00601007387 */ /* 0x0009e20000100a00 */
[-C--:B0-----:R-:W-:Y:S02]  /*3fe0*/  IADD3 R14, P6, R11, R26.reuse, RZ ;  /* 0x0000001a0b0e7210 */ /* 0x081fe40007fde0ff */
[----:B---3--:R-:W-:Y:S01]  /*3ff0*/  IADD3 R8, P1, R10, R26, RZ ;  /* 0x0000001a0a087210 */ /* 0x008fe20007f3e0ff */
[C---:B------:R-:W-:Y:S01]  /*4000*/  IMAD R10, R0.reuse, 0x254, RZ ;  /* 0x00000254000a7824 */ /* 0x040fe200078e02ff */
[----:B------:R-:W-:Y:S01]  /*4010*/  LEA.HI.X.SX32 R15, R25, R27, 0x1, P6 ;  /* 0x0000001b190f7211 */ /* 0x000fe200030f0eff */
[----:B------:R-:W-:-:S03]  /*4020*/  IMAD R2, R0, 0x11a, RZ ;  /* 0x0000011a00027824 */ /* 0x000fc600078e02ff */
[-C--:B----4-:R-:W-:Y:S01]  /*4030*/  IADD3 R6, P5, R10, R26.reuse, RZ ;  /* 0x0000001a0a067210 */ /* 0x090fe20007fbe0ff */
[C---:B------:R-:W-:Y:S01]  /*4040*/  IMAD R10, R0.reuse, 0x264, RZ ;  /* 0x00000264000a7824 */ /* 0x040fe200078e02ff */
[----:B------:R0:W-:Y:S01]  /*4050*/  STL.64 [R1+0x728], R14 ;  /* 0x0007280e01007387 */ /* 0x0001e20000100a00 */
[C---:B------:R-:W-:Y:S01]  /*4060*/  IMAD R25, R0.reuse, 0x8d, RZ ;  /* 0x0000008d00197824 */ /* 0x040fe200078e02ff */
[-C--:B------:R-:W-:Y:S01]  /*4070*/  LEA.HI.X.SX32 R21, R21, R27.reuse, 0x1, P3 ;  /* 0x0000001b15157211 */ /* 0x080fe200018f0eff */
[----:B------:R-:W-:Y:S01]  /*4080*/  IMAD R9, R0, 0x122, RZ ;  /* 0x0000012200097824 */ /* 0x000fe200078e02ff */
[C---:B------:R-:W-:Y:S02]  /*4090*/  LEA.HI.X.SX32 R23, R2.reuse, R27, 0x1, P4 ;  /* 0x0000001b02177211 */ /* 0x040fe400020f0eff */
[----:B0-----:R-:W-:-:S04]  /*40a0*/  IADD3 R14, P6, R2, R26, RZ ;  /* 0x0000001a020e7210 */ /* 0x001fc80007fde0ff */
[-C--:B------:R-:W-:Y:S01]  /*40b0*/  LEA.HI.X.SX32 R15, R25, R27.reuse, 0x1, P6 ;  /* 0x0000001b190f7211 */ /* 0x080fe200030f0eff */
[C---:B------:R-:W-:Y:S01]  /*40c0*/  IMAD R25, R0.reuse, 0x95, RZ ;  /* 0x0000009500197824 */ /* 0x040fe200078e02ff */
[-C--:B------:R-:W-:Y:S01]  /*40d0*/  LEA.HI.X.SX32 R9, R9, R27.reuse, 0x1, P1 ;  /* 0x0000001b09097211 */ /* 0x080fe200008f0eff */
[----:B------:R-:W-:Y:S01]  /*40e0*/  IMAD R2, R0, 0x13a, RZ ;  /* 0x0000013a00027824 */ /* 0x000fe200078e02ff */
[----:B--2---:R-:W-:Y:S02]  /*40f0*/  LEA.HI.X.SX32 R19, R11, R27, 0x1, P2 ;  /* 0x0000001b0b137211 */ /* 0x004fe400010f0eff */
[----:B------:R-:W-:Y:S01]  /*4100*/  IADD3 R18, P2, R10, R26, RZ ;  /* 0x0000001a0a127210 */ /* 0x000fe20007f5e0ff */
[C---:B------:R-:W-:Y:S02]  /*4110*/  IMAD R10, R0.reuse, 0x274, RZ ;  /* 0x00000274000a7824 */ /* 0x040fe400078e02ff */
[----:B------:R-:W-:Y:S01]  /*4120*/  STL [R1+0x37c], R19 ;  /* 0x00037c1301007387 */ /* 0x000fe20000100800 */
[----:B------:R-:W-:-:S03]  /*4130*/  IMAD R11, R0, 0x12a, RZ ;  /* 0x0000012a000b7824 */ /* 0x000fc600078e02ff */
[----:B------:R0:W-:Y:S04]  /*4140*/  STL.64 [R1+0x350], R20 ;  /* 0x0003501401007387 */ /* 0x0001e80000100a00 */
[----:B------:R2:W-:Y:S01]  /*4150*/  STL.64 [R1+0x6f0], R14 ;  /* 0x0006f00e01007387 */ /* 0x0005e20000100a00 */
[-C--:B0-----:R-:W-:Y:S01]  /*4160*/  IADD3 R20, P3, R10, R26.reuse, RZ ;  /* 0x0000001a0a147210 */ /* 0x081fe20007f7e0ff */
[----:B------:R-:W-:Y:S02]  /*4170*/  IMAD R10, R0, 0x284, RZ ;  /* 0x00000284000a7824 */ /* 0x000fe400078e02ff */
[----:B------:R0:W-:Y:S01]  /*4180*/  STL.64 [R1+0x330], R22 ;  /* 0x0003301601007387 */ /* 0x0001e20000100a00 */
[----:B--2---:R-:W-:-:S03]  /*4190*/  IADD3 R14, P6, R11, R26, RZ ;  /* 0x0000001a0b0e7210 */ /* 0x004fc60007fde0ff */
[----:B------:R2:W-:Y:S01]  /*41a0*/  STL.64 [R1+0x310], R8 ;  /* 0x0003100801007387 */ /* 0x0005e20000100a00 */
[-C--:B------:R-:W-:Y:S02]  /*41b0*/  LEA.HI.X.SX32 R7, R11, R27.reuse, 0x1, P5 ;  /* 0x0000001b0b077211 */ /* 0x080fe400028f0eff */
[----:B------:R-:W-:Y:S02]  /*41c0*/  LEA.HI.X.SX32 R15, R25, R27, 0x1, P6 ;  /* 0x0000001b190f7211 */ /* 0x000fe400030f0eff */
[----:B0-----:R-:W-:Y:S01]  /*41d0*/  IADD3 R22, P4, R10, R26, RZ ;  /* 0x0000001a0a167210 */ /* 0x001fe20007f9e0ff */
[C---:B------:R-:W-:Y:S02]  /*41e0*/  IMAD R10, R0.reuse, 0x294, RZ ;  /* 0x00000294000a7824 */ /* 0x040fe400078e02ff */
[----:B------:R-:W-:-:S03]  /*41f0*/  IMAD R19, R0, 0x132, RZ ;  /* 0x0000013200137824 */ /* 0x000fc600078e02ff */
[-C--:B--2---:R-:W-:Y:S01]  /*4200*/  IADD3 R8, P1, R10, R26.reuse, RZ ;  /* 0x0000001a0a087210 */ /* 0x084fe20007f3e0ff */
[C---:B------:R-:W-:Y:S01]  /*4210*/  IMAD R10, R0.reuse, 0x2a4, RZ ;  /* 0x000002a4000a7824 */ /* 0x040fe200078e02ff */
[----:B------:R0:W-:Y:S01]  /*4220*/  STL.64 [R1+0x6b8], R14 ;  /* 0x0006b80e01007387 */ /* 0x0001e20000100a00 */
[----:B------:R-:W-:Y:S01]  /*4230*/  IMAD R25, R0, 0x9d, RZ ;  /* 0x0000009d00197824 */ /* 0x000fe200078e02ff */
[-C--:B------:R-:W-:Y:S02]  /*4240*/  LEA.HI.X.SX32 R19, R19, R27.reuse, 0x1, P2 ;  /* 0x0000001b13137211 */ /* 0x080fe400010f0eff */
[----:B------:R2:W-:Y:S01]  /*4250*/  STL.64 [R1+0x2f0], R6 ;  /* 0x0002f00601007387 */ /* 0x0005e20000100a00 */
[----:B------:R-:W-:Y:S01]  /*4260*/  LEA.HI.X.SX32 R21, R2, R27, 0x1, P3 ;  /* 0x0000001b02157211 */ /* 0x000fe200018f0eff */
[----:B------:R-:W-:Y:S02]  /*4270*/  IMAD R11, R0, 0x14a, RZ ;  /* 0x0000014a000b7824 */ /* 0x000fe400078e02ff */
[----:B------:R3:W-:Y:S01]  /*4280*/  STL.64 [R1+0x2d0], R18 ;  /* 0x0002d01201007387 */ /* 0x0007e20000100a00 */
[----:B0-----:R-:W-:-:S02]  /*4290*/  IADD3 R14, P6, R2, R26, RZ ;  /* 0x0000001a020e7210 */ /* 0x001fc40007fde0ff */
[----:B--2---:R-:W-:Y:S01]  /*42a0*/  IADD3 R6, P5, R10, R26, RZ ;  /* 0x0000001a0a067210 */ /* 0x004fe20007fbe0ff */
[C---:B------:R-:W-:Y:S01]  /*42b0*/  IMAD R10, R0.reuse, 0x2b4, RZ ;  /* 0x000002b4000a7824 */ /* 0x040fe200078e02ff */
[----:B------:R-:W-:Y:S01]  /*42c0*/  LEA.HI.X.SX32 R15, R25, R27, 0x1, P6 ;  /* 0x0000001b190f7211 */ /* 0x000fe200030f0eff */
[----:B------:R-:W-:-:S03]  /*42d0*/  IMAD R23, R0, 0x142, RZ ;  /* 0x0000014200177824 */ /* 0x000fc600078e02ff */
[-C--:B---3--:R-:W-:Y:S01]  /*42e0*/  IADD3 R18, P2, R10, R26.reuse, RZ ;  /* 0x0000001a0a127210 */ /* 0x088fe20007f5e0ff */
[C---:B------:R-:W-:Y:S01]  /*42f0*/  IMAD R10, R0.reuse, 0x2c4, RZ ;  /* 0x000002c4000a7824 */ /* 0x040fe200078e02ff */
[----:B------:R0:W-:Y:S01]  /*4300*/  STL.64 [R1+0x680], R14 ;  /* 0x0006800e01007387 */ /* 0x0001e20000100a00 */
[C---:B------:R-:W-:Y:S01]  /*4310*/  IMAD R25, R0.reuse, 0xa5, RZ ;  /* 0x000000a500197824 */ /* 0x040fe200078e02ff */
[-C--:B------:R-:W-:Y:S02]  /*4320*/  LEA.HI.X.SX32 R23, R23, R27.reuse, 0x1, P4 ;  /* 0x0000001b17177211 */ /* 0x080fe400020f0eff */
[----:B------:R2:W-:Y:S01]  /*4330*/  STL.64 [R1+0x2b0], R20 ;  /* 0x0002b01401007387 */ /* 0x0005e20000100a00 */
[----:B------:R-:W-:Y:S01]  /*4340*/  IMAD R2, R0, 0x15a, RZ ;  /* 0x0000015a00027824 */ /* 0x000fe200078e02ff */
[C---:B------:R-:W-:Y:S02]  /*4350*/  LEA.HI.X.SX32 R9, R11.reuse, R27, 0x1, P1 ;  /* 0x0000001b0b097211 */ /* 0x040fe400008f0eff */
[----:B0-----:R-:W-:-:S02]  /*4360*/  IADD3 R14, P6, R11, R26, RZ ;  /* 0x0000001a0b0e7210 */ /* 0x001fc40007fde0ff */
[-C--:B--2---:R-:W-:Y:S01]  /*4370*/  IADD3 R20, P3, R10, R26.reuse, RZ ;  /* 0x0000001a0a147210 */ /* 0x084fe20007f7e0ff */
[C---:B------:R-:W-:Y:S01]  /*4380*/  IMAD R10, R0.reuse, 0x2d4, RZ ;  /* 0x000002d4000a7824 */ /* 0x040fe200078e02ff */
[-C--:B------:R-:W-:Y:S01]  /*4390*/  LEA.HI.X.SX32 R15, R25, R27.reuse, 0x1, P6 ;  /* 0x0000001b190f7211 */ /* 0x080fe200030f0eff */
[----:B------:R0:W-:Y:S01]  /*43a0*/  STL.64 [R1+0x290], R22 ;  /* 0x0002901601007387 */ /* 0x0001e20000100a00 */
[C---:B------:R-:W-:Y:S02]  /*43b0*/  IMAD R7, R0.reuse, 0x152, RZ ;  /* 0x0000015200077824 */ /* 0x040fe400078e02ff */
[----:B------:R-:W-:Y:S01]  /*43c0*/  IMAD R25, R0, 0xad, RZ ;  /* 0x000000ad00197824 */ /* 0x000fe200078e02ff */
[----:B------:R2:W-:Y:S02]  /*43d0*/  STL.64 [R1+0x648], R14 ;  /* 0x0006480e01007387 */ /* 0x0005e40000100a00 */
[----:B------:R-:W-:Y:S02]  /*43e0*/  LEA.HI.X.SX32 R7, R7, R27, 0x1, P5 ;  /* 0x0000001b07077211 */ /* 0x000fe400028f0eff */
[-C--:B0-----:R-:W-:Y:S01]  /*43f0*/  IADD3 R22, P4, R10, R26.reuse, RZ ;  /* 0x0000001a0a167210 */ /* 0x081fe20007f9e0ff */
[----:B------:R-:W-:Y:S01]  /*4400*/  IMAD R10, R0, 0x2e4, RZ ;  /* 0x000002e4000a7824 */ /* 0x000fe200078e02ff */
[----:B------:R0:W-:Y:S01]  /*4410*/  STL.64 [R1+0x270], R8 ;  /* 0x0002700801007387 */ /* 0x0001e20000100a00 */
[----:B--2---:R-:W-:Y:S01]  /*4420*/  IADD3 R14, P6, R2, R26, RZ ;  /* 0x0000001a020e7210 */ /* 0x004fe20007fde0ff */
[----:B------:R-:W-:-:S03]  /*4430*/  IMAD R11, R0, 0x16a, RZ ;  /* 0x0000016a000b7824 */ /* 0x000fc600078e02ff */
[-C--:B------:R-:W-:Y:S01]  /*4440*/  LEA.HI.X.SX32 R15, R25, R27.reuse, 0x1, P6 ;  /* 0x0000001b190f7211 */ /* 0x080fe200030f0eff */
[----:B------:R2:W-:Y:S01]  /*4450*/  STL.64 [R1+0x250], R6 ;  /* 0x0002500601007387 */ /* 0x0005e20000100a00 */
[-C--:B0-----:R-:W-:Y:S01]  /*4460*/  IADD3 R8, P1, R10, R26.reuse, RZ ;  /* 0x0000001a0a087210 */ /* 0x081fe20007f3e0ff */
[----:B------:R-:W-:Y:S01]  /*4470*/  IMAD R10, R0, 0x2f4, RZ ;  /* 0x000002f4000a7824 */ /* 0x000fe200078e02ff */
[-C--:B------:R-:W-:Y:S01]  /*4480*/  LEA.HI.X.SX32 R19, R2, R27.reuse, 0x1, P2 ;  /* 0x0000001b02137211 */ /* 0x080fe200010f0eff */
[C---:B------:R-:W-:Y:S01]  /*4490*/  IMAD R21, R0.reuse, 0x162, RZ ;  /* 0x0000016200157824 */ /* 0x040fe200078e02ff */
[----:B------:R0:W-:Y:S01]  /*44a0*/  STL.64 [R1+0x610], R14 ;  /* 0x0006100e01007387 */ /* 0x0001e20000100a00 */
[----:B------:R-:W-:Y:S01]  /*44b0*/  IMAD R25, R0, 0xb5, RZ ;  /* 0x000000b500197824 */ /* 0x000fe200078e02ff */
[-C--:B--2---:R-:W-:Y:S01]  /*44c0*/  IADD3 R6, P5, R10, R26.reuse, RZ ;  /* 0x0000001a0a067210 */ /* 0x084fe20007fbe0ff */
[C---:B------:R-:W-:Y:S01]  /*44d0*/  IMAD R10, R0.reuse, 0x304, RZ ;  /* 0x00000304000a7824 */ /* 0x040fe200078e02ff */
[----:B------:R2:W-:Y:S01]  /*44e0*/  STL.64 [R1+0x238], R18 ;  /* 0x0002381201007387 */ /* 0x0005e20000100a00 */
[----:B------:R-:W-:Y:S01]  /*44f0*/  LEA.HI.X.SX32 R21, R21, R27, 0x1, P3 ;  /* 0x0000001b15157211 */ /* 0x000fe200018f0eff */
[----:B------:R-:W-:Y:S01]  /*4500*/  IMAD R2, R0, 0x17a, RZ ;  /* 0x0000017a00027824 */ /* 0x000fe200078e02ff */
[----:B0-----:R-:W-:-:S04]  /*4510*/  IADD3 R14, P6, R11, R26, RZ ;  /* 0x0000001a0b0e7210 */ /* 0x001fc80007fde0ff */
[-C--:B------:R-:W-:Y:S02]  /*4520*/  LEA.HI.X.SX32 R15, R25, R27.reuse, 0x1, P6 ;  /* 0x0000001b190f7211 */ /* 0x080fe400030f0eff */
[-C--:B--2---:R-:W-:Y:S01]  /*4530*/  IADD3 R18, P2, R10, R26.reuse, RZ ;  /* 0x0000001a0a127210 */ /* 0x084fe20007f5e0ff */
[C---:B------:R-:W-:Y:S01]  /*4540*/  IMAD R10, R0.reuse, 0x314, RZ ;  /* 0x00000314000a7824 */ /* 0x040fe200078e02ff */
[----:B------:R0:W-:Y:S01]  /*4550*/  STL.64 [R1+0x220], R20 ;  /* 0x0002201401007387 */ /* 0x0001e20000100a00 */
[C---:B------:R-:W-:Y:S01]  /*4560*/  IMAD R9, R0.reuse, 0x172, RZ ;  /* 0x0000017200097824 */ /* 0x040fe200078e02ff */
[-C--:B------:R-:W-:Y:S01]  /*4570*/  LEA.HI.X.SX32 R23, R11, R27.reuse, 0x1, P4 ;  /* 0x0000001b0b177211 */ /* 0x080fe200020f0eff */
[C---:B------:R-:W-:Y:S01]  /*4580*/  IMAD R25, R0.reuse, 0xbd, RZ ;  /* 0x000000bd00197824 */ /* 0x040fe200078e02ff */
[----:B------:R2:W-:Y:S02]  /*4590*/  STL.64 [R1+0x5d8], R14 ;  /* 0x0005d80e01007387 */ /* 0x0005e40000100a00 */
[-C--:B------:R-:W-:Y:S01]  /*45a0*/  LEA.HI.X.SX32 R9, R9, R27.reuse, 0x1, P1 ;  /* 0x0000001b09097211 */ /* 0x080fe200008f0eff */
[----:B------:R-:W-:Y:S01]  /*45b0*/  IMAD R11, R0, 0x18a, RZ ;  /* 0x0000018a000b7824 */ /* 0x000fe200078e02ff */
[-C--:B0-----:R-:W-:Y:S01]  /*45c0*/  IADD3 R20, P3, R10, R26.reuse, RZ ;  /* 0x0000001a0a147210 */ /* 0x081fe20007f7e0ff */
[----:B------:R-:W-:Y:S01]  /*45d0*/  IMAD R10, R0, 0x324, RZ ;  /* 0x00000324000a7824 */ /* 0x000fe200078e02ff */
[----:B--2---:R-:W-:Y:S01]  /*45e0*/  IADD3 R14, P6, R2, R26, RZ ;  /* 0x0000001a020e7210 */ /* 0x004fe20007fde0ff */
[----:B------:R0:W-:Y:S03]  /*45f0*/  STL.64 [R1+0x208], R22 ;  /* 0x0002081601007387 */ /* 0x0001e60000100a00 */
[----:B------:R-:W-:Y:S01]  /*4600*/  LEA.HI.X.SX32 R15, R25, R27, 0x1, P6 ;  /* 0x0000001b190f7211 */ /* 0x000fe200030f0eff */
[----:B------:R2:W-:Y:S01]  /*4610*/  STL.64 [R1+0x1f0], R8 ;  /* 0x0001f00801007387 */ /* 0x0005e20000100a00 */
[----:B------:R-:W-:-:S02]  /*4620*/  IMAD R19, R0, 0x182, RZ ;  /* 0x0000018200137824 */ /* 0x000fc400078e02ff */
[----:B------:R-:W-:Y:S01]  /*4630*/  IMAD R25, R0, 0xc5, RZ ;  /* 0x000000c500197824 */ /* 0x000fe200078e02ff */
[----:B------:R3:W-:Y:S01]  /*4640*/  STL.64 [R1+0x5a0], R14 ;  /* 0x0005a00e01007387 */ /* 0x0007e20000100a00 */
[-C--:B0-----:R-:W-:Y:S01]  /*4650*/  IADD3 R22, P4, R10, R26.reuse, RZ ;  /* 0x0000001a0a167210 */ /* 0x081fe20007f9e0ff */
[----:B------:R-:W-:Y:S01]  /*4660*/  IMAD R10, R0, 0x334, RZ ;  /* 0x00000334000a7824 */ /* 0x000fe200078e02ff */
[-C--:B------:R-:W-:Y:S02]  /*4670*/  LEA.HI.X.SX32 R7, R2, R27.reuse, 0x1, P5 ;  /* 0x0000001b02077211 */ /* 0x080fe400028f0eff */
[----:B------:R-:W-:Y:S02]  /*4680*/  LEA.HI.X.SX32 R19, R19, R27, 0x1, P2 ;  /* 0x0000001b13137211 */ /* 0x000fe400010f0eff */
[-C--:B--2---:R-:W-:Y:S02]  /*4690*/  IADD3 R8, P1, R10, R26.reuse, RZ ;  /* 0x0000001a0a087210 */ /* 0x084fe40007f3e0ff */
[----:B---3--:R-:W-:Y:S01]  /*46a0*/  IADD3 R14, P6, R11, R26, RZ ;  /* 0x0000001a0b0e7210 */ /* 0x008fe20007fde0ff */
[----:B------:R-:W-:-:S02]  /*46b0*/  IMAD R10, R0, 0x344, RZ ;  /* 0x00000344000a7824 */ /* 0x000fc400078e02ff */
[C---:B------:R-:W-:Y:S01]  /*46c0*/  IMAD R2, R0.reuse, 0x19a, RZ ;  /* 0x0000019a00027824 */ /* 0x040fe200078e02ff */
[-C--:B------:R-:W-:Y:S01]  /*46d0*/  LEA.HI.X.SX32 R15, R25, R27.reuse, 0x1, P6 ;  /* 0x0000001b190f7211 */ /* 0x080fe200030f0eff */
[----:B------:R0:W-:Y:S01]  /*46e0*/  STL.64 [R1+0x1d8], R6 ;  /* 0x0001d80601007387 */ /* 0x0001e20000100a00 */
[C---:B------:R-:W-:Y:S02]  /*46f0*/  IMAD R23, R0.reuse, 0x192, RZ ;  /* 0x0000019200177824 */ /* 0x040fe400078e02ff */
[----:B------:R-:W-:Y:S01]  /*4700*/  IMAD R25, R0, 0xcd, RZ ;  /* 0x000000cd00197824 */ /* 0x000fe200078e02ff */
[----:B------:R-:W-:Y:S01]  /*4710*/  STL.64 [R1+0x1c0], R18 ;  /* 0x0001c01201007387 */ /* 0x000fe20000100a00 */
[----:B------:R-:W-:-:S03]  /*4720*/  LEA.HI.X.SX32 R21, R11, R27, 0x1, P3 ;  /* 0x0000001b0b157211 */ /* 0x000fc600018f0eff */
[----:B------:R2:W-:Y:S01]  /*4730*/  STL.64 [R1+0x568], R14 ;  /* 0x0005680e01007387 */ /* 0x0005e20000100a00 */
[-C--:B0-----:R-:W-:Y:S01]  /*4740*/  IADD3 R6, P5, R10, R26.reuse, RZ ;  /* 0x0000001a0a067210 */ /* 0x081fe20007fbe0ff */
[C---:B------:R-:W-:Y:S01]  /*4750*/  IMAD R10, R0.reuse, 0x354, RZ ;  /* 0x00000354000a7824 */ /* 0x040fe200078e02ff */
[-C--:B------:R-:W-:Y:S01]  /*4760*/  LEA.HI.X.SX32 R23, R23, R27.reuse, 0x1, P4 ;  /* 0x0000001b17177211 */ /* 0x080fe200020f0eff */
[----:B------:R-:W-:Y:S01]  /*4770*/  IMAD R11, R0, 0x1aa, RZ ;  /* 0x000001aa000b7824 */ /* 0x000fe200078e02ff */
[-C--:B--2---:R-:W-:Y:S02]  /*4780*/  IADD3 R14, P6, R2, R26.reuse, RZ ;  /* 0x0000001a020e7210 */ /* 0x084fe40007fde0ff */
[----:B------:R-:W-:Y:S01]  /*4790*/  IADD3 R18, P2, R10, R26, RZ ;  /* 0x0000001a0a127210 */ /* 0x000fe20007f5e0ff */
[C---:B------:R-:W-:Y:S01]  /*47a0*/  IMAD R10, R0.reuse, 0x364, RZ ;  /* 0x00000364000a7824 */ /* 0x040fe200078e02ff */
[----:B------:R-:W-:Y:S01]  /*47b0*/  LEA.HI.X.SX32 R15, R25, R27, 0x1, P6 ;  /* 0x0000001b190f7211 */ /* 0x000fe200030f0eff */
[----:B------:R0:W-:Y:S01]  /*47c0*/  STL.64 [R1+0x1a8], R20 ;  /* 0x0001a81401007387 */ /* 0x0001e20000100a00 */
[----:B------:R-:W-:-:S03]  /*47d0*/  IMAD R25, R0, 0xd5, RZ ;  /* 0x000000d500197824 */ /* 0x000fc600078e02ff */
[----:B------:R-:W-:Y:S01]  /*47e0*/  STL.64 [R1+0x190], R22 ;  /* 0x0001901601007387 */ /* 0x000fe20000100a00 */
[----:B------:R-:W-:-:S03]  /*47f0*/  LEA.HI.X.SX32 R9, R2, R27, 0x1, P1 ;  /* 0x0000001b02097211 */ /* 0x000fc600008f0eff */
[----:B------:R2:W-:Y:S01]  /*4800*/  STL.64 [R1+0x530], R14 ;  /* 0x0005300e01007387 */ /* 0x0005e20000100a00 */
[-C--:B------:R-:W-:Y:S02]  /*4810*/  LEA.HI.X.SX32 R7, R16, R27.reuse, 0x1, P5 ;  /* 0x0000001b10077211 */ /* 0x080fe400028f0eff */
[-C--:B0-----:R-:W-:Y:S01]  /*4820*/  IADD3 R20, P3, R10, R26.reuse, RZ ;  /* 0x0000001a0a147210 */ /* 0x081fe20007f7e0ff */
[C---:B------:R-:W-:Y:S02]  /*4830*/  IMAD R10, R0.reuse, 0x374, RZ ;  /* 0x00000374000a7824 */ /* 0x040fe400078e02ff */
[----:B------:R-:W-:Y:S01]  /*4840*/  IMAD R2, R0, 0x1ba, RZ ;  /* 0x000001ba00027824 */ /* 0x000fe200078e02ff */
[-C--:B--2---:R-:W-:Y:S01]  /*4850*/  IADD3 R14, P6, R11, R26.reuse, RZ ;  /* 0x0000001a0b0e7210 */ /* 0x084fe20007fde0ff */
[----:B------:R0:W-:Y:S01]  /*4860*/  STL.64 [R1+0x178], R8 ;  /* 0x0001780801007387 */ /* 0x0001e20000100a00 */
[----:B------:R-:W-:Y:S02]  /*4870*/  IADD3 R22, P4, R10, R26, RZ ;  /* 0x0000001a0a167210 */ /* 0x000fe40007f9e0ff */
[-C--:B------:R-:W-:Y:S01]  /*4880*/  LEA.HI.X.SX32 R15, R25, R27.reuse, 0x1, P6 ;  /* 0x0000001b190f7211 */ /* 0x080fe200030f0eff */
[C---:B------:R-:W-:Y:S01]  /*4890*/  IMAD R10, R0.reuse, 0x384, RZ ;  /* 0x00000384000a7824 */ /* 0x040fe200078e02ff */
[----:B------:R-:W-:Y:S01]  /*48a0*/  STL.64 [R1+0x160], R6 ;  /* 0x0001600601007387 */ /* 0x000fe20000100a00 */
[----:B------:R-:W-:Y:S01]  /*48b0*/  LEA.HI.X.SX32 R19, R11, R27, 0x1, P2 ;  /* 0x0000001b0b137211 */ /* 0x000fe200010f0eff */
[----:B------:R-:W-:-:S02]  /*48c0*/  IMAD R11, R0, 0xdd, RZ ;  /* 0x000000dd000b7824 */ /* 0x000fc400078e02ff */
[----:B------:R2:W-:Y:S01]  /*48d0*/  STL.64 [R1+0x4f8], R14 ;  /* 0x0004f80e01007387 */ /* 0x0005e20000100a00 */
[-C--:B------:R-:W-:Y:S02]  /*48e0*/  LEA.HI.X.SX32 R21, R29, R27.reuse, 0x1, P3 ;  /* 0x0000001b1d157211 */ /* 0x080fe400018f0eff */
[-C--:B0-----:R-:W-:Y:S01]  /*48f0*/  IADD3 R8, P1, R10, R26.reuse, RZ ;  /* 0x0000001a0a087210 */ /* 0x081fe20007f3e0ff */
[----:B------:R-:W-:Y:S01]  /*4900*/  IMAD R10, R0, 0x394, RZ ;  /* 0x00000394000a7824 */ /* 0x000fe200078e02ff */
[CC--:B------:R-:W-:Y:S02]  /*4910*/  LEA.HI.X.SX32 R23, R2.reuse, R27.reuse, 0x1, P4 ;  /* 0x0000001b02177211 */ /* 0x0c0fe400020f0eff */
[-C--:B--2---:R-:W-:Y:S01]  /*4920*/  IADD3 R14, P6, R2, R26.reuse, RZ ;  /* 0x0000001a020e7210 */ /* 0x084fe20007fde0ff */
[----:B------:R0:W-:Y:S03]  /*4930*/  STL.64 [R1+0x148], R18 ;  /* 0x0001481201007387 */ /* 0x0001e60000100a00 */
[----:B------:R-:W-:Y:S01]  /*4940*/  LEA.HI.X.SX32 R15, R11, R27, 0x1, P6 ;  /* 0x0000001b0b0f7211 */ /* 0x000fe200030f0eff */
[----:B------:R-:W-:Y:S01]  /*4950*/  IMAD R25, R0, 0x1ca, RZ ;  /* 0x000001ca00197824 */ /* 0x000fe200078e02ff */
[----:B------:R-:W-:Y:S01]  /*4960*/  IADD3 R6, P5, R10, R26, RZ ;  /* 0x0000001a0a067210 */ /* 0x000fe20007fbe0ff */
[----:B------:R-:W-:Y:S01]  /*4970*/  STL.64 [R1+0x130], R20 ;  /* 0x0001301401007387 */ /* 0x000fe20000100a00 */
[----:B------:R-:W-:-:S03]  /*4980*/  IMAD R10, R0, 0x3a4, RZ ;  /* 0x000003a4000a7824 */ /* 0x000fc600078e02ff */
[----:B------:R2:W-:Y:S04]  /*4990*/  STL.64 [R1+0x4c0], R14 ;  /* 0x0004c00e01007387 */ /* 0x0005e80000100a00 */
[----:B------:R3:W-:Y:S01]  /*49a0*/  STL.64 [R1+0x118], R22 ;  /* 0x0001181601007387 */ /* 0x0007e20000100a00 */
[-C--:B0-----:R-:W-:Y:S02]  /*49b0*/  IADD3 R18, P2, R10, R26.reuse, RZ ;  /* 0x0000001a0a127210 */ /* 0x081fe40007f5e0ff */
[-C--:B------:R-:W-:Y:S02]  /*49c0*/  LEA.HI.X.SX32 R9, R17, R27.reuse, 0x1, P1 ;  /* 0x0000001b11097211 */ /* 0x080fe400008f0eff */
[C---:B--2---:R-:W-:Y:S01]  /*49d0*/  IADD3 R14, P6, R25.reuse, R26, RZ ;  /* 0x0000001a190e7210 */ /* 0x044fe20007fde0ff */
[----:B---3--:R-:W-:Y:S01]  /*49e0*/  IMAD R23, R0, 0xe5, RZ ;  /* 0x000000e500177824 */ /* 0x008fe200078e02ff */
[-C--:B------:R-:W-:Y:S01]  /*49f0*/  LEA.HI.X.SX32 R7, R25, R27.reuse, 0x1, P5 ;  /* 0x0000001b19077211 */ /* 0x080fe200028f0eff */
[----:B------:R-:W2:Y:S01]  /*4a00*/  LDL.LU R22, [R1+0x1b08] ;  /* 0x001b080001167983 */ /* 0x000ea20000300800 */
[----:B------:R-:W-:-:S02]  /*4a10*/  LEA.HI.X.SX32 R19, R3, R27, 0x1, P2 ;  /* 0x0000001b03137211 */ /* 0x000fc400010f0eff */
[----:B------:R-:W-:Y:S01]  /*4a20*/  LEA.HI.X.SX32 R15, R23, R27, 0x1, P6 ;  /* 0x0000001b170f7211 */ /* 0x000fe200030f0eff */
[----:B------:R-:W-:Y:S04]  /*4a30*/  STL.64 [R1+0x100], R8 ;  /* 0x0001000801007387 */ /* 0x000fe80000100a00 */
[----:B------:R-:W-:Y:S04]  /*4a40*/  STL.64 [R1+0x488], R14 ;  /* 0x0004880e01007387 */ /* 0x000fe80000100a00 */
[----:B------:R-:W-:Y:S04]  /*4a50*/  STL.64 [R1+0xe8], R6 ;  /* 0x0000e80601007387 */ /* 0x000fe80000100a00 */
[----:B------:R0:W-:Y:S04]  /*4a60*/  STL.64 [R1+0xd0], R18 ;  /* 0x0000d01201007387 */ /* 0x0001e80000100a00 */
[----:B0-----:R-:W3:Y:S01]  /*4a70*/  LDL.LU.64 R18, [R1+0x1b00] ;  /* 0x001b000001127983 */ /* 0x001ee20000300a00 */
[----:B------:R-:W-:-:S02]  /*4a80*/  IMAD R10, R0, 0x3b4, RZ ;  /* 0x000003b4000a7824 */ /* 0x000fc400078e02ff */
[----:B------:R-:W-:-:S03]  /*4a90*/  IMAD R29, R0, 0x1da, RZ ;  /* 0x000001da001d7824 */ /* 0x000fc600078e02ff */
[-C--:B------:R-:W-:Y:S01]  /*4aa0*/  IADD3 R20, P3, R10, R26.reuse, RZ ;  /* 0x0000001a0a147210 */ /* 0x080fe20007f7e0ff */
[C---:B------:R-:W-:Y:S02]  /*4ab0*/  IMAD R10, R0.reuse, 0x3c4, RZ ;  /* 0x000003c4000a7824 */ /* 0x040fe400078e02ff */
[C---:B------:R-:W-:Y:S01]  /*4ac0*/  IMAD R2, R0.reuse, 0x3d4, RZ ;  /* 0x000003d400027824 */ /* 0x040fe200078e02ff */
[CC--:B------:R-:W-:Y:S01]  /*4ad0*/  IADD3 R14, P6, R29.reuse, R26.reuse, RZ ;  /* 0x0000001a1d0e7210 */ /* 0x0c0fe20007fde0ff */
[----:B------:R-:W-:Y:S01]  /*4ae0*/  IMAD R25, R0, 0xed, RZ ;  /* 0x000000ed00197824 */ /* 0x000fe200078e02ff */
[-C--:B------:R-:W-:Y:S02]  /*4af0*/  IADD3 R10, P4, R10, R26.reuse, RZ ;  /* 0x0000001a0a0a7210 */ /* 0x080fe40007f9e0ff */
[----:B------:R-:W-:Y:S01]  /*4b00*/  IADD3 R8, P1, R2, R26, RZ ;  /* 0x0000001a02087210 */ /* 0x000fe20007f3e0ff */
[----:B------:R-:W-:Y:S01]  /*4b10*/  IMAD R2, R0, 0x3e4, RZ ;  /* 0x000003e400027824 */ /* 0x000fe200078e02ff */
[-C--:B------:R-:W-:Y:S01]  /*4b20*/  LEA.HI.X.SX32 R21, R29, R27.reuse, 0x1, P3 ;  /* 0x0000001b1d157211 */ /* 0x080fe200018f0eff */
[----:B------:R-:W-:Y:S01]  /*4b30*/  IMAD.MOV.U32 R29, RZ, RZ, c[0x0][0x198] ;  /* 0x00006600ff1d7624 */ /* 0x000fe200078e00ff */
[-C--:B------:R-:W-:Y:S01]  /*4b40*/  LEA.HI.X.SX32 R11, R28, R27.reuse, 0x1, P4 ;  /* 0x0000001b1c0b7211 */ /* 0x080fe200020f0eff */
[----:B------:R-:W-:Y:S01]  /*4b50*/  IMAD R17, R0, 0x1ea, RZ ;  /* 0x000001ea00117824 */ /* 0x000fe200078e02ff */
[----:B------:R-:W-:-:S02]  /*4b60*/  LEA.HI.X.SX32 R15, R25, R27, 0x1, P6 ;  /* 0x0000001b190f7211 */ /* 0x000fc400030f0eff */
[----:B------:R-:W-:Y:S01]  /*4b70*/  MOV R28, c[0x0][0x198] ;  /* 0x00006600001c7a02 */ /* 0x000fe20000000f00 */
[----:B------:R-:W-:Y:S01]  /*4b80*/  IMAD R29, R29, 0x206, RZ ;  /* 0x000002061d1d7824 */ /* 0x000fe200078e02ff */
[-C--:B------:R-:W-:Y:S01]  /*4b90*/  IADD3 R6, P5, R2, R26.reuse, RZ ;  /* 0x0000001a02067210 */ /* 0x080fe20007fbe0ff */
[----:B------:R0:W-:Y:S01]  /*4ba0*/  STL.64 [R1+0x450], R14 ;  /* 0x0004500e01007387 */ /* 0x0001e20000100a00 */
[----:B------:R-:W-:Y:S01]  /*4bb0*/  MOV R23, c[0x0][0x198] ;  /* 0x0000660000177a02 */ /* 0x000fe20000000f00 */
[----:B------:R-:W-:Y:S01]  /*4bc0*/  IMAD R28, R28, 0xf5, RZ ;  /* 0x000000f51c1c7824 */ /* 0x000fe200078e02ff */
[----:B------:R-:W-:Y:S01]  /*4bd0*/  MOV R25, c[0x0][0x198] ;  /* 0x0000660000197a02 */ /* 0x000fe20000000f00 */
[----:B------:R-:W-:Y:S01]  /*4be0*/  STL.64 [R1+0xb8], R20 ;  /* 0x0000b81401007387 */ /* 0x000fe20000100a00 */
[-C--:B------:R-:W-:Y:S01]  /*4bf0*/  LEA.HI.X.SX32 R7, R5, R27.reuse, 0x1, P5 ;  /* 0x0000001b05077211 */ /* 0x080fe200028f0eff */
[----:B------:R-:W-:Y:S01]  /*4c00*/  IMAD R23, R23, 0x1fa, RZ ;  /* 0x000001fa17177824 */ /* 0x000fe200078e02ff */
[----:B------:R-:W-:Y:S01]  /*4c10*/  MOV R5, c[0x0][0x198] ;  /* 0x0000660000057a02 */ /* 0x000fe20000000f00 */
[----:B------:R4:W-:Y:S01]  /*4c20*/  STL.64 [R1+0x1740], R10 ;  /* 0x0017400a01007387 */ /* 0x0009e20000100a00 */
[----:B0-----:R-:W-:Y:S01]  /*4c30*/  IADD3 R14, P6, R17, R26, RZ ;  /* 0x0000001a110e7210 */ /* 0x001fe20007fde0ff */
[----:B------:R-:W-:Y:S01]  /*4c40*/  IMAD R25, R25, 0x208, RZ ;  /* 0x0000020819197824 */ /* 0x000fe200078e02ff */
[----:B------:R-:W-:-:S02]  /*4c50*/  LEA.HI.X.SX32 R9, R17, R27, 0x1, P1 ;  /* 0x0000001b11097211 */ /* 0x000fc400008f0eff */
[-C--:B------:R-:W-:Y:S02]  /*4c60*/  LEA.HI.X.SX32 R15, R28, R27.reuse, 0x1, P6 ;  /* 0x0000001b1c0f7211 */ /* 0x080fe400030f0eff */
[-C--:B----4-:R-:W-:Y:S01]  /*4c70*/  IADD3 R10, P4, R29, R26.reuse, RZ ;  /* 0x0000001a1d0a7210 */ /* 0x090fe20007f9e0ff */
[----:B------:R-:W-:Y:S01]  /*4c80*/  IMAD R5, R5, 0xfd, RZ ;  /* 0x000000fd05057824 */ /* 0x000fe200078e02ff */
[----:B------:R-:W-:Y:S01]  /*4c90*/  IADD3 R28, P6, R23, R26, RZ ;  /* 0x0000001a171c7210 */ /* 0x000fe20007fde0ff */
[----:B------:R-:W-:Y:S02]  /*4ca0*/  IMAD.MOV.U32 R17, RZ, RZ, c[0x0][0x198] ;  /* 0x00006600ff117624 */ /* 0x000fe400078e00ff */
[----:B------:R-:W-:Y:S01]  /*4cb0*/  STL [R1+0x3b8], R10 ;  /* 0x0003b80a01007387 */ /* 0x000fe20000100800 */
[----:B------:R-:W-:-:S03]  /*4cc0*/  LEA.HI.X.SX32 R29, R5, R27, 0x1, P6 ;  /* 0x0000001b051d7211 */ /* 0x000fc600030f0eff */
[----:B------:R-:W-:Y:S01]  /*4cd0*/  STL.64 [R1+0x418], R14 ;  /* 0x0004180e01007387 */ /* 0x000fe20000100a00 */
[----:B------:R-:W-:-:S03]  /*4ce0*/  IMAD R17, R17, 0x104, RZ ;  /* 0x0000010411117824 */ /* 0x000fc600078e02ff */
[----:B------:R0:W-:Y:S01]  /*4cf0*/  STL.64 [R1+0x1748], R8 ;  /* 0x0017480801007387 */ /* 0x0001e20000100a00 */
[----:B------:R-:W-:Y:S01]  /*4d00*/  IMAD R2, R0, 0x3f4, RZ ;  /* 0x000003f400027824 */ /* 0x000fe200078e02ff */
[----:B------:R-:W-:Y:S02]  /*4d10*/  MOV R5, c[0x0][0x198] ;  /* 0x0000660000057a02 */ /* 0x000fe40000000f00 */
[----:B------:R4:W-:Y:S01]  /*4d20*/  STL.64 [R1+0x1750], R6 ;  /* 0x0017500601007387 */ /* 0x0009e20000100a00 */
[-C--:B0-----:R-:W-:Y:S02]  /*4d30*/  IADD3 R8, P1, R25, R26.reuse, RZ ;  /* 0x0000001a19087210 */ /* 0x081fe40007f3e0ff */
[----:B------:R-:W-:Y:S01]  /*4d40*/  IMAD R5, R5, 0x114, RZ ;  /* 0x0000011405057824 */ /* 0x000fe200078e02ff */
[----:B------:R-:W-:Y:S02]  /*4d50*/  IADD3 R2, P2, R2, R26, RZ ;  /* 0x0000001a02027210 */ /* 0x000fe40007f5e0ff */
[----:B------:R0:W-:Y:S02]  /*4d60*/  STL [R1+0x3b0], R8 ;  /* 0x0003b00801007387 */ /* 0x0001e40000100800 */
[----:B------:R-:W-:-:S02]  /*4d70*/  LEA.HI.X.SX32 R3, R23, R27, 0x1, P2 ;  /* 0x0000001b17037211 */ /* 0x000fc400010f0eff */
[-C--:B----4-:R-:W-:Y:S02]  /*4d80*/  IADD3 R6, P2, R5, R26.reuse, RZ ;  /* 0x0000001a05067210 */ /* 0x090fe40007f5e0ff */
[----:B0-----:R-:W-:Y:S02]  /*4d90*/  IADD3 R8, P5, R17, R26, RZ ;  /* 0x0000001a11087210 */ /* 0x001fe40007fbe0ff */
[----:B------:R-:W-:Y:S02]  /*4da0*/  MOV R17, c[0x0][0x198] ;  /* 0x0000660000117a02 */ /* 0x000fe40000000f00 */
[----:B------:R-:W-:-:S03]  /*4db0*/  MOV R5, c[0x0][0x198] ;  /* 0x0000660000057a02 */ /* 0x000fc60000000f00 */
[----:B------:R-:W-:Y:S01]  /*4dc0*/  IMAD R17, R17, 0x82, RZ ;  /* 0x0000008211117824 */ /* 0x000fe200078e02ff */
[----:B------:R-:W-:Y:S01]  /*4dd0*/  MOV R25, c[0x0][0x198] ;  /* 0x0000660000197a02 */ /* 0x000fe20000000f00 */
[----:B------:R-:W-:Y:S01]  /*4de0*/  IMAD R5, R5, 0x124, RZ ;  /* 0x0000012405057824 */ /* 0x000fe200078e02ff */
[----:B------:R-:W-:Y:S02]  /*4df0*/  STL.64 [R1+0x16e0], R28 ;  /* 0x0016e01c01007387 */ /* 0x000fe40000100a00 */
[----:B------:R-:W-:Y:S02]  /*4e00*/  LEA.HI.X.SX32 R9, R17, R27, 0x1, P5 ;  /* 0x0000001b11097211 */ /* 0x000fe400028f0eff */
[----:B------:R-:W-:Y:S01]  /*4e10*/  STL.64 [R1+0x1758], R2 ;  /* 0x0017580201007387 */ /* 0x000fe20000100a00 */
[----:B------:R-:W-:-:S03]  /*4e20*/  IMAD R25, R25, 0x8a, RZ ;  /* 0x0000008a19197824 */ /* 0x000fc600078e02ff */
[----:B------:R-:W-:Y:S04]  /*4e30*/  STL [R1+0x1af0], R3 ;  /* 0x001af00301007387 */ /* 0x000fe80000100800 */
[----:B------:R0:W-:Y:S01]  /*4e40*/  STL.64 [R1+0x78], R8 ;  /* 0x0000780801007387 */ /* 0x0001e20000100a00 */
[----:B------:R-:W-:Y:S01]  /*4e50*/  IMAD.MOV.U32 R17, RZ, RZ, c[0x0][0x198] ;  /* 0x00006600ff117624 */ /* 0x000fe200078e00ff */
[----:B------:R-:W-:Y:S02]  /*4e60*/  LEA.HI.X.SX32 R7, R25, R27, 0x1, P2 ;  /* 0x0000001b19077211 */ /* 0x000fe400010f0eff */
[----:B0-----:R-:W-:Y:S02]  /*4e70*/  IADD3 R8, P5, R5, R26, RZ ;  /* 0x0000001a05087210 */ /* 0x001fe40007fbe0ff */
[----:B------:R-:W-:Y:S01]  /*4e80*/  MOV R5, c[0x0][0x198] ;  /* 0x0000660000057a02 */ /* 0x000fe20000000f00 */
[----:B------:R-:W-:-:S04]  /*4e90*/  IMAD R17, R17, 0x45, RZ ;  /* 0x0000004511117824 */ /* 0x000fc800078e02ff */
[----:B------:R-:W-:Y:S01]  /*4ea0*/  IMAD R5, R5, 0x134, RZ ;  /* 0x0000013405057824 */ /* 0x000fe200078e02ff */
[-C--:B------:R-:W-:Y:S01]  /*4eb0*/  IADD3 R10, P6, R25, R26.reuse, RZ ;  /* 0x0000001a190a7210 */ /* 0x080fe20007fde0ff */
[----:B------:R0:W-:Y:S01]  /*4ec0*/  STL.64 [R1+0x70], R6 ;  /* 0x0000700601007387 */ /* 0x0001e20000100a00 */
[----:B------:R-:W-:Y:S02]  /*4ed0*/  IMAD.MOV.U32 R23, RZ, RZ, c[0x0][0x198] ;  /* 0x00006600ff177624 */ /* 0x000fe400078e00ff */
[----:B------:R-:W-:Y:S02]  /*4ee0*/  LEA.HI.X.SX32 R11, R17, R27, 0x1, P6 ;  /* 0x0000001b110b7211 */ /* 0x000fe400030f0eff */
[----:B------:R-:W-:Y:S01]  /*4ef0*/  IMAD R23, R23, 0x9a, RZ ;  /* 0x0000009a17177824 */ /* 0x000fe200078e02ff */
[-C--:B0-----:R-:W-:Y:S01]  /*4f00*/  IADD3 R6, P2, R5, R26.reuse, RZ ;  /* 0x0000001a05067210 */ /* 0x081fe20007f5e0ff */
[----:B------:R-:W-:Y:S01]  /*4f10*/  IMAD.MOV.U32 R5, RZ, RZ, c[0x0][0x198] ;  /* 0x00006600ff057624 */ /* 0x000fe200078e00ff */
[----:B------:R-:W-:Y:S03]  /*4f20*/  STL.64 [R1+0xa8], R10 ;  /* 0x0000a80a01007387 */ /* 0x000fe60000100a00 */
[----:B------:R-:W-:Y:S01]  /*4f30*/  IMAD R5, R5, 0x144, RZ ;  /* 0x0000014405057824 */ /* 0x000fe200078e02ff */
[----:B------:R-:W-:-:S02]  /*4f40*/  IADD3 R2, P6, R23, R26, RZ ;  /* 0x0000001a17027210 */ /* 0x000fc40007fde0ff */
[----:B------:R-:W-:Y:S02]  /*4f50*/  LEA.HI.X.SX32 R7, R23, R27, 0x1, P2 ;  /* 0x0000001b17077211 */ /* 0x000fe400010f0eff */
[----:B------:R-:W-:-:S05]  /*4f60*/  MOV R25, c[0x0][0x198] ;  /* 0x0000660000197a02 */ /* 0x000fca0000000f00 */
[----:B------:R-:W-:Y:S02]  /*4f70*/  IMAD R25, R25, 0xaa, RZ ;  /* 0x000000aa19197824 */ /* 0x000fe400078e02ff */
[----:B------:R-:W-:-:S04]  /*4f80*/  IMAD.MOV.U32 R23, RZ, RZ, c[0x0][0x198] ;  /* 0x00006600ff177624 */ /* 0x000fc800078e00ff */
[----:B------:R-:W-:Y:S01]  /*4f90*/  IMAD R23, R23, 0xba, RZ ;  /* 0x000000ba17177824 */ /* 0x000fe200078e02ff */
[----:B------:R-:W-:Y:S02]  /*4fa0*/  LEA R20, P3, R0, R26, 0x3 ;  /* 0x0000001a00147211 */ /* 0x000fe400078618ff */
[----:B------:R-:W-:-:S05]  /*4fb0*/  MOV R14, c[0x0][0x198] ;  /* 0x00006600000e7a02 */ /* 0x000fca0000000f00 */
[----:B------:R-:W-:Y:S01]  /*4fc0*/  IMAD R14, R14, 0x8e, RZ ;  /* 0x0000008e0e0e7824 */ /* 0x000fe200078e02ff */
[----:B---3--:R-:W-:Y:S02]  /*4fd0*/  LEA.HI.X.SX32 R9, R18, R27, 0x1, P5 ;  /* 0x0000001b12097211 */ /* 0x008fe400028f0eff */
[----:B------:R-:W-:-:S03]  /*4fe0*/  MOV R18, c[0x0][0x198] ;  /* 0x0000660000127a02 */ /* 0x000fc60000000f00 */
[----:B------:R0:W-:Y:S02]  /*4ff0*/  STL.64 [R1+0x68], R8 ;  /* 0x0000680801007387 */ /* 0x0001e40000100a00 */
[----:B------:R-:W-:-:S05]  /*5000*/  IMAD R18, R18, 0x4d, RZ ;  /* 0x0000004d12127824 */ /* 0x000fca00078e02ff */
[-C--:B------:R-:W-:Y:S02]  /*5010*/  LEA.HI.X.SX32 R3, R18, R27.reuse, 0x1, P6 ;  /* 0x0000001b12037211 */ /* 0x080fe400030f0eff */
[----:B0-----:R-:W-:Y:S02]  /*5020*/  IADD3 R8, P5, R5, R26, RZ ;  /* 0x0000001a05087210 */ /* 0x001fe40007fbe0ff */
[----:B------:R-:W-:Y:S01]  /*5030*/  MOV R5, c[0x0][0x198] ;  /* 0x0000660000057a02 */ /* 0x000fe20000000f00 */
[----:B------:R-:W-:Y:S04]  /*5040*/  STL.64 [R1+0xa0], R2 ;  /* 0x0000a00201007387 */ /* 0x000fe80000100a00 */
[----:B------:R-:W-:Y:S01]  /*5050*/  IMAD R5, R5, 0x154, RZ ;  /* 0x0000015405057824 */ /* 0x000fe200078e02ff */
[----:B------:R0:W-:Y:S01]  /*5060*/  STL.64 [R1+0x60], R6 ;  /* 0x0000600601007387 */ /* 0x0001e20000100a00 */
[----:B------:R-:W-:-:S02]  /*5070*/  LEA.HI.X.SX32 R9, R19, R27, 0x1, P5 ;  /* 0x0000001b13097211 */ /* 0x000fc400028f0eff */
[----:B------:R-:W-:Y:S02]  /*5080*/  MOV R19, c[0x0][0x198] ;  /* 0x0000660000137a02 */ /* 0x000fe40000000f00 */
[----:B0-----:R-:W-:Y:S02]  /*5090*/  IADD3 R6, P2, R5, R26, RZ ;  /* 0x0000001a05067210 */ /* 0x001fe40007f5e0ff */
[----:B------:R-:W-:Y:S01]  /*50a0*/  MOV R5, c[0x0][0x198] ;  /* 0x0000660000057a02 */ /* 0x000fe20000000f00 */
[----:B------:R-:W-:-:S04]  /*50b0*/  IMAD R19, R19, 0x55, RZ ;  /* 0x0000005513137824 */ /* 0x000fc800078e02ff */
[----:B------:R-:W-:Y:S01]  /*50c0*/  IMAD R5, R5, 0x164, RZ ;  /* 0x0000016405057824 */ /* 0x000fe200078e02ff */
[CC--:B------:R-:W-:Y:S01]  /*50d0*/  IADD3 R2, P6, R25.reuse, R26.reuse, RZ ;  /* 0x0000001a19027210 */ /* 0x0c0fe20007fde0ff */
[----:B------:R0:W-:Y:S01]  /*50e0*/  STL.64 [R1+0x58], R8 ;  /* 0x0000580801007387 */ /* 0x0001e20000100a00 */
[-C--:B------:R-:W-:Y:S02]  /*50f0*/  LEA.HI.X.SX32 R7, R25, R27.reuse, 0x1, P2 ;  /* 0x0000001b19077211 */ /* 0x080fe400010f0eff */
[----:B------:R-:W-:Y:S02]  /*5100*/  LEA.HI.X.SX32 R3, R19, R27, 0x1, P6 ;  /* 0x0000001b13037211 */ /* 0x000fe400030f0eff */
[----:B0-----:R-:W-:Y:S01]  /*5110*/  IADD3 R8, P5, R5, R26, RZ ;  /* 0x0000001a05087210 */ /* 0x001fe20007fbe0ff */
[----:B------:R-:W-:Y:S02]  /*5120*/  IMAD.MOV.U32 R5, RZ, RZ, c[0x0][0x198] ;  /* 0x00006600ff057624 */ /* 0x000fe400078e00ff */
[----:B------:R-:W-:Y:S02]  /*5130*/  STL.64 [R1+0x98], R2 ;  /* 0x0000980201007387 */ /* 0x000fe40000100a00 */
[----:B------:R-:W-:-:S02]  /*5140*/  IMAD R5, R5, 0x174, RZ ;  /* 0x0000017405057824 */ /* 0x000fc400078e02ff */
[----:B------:R0:W-:Y:S01]  /*5150*/  STL.64 [R1+0x50], R6 ;  /* 0x0000500601007387 */ /* 0x0001e20000100a00 */
[----:B--2---:R-:W-:Y:S01]  /*5160*/  LEA.HI.X.SX32 R9, R22, R27, 0x1, P5 ;  /* 0x0000001b16097211 */ /* 0x004fe200028f0eff */
[----:B------:R-:W-:Y:S01]  /*5170*/  IMAD.MOV.U32 R22, RZ, RZ, c[0x0][0x198] ;  /* 0x00006600ff167624 */ /* 0x000fe200078e00ff */
[----:B0-----:R-:W-:Y:S02]  /*5180*/  IADD3 R6, P2, R5, R26, RZ ;  /* 0x0000001a05067210 */ /* 0x001fe40007f5e0ff */
[----:B------:R-:W-:Y:S01]  /*5190*/  MOV R5, c[0x0][0x198] ;  /* 0x0000660000057a02 */ /* 0x000fe20000000f00 */
[----:B------:R-:W-:-:S04]  /*51a0*/  IMAD R22, R22, 0x5d, RZ ;  /* 0x0000005d16167824 */ /* 0x000fc800078e02ff */
[----:B------:R-:W-:Y:S01]  /*51b0*/  IMAD R5, R5, 0x184, RZ ;  /* 0x0000018405057824 */ /* 0x000fe200078e02ff */
[----:B------:R0:W-:Y:S01]  /*51c0*/  STL.64 [R1+0x48], R8 ;  /* 0x0000480801007387 */ /* 0x0001e20000100a00 */
[CC--:B------:R-:W-:Y:S02]  /*51d0*/  IADD3 R2, P6, R23.reuse, R26.reuse, RZ ;  /* 0x0000001a17027210 */ /* 0x0c0fe40007fde0ff */
[-C--:B------:R-:W-:Y:S02]  /*51e0*/  LEA.HI.X.SX32 R7, R23, R27.reuse, 0x1, P2 ;  /* 0x0000001b17077211 */ /* 0x080fe400010f0eff */
[----:B------:R-:W-:Y:S02]  /*51f0*/  LEA.HI.X.SX32 R3, R22, R27, 0x1, P6 ;  /* 0x0000001b16037211 */ /* 0x000fe400030f0eff */
[----:B0-----:R-:W-:Y:S02]  /*5200*/  IADD3 R8, P5, R5, R26, RZ ;  /* 0x0000001a05087210 */ /* 0x001fe40007fbe0ff */
[----:B------:R-:W-:Y:S01]  /*5210*/  MOV R5, c[0x0][0x198] ;  /* 0x0000660000057a02 */ /* 0x000fe20000000f00 */
[----:B------:R-:W-:Y:S04]  /*5220*/  STL.64 [R1+0x90], R2 ;  /* 0x0000900201007387 */ /* 0x000fe80000100a00 */
[----:B------:R-:W-:Y:S01]  /*5230*/  IMAD R5, R5, 0x194, RZ ;  /* 0x0000019405057824 */ /* 0x000fe200078e02ff */
[----:B------:R0:W-:Y:S01]  /*5240*/  STL.64 [R1+0x40], R6 ;  /* 0x0000400601007387 */ /* 0x0001e20000100a00 */
[----:B------:R-:W-:-:S02]  /*5250*/  MOV R25, c[0x0][0x198] ;  /* 0x0000660000197a02 */ /* 0x000fc40000000f00 */
[----:B------:R-:W-:Y:S02]  /*5260*/  LEA.HI.X.SX32 R9, R24, R27, 0x1, P5 ;  /* 0x0000001b18097211 */ /* 0x000fe400028f0eff */
[----:B------:R-:W-:Y:S01]  /*5270*/  MOV R24, c[0x0][0x198] ;  /* 0x0000660000187a02 */ /* 0x000fe20000000f00 */
[----:B------:R-:W-:Y:S01]  /*5280*/  IMAD R25, R25, 0xca, RZ ;  /* 0x000000ca19197824 */ /* 0x000fe200078e02ff */
[----:B0-----:R-:W-:Y:S01]  /*5290*/  IADD3 R6, P2, R5, R26, RZ ;  /* 0x0000001a05067210 */ /* 0x001fe20007f5e0ff */
[----:B------:R-:W-:-:S04]  /*52a0*/  IMAD.MOV.U32 R5, RZ, RZ, c[0x0][0x198] ;  /* 0x00006600ff057624 */ /* 0x000fc800078e00ff */
[----:B------:R-:W-:Y:S01]  /*52b0*/  IMAD R5, R5, 0x1a4, RZ ;  /* 0x000001a405057824 */ /* 0x000fe200078e02ff */
[----:B------:R0:W-:Y:S01]  /*52c0*/  STL.64 [R1+0x38], R8 ;  /* 0x0000380801007387 */ /* 0x0001e20000100a00 */
[----:B------:R-:W-:Y:S01]  /*52d0*/  IMAD R24, R24, 0x65, RZ ;  /* 0x0000006518187824 */ /* 0x000fe200078e02ff */
[-C--:B------:R-:W-:Y:S02]  /*52e0*/  IADD3 R2, P6, R25, R26.reuse, RZ ;  /* 0x0000001a19027210 */ /* 0x080fe40007fde0ff */
[----:B------:R-:W-:Y:S02]  /*52f0*/  MOV R23, c[0x0][0x198] ;  /* 0x0000660000177a02 */ /* 0x000fe40000000f00 */
[----:B------:R-:W-:Y:S02]  /*5300*/  LEA.HI.X.SX32 R3, R24, R27, 0x1, P6 ;  /* 0x0000001b18037211 */ /* 0x000fe400030f0eff */
[----:B0-----:R-:W-:Y:S02]  /*5310*/  IADD3 R8, P5, R5, R26, RZ ;  /* 0x0000001a05087210 */ /* 0x001fe40007fbe0ff */
[----:B------:R-:W-:-:S02]  /*5320*/  MOV R5, c[0x0][0x198] ;  /* 0x0000660000057a02 */ /* 0x000fc40000000f00 */
[-C--:B------:R-:W-:Y:S01]  /*5330*/  LEA.HI.X.SX32 R7, R25, R27.reuse, 0x1, P2 ;  /* 0x0000001b19077211 */ /* 0x080fe200010f0eff */
[----:B------:R-:W-:Y:S01]  /*5340*/  IMAD R23, R23, 0xda, RZ ;  /* 0x000000da17177824 */ /* 0x000fe200078e02ff */
[----:B------:R-:W-:Y:S01]  /*5350*/  MOV R24, c[0x0][0x198] ;  /* 0x0000660000187a02 */ /* 0x000fe20000000f00 */
[----:B------:R-:W-:Y:S01]  /*5360*/  IMAD R5, R5, 0x1b4, RZ ;  /* 0x000001b405057824 */ /* 0x000fe200078e02ff */
[----:B------:R0:W-:Y:S03]  /*5370*/  STL.64 [R1+0x88], R2 ;  /* 0x0000880201007387 */ /* 0x0001e60000100a00 */
[----:B------:R-:W-:Y:S01]  /*5380*/  IMAD R24, R24, 0x6d, RZ ;  /* 0x0000006d18187824 */ /* 0x000fe200078e02ff */
[----:B------:R2:W-:Y:S01]  /*5390*/  STL.64 [R1+0x30], R6 ;  /* 0x0000300601007387 */ /* 0x0005e20000100a00 */
[----:B------:R-:W-:Y:S02]  /*53a0*/  LEA.HI.X.SX32 R9, R4, R27, 0x1, P5 ;  /* 0x0000001b04097211 */ /* 0x000fe400028f0eff */
[----:B0-----:R-:W-:-:S02]  /*53b0*/  IADD3 R2, P6, R23, R26, RZ ;  /* 0x0000001a17027210 */ /* 0x001fc40007fde0ff */
[-C--:B--2---:R-:W-:Y:S02]  /*53c0*/  IADD3 R6, P2, R5, R26.reuse, RZ ;  /* 0x0000001a05067210 */ /* 0x084fe40007f5e0ff */
[----:B------:R-:W-:Y:S02]  /*53d0*/  MOV R5, c[0x0][0x198] ;  /* 0x0000660000057a02 */ /* 0x000fe40000000f00 */
[-C--:B------:R-:W-:Y:S01]  /*53e0*/  LEA.HI.X.SX32 R3, R24, R27.reuse, 0x1, P6 ;  /* 0x0000001b18037211 */ /* 0x080fe200030f0eff */
[----:B------:R-:W-:Y:S02]  /*53f0*/  IMAD.MOV.U32 R24, RZ, RZ, c[0x0][0x198] ;  /* 0x00006600ff187624 */ /* 0x000fe400078e00ff */
[----:B------:R-:W-:Y:S01]  /*5400*/  IMAD R5, R5, 0x1c4, RZ ;  /* 0x000001c405057824 */ /* 0x000fe200078e02ff */
[-C--:B------:R-:W-:Y:S01]  /*5410*/  LEA.HI.X.SX32 R7, R23, R27.reuse, 0x1, P2 ;  /* 0x0000001b17077211 */ /* 0x080fe200010f0eff */
[----:B------:R-:W-:Y:S01]  /*5420*/  IMAD R24, R24, 0x1d4, RZ ;  /* 0x000001d418187824 */ /* 0x000fe200078e02ff */
[----:B------:R-:W-:Y:S01]  /*5430*/  MOV R18, c[0x0][0x198] ;  /* 0x0000660000127a02 */ /* 0x000fe20000000f00 */
[----:B------:R-:W-:Y:S01]  /*5440*/  IMAD.MOV.U32 R25, RZ, RZ, c[0x0][0x198] ;  /* 0x00006600ff197624 */ /* 0x000fe200078e00ff */
[----:B------:R-:W-:Y:S01]  /*5450*/  IADD3 R4, P5, R5, R26, RZ ;  /* 0x0000001a05047210 */ /* 0x000fe20007fbe0ff */
[----:B------:R0:W-:Y:S04]  /*5460*/  STL.64 [R1+0x80], R2 ;  /* 0x0000800201007387 */ /* 0x0001e80000100a00 */
[----:B------:R-:W-:Y:S01]  /*5470*/  STL.64 [R1+0x28], R8 ;  /* 0x0000280801007387 */ /* 0x000fe20000100a00 */
[----:B------:R-:W-:Y:S01]  /*5480*/  LEA.HI.X.SX32 R5, R13, R27, 0x1, P5 ;  /* 0x0000001b0d057211 */ /* 0x000fe200028f0eff */
[----:B------:R-:W-:-:S02]  /*5490*/  IMAD R25, R25, 0xea, RZ ;  /* 0x000000ea19197824 */ /* 0x000fc400078e02ff */
[----:B------:R2:W-:Y:S01]  /*54a0*/  STL.64 [R1+0x20], R6 ;  /* 0x0000200601007387 */ /* 0x0005e20000100a00 */
[----:B------:R-:W-:Y:S01]  /*54b0*/  IMAD R18, R18, 0x1e4, RZ ;  /* 0x000001e412127824 */ /* 0x000fe200078e02ff */
[----:B------:R-:W-:Y:S02]  /*54c0*/  MOV R13, c[0x0][0x198] ;  /* 0x00006600000d7a02 */ /* 0x000fe40000000f00 */
[----:B------:R3:W-:Y:S01]  /*54d0*/  STL.64 [R1+0x18], R4 ;  /* 0x0000180401007387 */ /* 0x0007e20000100a00 */
[CC--:B0-----:R-:W-:Y:S02]  /*54e0*/  IADD3 R2, P6, R25.reuse, R26.reuse, RZ ;  /* 0x0000001a19027210 */ /* 0x0c1fe40007fde0ff */
[-C--:B--2---:R-:W-:Y:S01]  /*54f0*/  IADD3 R6, P2, R24, R26.reuse, RZ ;  /* 0x0000001a18067210 */ /* 0x084fe20007f5e0ff */
[----:B------:R-:W-:Y:S01]  /*5500*/  IMAD.MOV.U32 R24, RZ, RZ, c[0x0][0x198] ;  /* 0x00006600ff187624 */ /* 0x000fe200078e00ff */
[----:B------:R-:W-:Y:S02]  /*5510*/  MOV R22, c[0x0][0x198] ;  /* 0x0000660000167a02 */ /* 0x000fe40000000f00 */
[----:B---3--:R-:W-:Y:S01]  /*5520*/  IADD3 R4, P5, R18, R26, RZ ;  /* 0x0000001a12047210 */ /* 0x008fe20007fbe0ff */
[----:B------:R-:W-:Y:S01]  /*5530*/  IMAD R24, R24, 0x75, RZ ;  /* 0x0000007518187824 */ /* 0x000fe200078e02ff */
[-C--:B------:R-:W-:Y:S01]  /*5540*/  LEA.HI.X.SX32 R7, R25, R27.reuse, 0x1, P2 ;  /* 0x0000001b19077211 */ /* 0x080fe200010f0eff */
[----:B------:R-:W-:Y:S01]  /*5550*/  IMAD R13, R13, 0xfa, RZ ;  /* 0x000000fa0d0d7824 */ /* 0x000fe200078e02ff */
[-C--:B------:R-:W-:Y:S01]  /*5560*/  LEA.HI.X.SX32 R5, R12, R27.reuse, 0x1, P5 ;  /* 0x0000001b0c057211 */ /* 0x080fe200028f0eff */
[----:B------:R-:W-:Y:S01]  /*5570*/  IMAD.MOV.U32 R12, RZ, RZ, c[0x0][0x198] ;  /* 0x00006600ff0c7624 */ /* 0x000fe200078e00ff */
[----:B------:R-:W-:Y:S01]  /*5580*/  LEA.HI.X.SX32 R3, R24, R27, 0x1, P6 ;  /* 0x0000001b18037211 */ /* 0x000fe200030f0eff */
[----:B------:R-:W-:-:S02]  /*5590*/  IMAD R22, R22, 0x1f4, RZ ;  /* 0x000001f416167824 */ /* 0x000fc400078e02ff */
[----:B------:R-:W-:Y:S02]  /*55a0*/  IMAD R12, R12, 0x7d, RZ ;  /* 0x0000007d0c0c7824 */ /* 0x000fe400078e02ff */
[----:B------:R0:W-:Y:S01]  /*55b0*/  STL.64 [R1+0x7a0], R2 ;  /* 0x0007a00201007387 */ /* 0x0001e20000100a00 */
[----:B------:R-:W-:-:S03]  /*55c0*/  IADD3 R28, P2, R22, R26, RZ ;  /* 0x0000001a161c7210 */ /* 0x000fc60007f5e0ff */
[----:B------:R2:W-:Y:S01]  /*55d0*/  STL.64 [R1+0x10], R6 ;  /* 0x0000100601007387 */ /* 0x0005e20000100a00 */
[CC--:B------:R-:W-:Y:S02]  /*55e0*/  LEA.HI.X.SX32 R29, R13.reuse, R27.reuse, 0x1, P2 ;  /* 0x0000001b0d1d7211 */ /* 0x0c0fe400010f0eff */
[----:B0-----:R-:W-:Y:S02]  /*55f0*/  IADD3 R2, P6, R13, R26, RZ ;  /* 0x0000001a0d027210 */ /* 0x001fe40007fde0ff */
[----:B--2---:R-:W-:Y:S02]  /*5600*/  MOV R7, c[0x0][0x198] ;  /* 0x0000660000077a02 */ /* 0x004fe40000000f00 */
[----:B------:R-:W-:Y:S02]  /*5610*/  LEA.HI.X.SX32 R3, R12, R27, 0x1, P6 ;  /* 0x0000001b0c037211 */ /* 0x000fe400030f0eff */
[----:B------:R-:W-:Y:S01]  /*5620*/  MOV R12, c[0x0][0x198] ;  /* 0x00006600000c7a02 */ /* 0x000fe20000000f00 */
[----:B------:R-:W-:Y:S01]  /*5630*/  IMAD R7, R7, 0x86, RZ ;  /* 0x0000008607077824 */ /* 0x000fe200078e02ff */
[----:B------:R-:W-:Y:S01]  /*5640*/  MOV R13, c[0x0][0x198] ;  /* 0x00006600000d7a02 */ /* 0x000fe20000000f00 */
[----:B------:R-:W-:Y:S02]  /*5650*/  STL.64 [R1+0x1760], R4 ;  /* 0x0017600401007387 */ /* 0x000fe40000100a00 */
[----:B------:R-:W-:-:S02]  /*5660*/  IMAD.SHL.U32 R12, R12, 0x4, RZ ;  /* 0x000000040c0c7824 */ /* 0x000fc400078e00ff */
[----:B------:R0:W-:Y:S01]  /*5670*/  STL.64 [R1+0x760], R2 ;  /* 0x0007600201007387 */ /* 0x0001e20000100a00 */
[----:B------:R-:W-:Y:S02]  /*5680*/  IMAD R13, R13, 0x43, RZ ;  /* 0x000000430d0d7824 */ /* 0x000fe400078e02ff */
[----:B------:R-:W-:Y:S01]  /*5690*/  IMAD.MOV.U32 R6, RZ, RZ, c[0x0][0x198] ;  /* 0x00006600ff067624 */ /* 0x000fe200078e00ff */
[----:B------:R-:W-:Y:S01]  /*56a0*/  LEA.HI.X.SX32 R21, R12, R27, 0x1, P3 ;  /* 0x0000001b0c157211 */ /* 0x000fe200018f0eff */
[----:B------:R-:W-:Y:S01]  /*56b0*/  IMAD.MOV.U32 R12, RZ, RZ, c[0x0][0x198] ;  /* 0x00006600ff0c7624 */ /* 0x000fe200078e00ff */
[----:B0-----:R-:W-:Y:S01]  /*56c0*/  IADD3 R2, P6, R7, R26, RZ ;  /* 0x0000001a07027210 */ /* 0x001fe20007fde0ff */
[----:B------:R-:W-:-:S03]  /*56d0*/  IMAD R6, R6, 0x96, RZ ;  /* 0x0000009606067824 */ /* 0x000fc600078e02ff */
[-C--:B------:R-:W-:Y:S02]  /*56e0*/  LEA.HI.X.SX32 R3, R13, R27.reuse, 0x1, P6 ;  /* 0x0000001b0d037211 */ /* 0x080fe400030f0eff */
[----:B------:R-:W-:Y:S01]  /*56f0*/  MOV R13, c[0x0][0x198] ;  /* 0x00006600000d7a02 */ /* 0x000fe20000000f00 */
[----:B------:R-:W-:Y:S01]  /*5700*/  IMAD R12, R12, 0x47, RZ ;  /* 0x000000470c0c7824 */ /* 0x000fe200078e02ff */
[-C--:B------:R-:W-:Y:S02]  /*5710*/  IADD3 R10, P2, R14, R26.reuse, RZ ;  /* 0x0000001a0e0a7210 */ /* 0x080fe40007f5e0ff */
[----:B------:R-:W-:Y:S01]  /*5720*/  MOV R16, c[0x0][0x198] ;  /* 0x0000660000107a02 */ /* 0x000fe20000000f00 */
[----:B------:R-:W-:Y:S01]  /*5730*/  IMAD R13, R13, 0x4b, RZ ;  /* 0x0000004b0d0d7824 */ /* 0x000fe200078e02ff */
[----:B------:R-:W-:Y:S02]  /*5740*/  IADD3 R4, P3, R6, R26, RZ ;  /* 0x0000001a06047210 */ /* 0x000fe40007f7e0ff */
[-C--:B------:R-:W-:Y:S01]  /*5750*/  LEA.HI.X.SX32 R11, R12, R27.reuse, 0x1, P2 ;  /* 0x0000001b0c0b7211 */ /* 0x080fe200010f0eff */
[----:B------:R-:W-:Y:S01]  /*5760*/  IMAD R16, R16, 0x9e, RZ ;  /* 0x0000009e10107824 */ /* 0x000fe200078e02ff */
[----:B------:R-:W-:Y:S01]  /*5770*/  MOV R12, c[0x0][0x198] ;  /* 0x00006600000c7a02 */ /* 0x000fe20000000f00 */
[----:B------:R-:W-:Y:S01]  /*5780*/  STL.64 [R1+0x1768], R28 ;  /* 0x0017681c01007387 */ /* 0x000fe20000100a00 */
[----:B------:R-:W-:Y:S01]  /*5790*/  LEA.HI.X.SX32 R5, R13, R27, 0x1, P3 ;  /* 0x0000001b0d057211 */ /* 0x000fe200018f0eff */
[----:B------:R-:W-:Y:S01]  /*57a0*/  IMAD R0, R0, 0xa6, RZ ;  /* 0x000000a600007824 */ /* 0x000fe200078e02ff */
[----:B------:R-:W-:Y:S01]  /*57b0*/  MOV R13, c[0x0][0x198] ;  /* 0x00006600000d7a02 */ /* 0x000fe20000000f00 */
[----:B------:R0:W-:Y:S01]  /*57c0*/  STL.64 [R1+0x1af8], R6 ;  /* 0x001af80601007387 */ /* 0x0001e20000100a00 */
[----:B------:R-:W-:Y:S01]  /*57d0*/  MOV R25, c[0x0][0x198] ;  /* 0x0000660000197a02 */ /* 0x000fe20000000f00 */
[----:B------:R-:W-:-:S02]  /*57e0*/  IMAD R12, R12, 0x4f, RZ ;  /* 0x0000004f0c0c7824 */ /* 0x000fc400078e02ff */
[----:B------:R-:W-:Y:S01]  /*57f0*/  STL.64 [R1+0xaf8], R20 ;  /* 0x000af81401007387 */ /* 0x000fe20000100a00 */
[----:B------:R-:W-:Y:S01]  /*5800*/  MOV R17, c[0x0][0x198] ;  /* 0x0000660000117a02 */ /* 0x000fe20000000f00 */
[----:B------:R-:W-:Y:S02]  /*5810*/  IMAD R13, R13, 0x53, RZ ;  /* 0x000000530d0d7824 */ /* 0x000fe400078e02ff */
[----:B------:R2:W-:Y:S01]  /*5820*/  STL.64 [R1+0x900], R2 ;  /* 0x0009000201007387 */ /* 0x0005e20000100a00 */
[----:B------:R-:W-:Y:S01]  /*5830*/  IMAD R25, R25, 0x20a, RZ ;  /* 0x0000020a19197824 */ /* 0x000fe200078e02ff */
[----:B------:R-:W-:Y:S02]  /*5840*/  MOV R15, c[0x0][0x198] ;  /* 0x00006600000f7a02 */ /* 0x000fe40000000f00 */
[-C--:B0-----:R-:W-:Y:S01]  /*5850*/  IADD3 R6, P2, R0, R26.reuse, RZ ;  /* 0x0000001a00067210 */ /* 0x081fe20007f5e0ff */
[----:B------:R-:W-:Y:S01]  /*5860*/  IMAD.MOV.U32 R19, RZ, RZ, c[0x0][0x198] ;  /* 0x00006600ff137624 */ /* 0x000fe200078e00ff */
[----:B--2---:R-:W-:Y:S01]  /*5870*/  IADD3 R2, P6, R16, R26, RZ ;  /* 0x0000001a10027210 */ /* 0x004fe20007fde0ff */
[----:B------:R-:W-:Y:S01]  /*5880*/  IMAD R17, R17, 0xae, RZ ;  /* 0x000000ae11117824 */ /* 0x000fe200078e02ff */
[----:B------:R-:W-:-:S02]  /*5890*/  LEA.HI.X.SX32 R7, R13, R27, 0x1, P2 ;  /* 0x0000001b0d077211 */ /* 0x000fc400010f0eff */
[----:B------:R-:W-:Y:S02]  /*58a0*/  LEA.HI.X.SX32 R3, R12, R27, 0x1, P6 ;  /* 0x0000001b0c037211 */ /* 0x000fe400030f0eff */
[----:B------:R-:W-:Y:S01]  /*58b0*/  MOV R12, c[0x0][0x198] ;  /* 0x00006600000c7a02 */ /* 0x000fe20000000f00 */
[----:B------:R-:W-:Y:S01]  /*58c0*/  IMAD R15, R15, 0xb6, RZ ;  /* 0x000000b60f0f7824 */ /* 0x000fe200078e02ff */
[----:B------:R-:W-:Y:S01]  /*58d0*/  IADD3 R8, P5, R25, R26, RZ ;  /* 0x0000001a19087210 */ /* 0x000fe20007fbe0ff */
[----:B------:R-:W-:Y:S01]  /*58e0*/  IMAD.MOV.U32 R13, RZ, RZ, c[0x0][0x198] ;  /* 0x00006600ff0d7624 */ /* 0x000fe200078e00ff */
[----:B------:R0:W-:Y:S01]  /*58f0*/  STL.64 [R1+0x8c8], R4 ;  /* 0x0008c80401007387 */ /* 0x0001e20000100a00 */
[----:B------:R-:W-:Y:S02]  /*5900*/  IMAD R19, R19, 0xbe, RZ ;  /* 0x000000be13137824 */ /* 0x000fe400078e02ff */
[----:B------:R-:W-:Y:S01]  /*5910*/  IMAD.MOV.U32 R25, RZ, RZ, c[0x0][0x198] ;  /* 0x00006600ff197624 */ /* 0x000fe200078e00ff */
[----:B------:R-:W-:Y:S01]  /*5920*/  STL.64 [R1+0x8e8], R10 ;  /* 0x0008e80a01007387 */ /* 0x000fe20000100a00 */
[----:B------:R-:W-:-:S02]  /*5930*/  IMAD R12, R12, 0x57, RZ ;  /* 0x000000570c0c7824 */ /* 0x000fc400078e02ff */
[----:B------:R-:W-:Y:S01]  /*5940*/  IMAD R13, R13, 0x5b, RZ ;  /* 0x0000005b0d0d7824 */ /* 0x000fe200078e02ff */
[----:B------:R2:W-:Y:S01]  /*5950*/  STL.64 [R1+0x8b0], R2 ;  /* 0x0008b00201007387 */ /* 0x0005e20000100a00 */
[----:B------:R-:W-:Y:S01]  /*5960*/  IMAD R25, R25, 0x5f, RZ ;  /* 0x0000005f19197824 */ /* 0x000fe200078e02ff */
[----:B------:R-:W-:Y:S02]  /*5970*/  MOV R23, c[0x0][0x198] ;  /* 0x0000660000177a02 */ /* 0x000fe40000000f00 */
[----:B0-----:R-:W-:Y:S01]  /*5980*/  IADD3 R4, P3, R17, R26, RZ ;  /* 0x0000001a11047210 */ /* 0x001fe20007f7e0ff */
[----:B------:R0:W-:Y:S01]  /*5990*/  STL.64 [R1+0x890], R6 ;  /* 0x0008900601007387 */ /* 0x0001e20000100a00 */
[----:B------:R-:W-:Y:S01]  /*59a0*/  IMAD.MOV.U32 R20, RZ, RZ, c[0x0][0x198] ;  /* 0x00006600ff147624 */ /* 0x000fe200078e00ff */
[----:B------:R-:W-:Y:S02]  /*59b0*/  MOV R21, c[0x0][0x198] ;  /* 0x0000660000157a02 */ /* 0x000fe40000000f00 */
[----:B------:R-:W-:-:S02]  /*59c0*/  LEA.HI.X.SX32 R5, R12, R27, 0x1, P3 ;  /* 0x0000001b0c057211 */ /* 0x000fc400018f0eff */
[-C--:B--2---:R-:W-:Y:S02]  /*59d0*/  IADD3 R2, P6, R15, R26.reuse, RZ ;  /* 0x0000001a0f027210 */ /* 0x084fe40007fde0ff */
[----:B0-----:R-:W-:Y:S02]  /*59e0*/  IADD3 R6, P2, R19, R26, RZ ;  /* 0x0000001a13067210 */ /* 0x001fe40007f5e0ff */
[-C--:B------:R-:W-:Y:S01]  /*59f0*/  LEA.HI.X.SX32 R3, R13, R27.reuse, 0x1, P6 ;  /* 0x0000001b0d037211 */ /* 0x080fe200030f0eff */
[----:B------:R-:W-:Y:S01]  /*5a00*/  IMAD R20, R20, 0xc6, RZ ;  /* 0x000000c614147824 */ /* 0x000fe200078e02ff */
[----:B------:R-:W-:Y:S01]  /*5a10*/  MOV R13, c[0x0][0x198] ;  /* 0x00006600000d7a02 */ /* 0x000fe20000000f00 */
[----:B------:R-:W-:Y:S01]  /*5a20*/  IMAD R23, R23, 0xd6, RZ ;  /* 0x000000d617177824 */ /* 0x000fe200078e02ff */
[----:B------:R-:W-:Y:S02]  /*5a30*/  LEA.HI.X.SX32 R7, R25, R27, 0x1, P2 ;  /* 0x0000001b19077211 */ /* 0x000fe400010f0eff */
[----:B------:R-:W-:Y:S01]  /*5a40*/  MOV R24, c[0x0][0x198] ;  /* 0x0000660000187a02 */ /* 0x000fe20000000f00 */
[----:B------:R-:W-:Y:S01]  /*5a50*/  IMAD R21, R21, 0xce, RZ ;  /* 0x000000ce15157824 */ /* 0x000fe200078e02ff */
[----:B------:R-:W-:Y:S01]  /*5a60*/  MOV R11, c[0x0][0x198] ;  /* 0x00006600000b7a02 */ /* 0x000fe20000000f00 */
[----:B------:R0:W-:Y:S01]  /*5a70*/  STL.64 [R1+0x878], R4 ;  /* 0x0008780401007387 */ /* 0x0001e20000100a00 */
[----:B------:R-:W-:Y:S01]  /*5a80*/  IMAD R13, R13, 0x63, RZ ;  /* 0x000000630d0d7824 */ /* 0x000fe200078e02ff */
[----:B------:R-:W-:Y:S01]  /*5a90*/  MOV R12, c[0x0][0x198] ;  /* 0x00006600000c7a02 */ /* 0x000fe20000000f00 */
[----:B------:R-:W-:Y:S01]  /*5aa0*/  IMAD R24, R24, 0x6b, RZ ;  /* 0x0000006b18187824 */ /* 0x000fe200078e02ff */
[----:B------:R2:W-:Y:S01]  /*5ab0*/  STL.64 [R1+0x858], R2 ;  /* 0x0008580201007387 */ /* 0x0005e20000100a00 */
[----:B------:R-:W-:Y:S01]  /*5ac0*/  IMAD R11, R11, 0x67, RZ ;  /* 0x000000670b0b7824 */ /* 0x000fe200078e02ff */
[----:B------:R-:W-:-:S02]  /*5ad0*/  MOV R25, c[0x0][0x198] ;  /* 0x0000660000197a02 */ /* 0x000fc40000000f00 */
[----:B------:R3:W-:Y:S01]  /*5ae0*/  STL.64 [R1+0x840], R6 ;  /* 0x0008400601007387 */ /* 0x0007e20000100a00 */
[-C--:B0-----:R-:W-:Y:S02]  /*5af0*/  IADD3 R4, P3, R20, R26.reuse, RZ ;  /* 0x0000001a14047210 */ /* 0x081fe40007f7e0ff */
[-C--:B--2---:R-:W-:Y:S02]  /*5b00*/  IADD3 R2, P6, R21, R26.reuse, RZ ;  /* 0x0000001a15027210 */ /* 0x084fe40007fde0ff */
[----:B---3--:R-:W-:Y:S01]  /*5b10*/  IADD3 R6, P2, R23, R26, RZ ;  /* 0x0000001a17067210 */ /* 0x008fe20007f5e0ff */
[----:B------:R-:W-:Y:S01]  /*5b20*/  IMAD R12, R12, 0xde, RZ ;  /* 0x000000de0c0c7824 */ /* 0x000fe200078e02ff */
[-C--:B------:R-:W-:Y:S01]  /*5b30*/  LEA.HI.X.SX32 R5, R13, R27.reuse, 0x1, P3 ;  /* 0x0000001b0d057211 */ /* 0x080fe200018f0eff */
[----:B------:R-:W-:Y:S01]  /*5b40*/  IMAD.MOV.U32 R10, RZ, RZ, c[0x0][0x198] ;  /* 0x00006600ff0a7624 */ /* 0x000fe200078e00ff */
[-C--:B------:R-:W-:Y:S01]  /*5b50*/  LEA.HI.X.SX32 R7, R24, R27.reuse, 0x1, P2 ;  /* 0x0000001b18077211 */ /* 0x080fe200010f0eff */
[----:B------:R-:W-:Y:S01]  /*5b60*/  IMAD R25, R25, 0xe6, RZ ;  /* 0x000000e619197824 */ /* 0x000fe200078e02ff */
[----:B------:R-:W-:-:S02]  /*5b70*/  LEA.HI.X.SX32 R3, R11, R27, 0x1, P6 ;  /* 0x0000001b0b037211 */ /* 0x000fc400030f0eff */
[----:B------:R-:W-:Y:S01]  /*5b80*/  MOV R24, c[0x0][0x198] ;  /* 0x0000660000187a02 */ /* 0x000fe20000000f00 */
[----:B------:R0:W-:Y:S01]  /*5b90*/  STL.64 [R1+0x820], R4 ;  /* 0x0008200401007387 */ /* 0x0001e20000100a00 */
[----:B------:R-:W-:-:S03]  /*5ba0*/  IMAD R10, R10, 0x6f, RZ ;  /* 0x0000006f0a0a7824 */ /* 0x000fc600078e02ff */
[----:B------:R2:W-:Y:S01]  /*5bb0*/  STL.64 [R1+0x808], R2 ;  /* 0x0008080201007387 */ /* 0x0005e20000100a00 */
[----:B------:R-:W-:Y:S01]  /*5bc0*/  IMAD R24, R24, 0x73, RZ ;  /* 0x0000007318187824 */ /* 0x000fe200078e02ff */
[-C--:B0-----:R-:W-:Y:S02]  /*5bd0*/  IADD3 R4, P3, R12, R26.reuse, RZ ;  /* 0x0000001a0c047210 */ /* 0x081fe40007f7e0ff */
[----:B--2---:R-:W-:Y:S02]  /*5be0*/  IADD3 R2, P6, R25, R26, RZ ;  /* 0x0000001a19027210 */ /* 0x004fe40007fde0ff */
[-C--:B------:R-:W-:Y:S02]  /*5bf0*/  LEA.HI.X.SX32 R5, R10, R27.reuse, 0x1, P3 ;  /* 0x0000001b0a057211 */ /* 0x080fe400018f0eff */
[----:B------:R-:W-:Y:S01]  /*5c00*/  LEA.HI.X.SX32 R3, R24, R27, 0x1, P6 ;  /* 0x0000001b18037211 */ /* 0x000fe200030f0eff */
[----:B------:R-:W-:Y:S01]  /*5c10*/  IMAD.MOV.U32 R13, RZ, RZ, c[0x0][0x198] ;  /* 0x00006600ff0d7624 */ /* 0x000fe200078e00ff */
[----:B------:R0:W-:Y:S04]  /*5c20*/  STL.64 [R1+0x7e8], R6 ;  /* 0x0007e80601007387 */ /* 0x0001e80000100a00 */
[----:B------:R-:W-:Y:S01]  /*5c30*/  STL.64 [R1+0x7d0], R4 ;  /* 0x0007d00401007387 */ /* 0x000fe20000100a00 */
[----:B------:R-:W-:-:S03]  /*5c40*/  IMAD R13, R13, 0xee, RZ ;  /* 0x000000ee0d0d7824 */ /* 0x000fc600078e02ff */
[----:B------:R2:W-:Y:S02]  /*5c50*/  STL.64 [R1+0x7b0], R2 ;  /* 0x0007b00201007387 */ /* 0x0005e40000100a00 */
[----:B0-----:R-:W-:Y:S02]  /*5c60*/  IADD3 R6, P2, R13, R26, RZ ;  /* 0x0000001a0d067210 */ /* 0x001fe40007f5e0ff */
[----:B--2---:R-:W-:-:S05]  /*5c70*/  MOV R3, c[0x0][0x198] ;  /* 0x0000660000037a02 */ /* 0x004fca0000000f00 */
[----:B------:R-:W-:-:S05]  /*5c80*/  IMAD R3, R3, 0x77, RZ ;  /* 0x0000007703037824 */ /* 0x000fca00078e02ff */
[----:B------:R-:W-:-:S05]  /*5c90*/  LEA.HI.X.SX32 R7, R3, R27, 0x1, P2 ;  /* 0x0000001b03077211 */ /* 0x000fca00010f0eff */
[----:B------:R0:W-:Y:S04]  /*5ca0*/  STL.64 [R1+0x790], R6 ;  /* 0x0007900601007387 */ /* 0x0001e80000100a00 */
[----:B0-----:R-:W2:Y:S01]  /*5cb0*/  LDL.LU.64 R6, [R1+0x1af8] ;  /* 0x001af80001067983 */ /* 0x001ea20000300a00 */
[----:B------:R-:W-:Y:S02]  /*5cc0*/  MOV R11, c[0x0][0x198] ;  /* 0x00006600000b7a02 */ /* 0x000fe40000000f00 */
[----:B------:R-:W-:-:S03]  /*5cd0*/  MOV R29, c[0x0][0x198] ;  /* 0x00006600001d7a02 */ /* 0x000fc60000000f00 */
[----:B------:R-:W-:Y:S02]  /*5ce0*/  IMAD R11, R11, 0xf6, RZ ;  /* 0x000000f60b0b7824 */ /* 0x000fe400078e02ff */
[----:B------:R-:W-:Y:S02]  /*5cf0*/  IMAD R29, R29, 0x7b, RZ ;  /* 0x0000007b1d1d7824 */ /* 0x000fe400078e02ff */
[----:B------:R-:W-:Y:S01]  /*5d00*/  IMAD.MOV.U32 R9, RZ, RZ, c[0x0][0x198] ;  /* 0x00006600ff097624 */ /* 0x000fe200078e00ff */
[----:B------:R-:W-:Y:S02]  /*5d10*/  IADD3 R10, P3, R11, R26, RZ ;  /* 0x0000001a0b0a7210 */ /* 0x000fe40007f7e0ff */
[----:B------:R-:W-:Y:S01]  /*5d20*/  MOV R5, c[0x0][0x198] ;  /* 0x0000660000057a02 */ /* 0x000fe20000000f00 */
[----:B------:R-:W-:Y:S01]  /*5d30*/  IMAD R9, R9, 0xfe, RZ ;  /* 0x000000fe09097824 */ /* 0x000fe200078e02ff */
[----:B------:R-:W-:Y:S01]  /*5d40*/  LEA.HI.X.SX32 R11, R29, R27, 0x1, P3 ;  /* 0x0000001b1d0b7211 */ /* 0x000fe200018f0eff */
[----:B------:R-:W-:-:S02]  /*5d50*/  IMAD.MOV.U32 R2, RZ, RZ, c[0x0][0x198] ;  /* 0x00006600ff027624 */ /* 0x000fc400078e00ff */
[----:B------:R-:W-:Y:S01]  /*5d60*/  IMAD R5, R5, 0x7f, RZ ;  /* 0x0000007f05057824 */ /* 0x000fe200078e02ff */
[----:B------:R-:W-:Y:S01]  /*5d70*/  IADD3 R4, P6, R9, R26, RZ ;  /* 0x0000001a09047210 */ /* 0x000fe20007fde0ff */
[----:B------:R0:W-:Y:S01]  /*5d80*/  STL.64 [R1+0x770], R10 ;  /* 0x0007700a01007387 */ /* 0x0001e20000100a00 */
[----:B------:R-:W-:Y:S01]  /*5d90*/  MOV R24, c[0x0][0x198] ;  /* 0x0000660000187a02 */ /* 0x000fe20000000f00 */
[----:B------:R-:W-:Y:S01]  /*5da0*/  IMAD R2, R2, 0x106, RZ ;  /* 0x0000010602027824 */ /* 0x000fe200078e02ff */
[----:B------:R-:W-:-:S03]  /*5db0*/  LEA.HI.X.SX32 R5, R5, R27, 0x1, P6 ;  /* 0x0000001b05057211 */ /* 0x000fc600030f0eff */
[----:B------:R-:W-:Y:S01]  /*5dc0*/  IMAD R24, R24, 0x10c, RZ ;  /* 0x0000010c18187824 */ /* 0x000fe200078e02ff */
[----:B0-----:R-:W-:Y:S01]  /*5dd0*/  MOV R10, c[0x0][0x198] ;  /* 0x00006600000a7a02 */ /* 0x001fe20000000f00 */
[----:B------:R-:W-:-:S04]  /*5de0*/  IMAD.MOV.U32 R11, RZ, RZ, c[0x0][0x198] ;  /* 0x00006600ff0b7624 */ /* 0x000fc800078e00ff */
[----:B------:R-:W-:Y:S01]  /*5df0*/  IMAD R10, R10, 0x10e, RZ ;  /* 0x0000010e0a0a7824 */ /* 0x000fe200078e02ff */
[----:B------:R0:W-:Y:S01]  /*5e00*/  STL.64 [R1+0x750], R4 ;  /* 0x0007500401007387 */ /* 0x0001e20000100a00 */
[----:B------:R-:W-:Y:S01]  /*5e10*/  IMAD R11, R11, 0x83, RZ ;  /* 0x000000830b0b7824 */ /* 0x000fe200078e02ff */
[-C--:B------:R-:W-:Y:S02]  /*5e20*/  IADD3 R2, P2, R2, R26.reuse, RZ ;  /* 0x0000001a02027210 */ /* 0x080fe40007f5e0ff */
[-C--:B------:R-:W-:Y:S02]  /*5e30*/  IADD3 R28, P3, R24, R26.reuse, RZ ;  /* 0x0000001a181c7210 */ /* 0x080fe40007f7e0ff */
[----:B------:R-:W-:Y:S02]  /*5e40*/  LEA.HI.X.SX32 R3, R11, R27, 0x1, P2 ;  /* 0x0000001b0b037211 */ /* 0x000fe400010f0eff */
[----:B0-----:R-:W-:Y:S02]  /*5e50*/  IADD3 R4, P6, R10, R26, RZ ;  /* 0x0000001a0a047210 */ /* 0x001fe40007fde0ff */
[----:B------:R-:W-:Y:S01]  /*5e60*/  MOV R10, c[0x0][0x198] ;  /* 0x00006600000a7a02 */ /* 0x000fe20000000f00 */
[----:B------:R0:W-:Y:S01]  /*5e70*/  STL.64 [R1+0x738], R2 ;  /* 0x0007380201007387 */ /* 0x0001e20000100a00 */
[----:B------:R-:W-:-:S03]  /*5e80*/  MOV R24, c[0x0][0x198] ;  /* 0x0000660000187a02 */ /* 0x000fc60000000f00 */
[----:B------:R-:W-:Y:S01]  /*5e90*/  IMAD R10, R10, 0x11c, RZ ;  /* 0x0000011c0a0a7824 */ /* 0x000fe200078e02ff */
[----:B------:R-:W-:Y:S01]  /*5ea0*/  MOV R11, c[0x0][0x198] ;  /* 0x00006600000b7a02 */ /* 0x000fe20000000f00 */
[----:B------:R-:W-:-:S04]  /*5eb0*/  IMAD R24, R24, 0x116, RZ ;  /* 0x0000011618187824 */ /* 0x000fc800078e02ff */
[----:B------:R-:W-:Y:S01]  /*5ec0*/  IMAD R11, R11, 0x87, RZ ;  /* 0x000000870b0b7824 */ /* 0x000fe200078e02ff */
[----:B0-----:R-:W-:-:S04]  /*5ed0*/  IADD3 R2, P2, R24, R26, RZ ;  /* 0x0000001a18027210 */ /* 0x001fc80007f5e0ff */
[-C--:B------:R-:W-:Y:S01]  /*5ee0*/  LEA.HI.X.SX32 R5, R11, R27.reuse, 0x1, P6 ;  /* 0x0000001b0b057211 */ /* 0x080fe200030f0eff */
[----:B------:R-:W-:Y:S02]  /*5ef0*/  IMAD.MOV.U32 R24, RZ, RZ, c[0x0][0x198] ;  /* 0x00006600ff187624 */ /* 0x000fe400078e00ff */
[----:B------:R-:W-:Y:S02]  /*5f00*/  IMAD.MOV.U32 R11, RZ, RZ, c[0x0][0x198] ;  /* 0x00006600ff0b7624 */ /* 0x000fe400078e00ff */
[----:B------:R-:W-:Y:S02]  /*5f10*/  IMAD R24, R24, 0x11e, RZ ;  /* 0x0000011e18187824 */ /* 0x000fe400078e02ff */
[----:B------:R-:W-:Y:S01]  /*5f20*/  IMAD R11, R11, 0x126, RZ ;  /* 0x000001260b0b7824 */ /* 0x000fe200078e02ff */
[----:B--2---:R-:W-:-:S05]  /*5f30*/  LEA.HI.X.SX32 R29, R7, R27, 0x1, P3 ;  /* 0x0000001b071d7211 */ /* 0x004fca00018f0eff */
[----:B------:R0:W-:Y:S02]  /*5f40*/  STL.64 [R1+0x720], R28 ;  /* 0x0007201c01007387 */ /* 0x0001e40000100a00 */
[----:B0-----:R-:W-:Y:S02]  /*5f50*/  IADD3 R28, P3, R10, R26, RZ ;  /* 0x0000001a0a1c7210 */ /* 0x001fe40007f7e0ff */
[----:B------:R-:W-:-:S05]  /*5f60*/  MOV R10, c[0x0][0x198] ;  /* 0x00006600000a7a02 */ /* 0x000fca0000000f00 */
[----:B------:R-:W-:Y:S01]  /*5f70*/  IMAD R10, R10, 0x8b, RZ ;  /* 0x0000008b0a0a7824 */ /* 0x000fe200078e02ff */
[----:B------:R-:W-:Y:S04]  /*5f80*/  STL.64 [R1+0x718], R4 ;  /* 0x0007180401007387 */ /* 0x000fe80000100a00 */
[----:B------:R-:W-:-:S05]  /*5f90*/  LEA.HI.X.SX32 R3, R10, R27, 0x1, P2 ;  /* 0x0000001b0a037211 */ /* 0x000fca00010f0eff */
[----:B------:R0:W-:Y:S04]  /*5fa0*/  STL.64 [R1+0x700], R2 ;  /* 0x0007000201007387 */ /* 0x0001e80000100a00 */
[----:B0-----:R-:W2:Y:S01]  /*5fb0*/  LDL.LU R3, [R1+0x1af0] ;  /* 0x001af00001037983 */ /* 0x001ea20000300800 */
[----:B------:R-:W-:Y:S02]  /*5fc0*/  LEA.HI.X.SX32 R29, R14, R27, 0x1, P3 ;  /* 0x0000001b0e1d7211 */ /* 0x000fe400018f0eff */
[----:B------:R-:W-:Y:S02]  /*5fd0*/  IADD3 R4, P6, R24, R26, RZ ;  /* 0x0000001a18047210 */ /* 0x000fe40007fde0ff */
[----:B------:R-:W-:Y:S01]  /*5fe0*/  MOV R14, c[0x0][0x198] ;  /* 0x00006600000e7a02 */ /* 0x000fe20000000f00 */
[----:B------:R-:W-:Y:S01]  /*5ff0*/  IMAD.MOV.U32 R2, RZ, RZ, c[0x0][0x198] ;  /* 0x00006600ff027624 */ /* 0x000fe200078e00ff */
[----:B------:R-:W-:-:S02]  /*6000*/  MOV R24, c[0x0][0x198] ;  /* 0x0000660000187a02 */ /* 0x000fc40000000f00 */
[----:B------:R-:W-:Y:S01]  /*6010*/  IADD3 R10, P2, R11, R26, RZ ;  /* 0x0000001a0b0a7210 */ /* 0x000fe20007f5e0ff */
[----:B------:R-:W-:Y:S01]  /*6020*/  IMAD R14, R14, 0x93, RZ ;  /* 0x000000930e0e7824 */ /* 0x000fe200078e02ff */
[----:B------:R-:W-:Y:S01]  /*6030*/  MOV R7, c[0x0][0x198] ;  /* 0x0000660000077a02 */ /* 0x000fe20000000f00 */
[----:B------:R-:W-:Y:S02]  /*6040*/  IMAD R24, R24, 0x12c, RZ ;  /* 0x0000012c18187824 */ /* 0x000fe400078e02ff */
[----:B------:R-:W-:Y:S01]  /*6050*/  IMAD R2, R2, 0x8f, RZ ;  /* 0x0000008f02027824 */ /* 0x000fe200078e02ff */
[----:B------:R0:W-:Y:S01]  /*6060*/  STL.64 [R1+0x6e8], R28 ;  /* 0x0006e81c01007387 */ /* 0x0001e20000100a00 */
[-C--:B------:R-:W-:Y:S01]  /*6070*/  LEA.HI.X.SX32 R11, R14, R27.reuse, 0x1, P2 ;  /* 0x0000001b0e0b7211 */ /* 0x080fe200010f0eff */
[----:B------:R-:W-:Y:S01]  /*6080*/  IMAD R7, R7, 0x12e, RZ ;  /* 0x0000012e07077824 */ /* 0x000fe200078e02ff */
[----:B------:R-:W-:Y:S02]  /*6090*/  MOV R14, c[0x0][0x198] ;  /* 0x00006600000e7a02 */ /* 0x000fe40000000f00 */
[----:B------:R-:W-:-:S02]  /*60a0*/  LEA.HI.X.SX32 R5, R2, R27, 0x1, P6 ;  /* 0x0000001b02057211 */ /* 0x000fc400030f0eff */
[----:B------:R-:W-:Y:S02]  /*60b0*/  MOV R2, c[0x0][0x198] ;  /* 0x0000660000027a02 */ /* 0x000fe40000000f00 */
[-C--:B0-----:R-:W-:Y:S01]  /*60c0*/  IADD3 R28, P3, R24, R26.reuse, RZ ;  /* 0x0000001a181c7210 */ /* 0x081fe20007f7e0ff */
[----:B------:R-:W-:Y:S01]  /*60d0*/  IMAD.MOV.U32 R24, RZ, RZ, c[0x0][0x198] ;  /* 0x00006600ff187624 */ /* 0x000fe200078e00ff */
[----:B------:R0:W-:Y:S01]  /*60e0*/  STL.64 [R1+0x6e0], R4 ;  /* 0x0006e00401007387 */ /* 0x0001e20000100a00 */
[----:B------:R-:W-:Y:S02]  /*60f0*/  IMAD R14, R14, 0x97, RZ ;  /* 0x000000970e0e7824 */ /* 0x000fe400078e02ff */
[----:B------:R-:W-:Y:S01]  /*6100*/  IMAD R24, R24, 0x136, RZ ;  /* 0x0000013618187824 */ /* 0x000fe200078e02ff */
[----:B------:R3:W-:Y:S01]  /*6110*/  STL.64 [R1+0x6c8], R10 ;  /* 0x0006c80a01007387 */ /* 0x0007e20000100a00 */
[----:B------:R-:W-:Y:S01]  /*6120*/  IMAD R2, R2, 0x9b, RZ ;  /* 0x0000009b02027824 */ /* 0x000fe200078e02ff */
[-C--:B0-----:R-:W-:Y:S01]  /*6130*/  IADD3 R4, P6, R7, R26.reuse, RZ ;  /* 0x0000001a07047210 */ /* 0x081fe20007fde0ff */
[----:B------:R-:W-:Y:S01]  /*6140*/  IMAD.MOV.U32 R7, RZ, RZ, c[0x0][0x198] ;  /* 0x00006600ff077624 */ /* 0x000fe200078e00ff */
[----:B---3--:R-:W-:-:S02]  /*6150*/  IADD3 R10, P2, R24, R26, RZ ;  /* 0x0000001a180a7210 */ /* 0x008fc40007f5e0ff */
[-C--:B------:R-:W-:Y:S02]  /*6160*/  LEA.HI.X.SX32 R5, R14, R27.reuse, 0x1, P6 ;  /* 0x0000001b0e057211 */ /* 0x080fe400030f0eff */
[----:B------:R-:W-:Y:S02]  /*6170*/  MOV R24, c[0x0][0x198] ;  /* 0x0000660000187a02 */ /* 0x000fe40000000f00 */
[----:B------:R-:W-:Y:S01]  /*6180*/  MOV R14, c[0x0][0x198] ;  /* 0x00006600000e7a02 */ /* 0x000fe20000000f00 */
[----:B------:R-:W-:Y:S01]  /*6190*/  IMAD R7, R7, 0x13c, RZ ;  /* 0x0000013c07077824 */ /* 0x000fe200078e02ff */
[-C--:B------:R-:W-:Y:S02]  /*61a0*/  LEA.HI.X.SX32 R29, R6, R27.reuse, 0x1, P3 ;  /* 0x0000001b061d7211 */ /* 0x080fe400018f0eff */
[----:B------:R-:W-:Y:S01]  /*61b0*/  LEA.HI.X.SX32 R11, R2, R27, 0x1, P2 ;  /* 0x0000001b020b7211 */ /* 0x000fe200010f0eff */
[----:B------:R-:W-:Y:S01]  /*61c0*/  IMAD R24, R24, 0x13e, RZ ;  /* 0x0000013e18187824 */ /* 0x000fe200078e02ff */
[----:B------:R-:W-:Y:S01]  /*61d0*/  MOV R2, c[0x0][0x198] ;  /* 0x0000660000027a02 */ /* 0x000fe20000000f00 */
[----:B------:R-:W-:Y:S01]  /*61e0*/  IMAD R14, R14, 0x146, RZ ;  /* 0x000001460e0e7824 */ /* 0x000fe200078e02ff */
[----:B------:R0:W-:Y:S01]  /*61f0*/  STL.64 [R1+0x6a8], R4 ;  /* 0x0006a80401007387 */ /* 0x0001e20000100a00 */
[----:B------:R-:W-:-:S02]  /*6200*/  IADD3 R6, P3, R7, R26, RZ ;  /* 0x0000001a07067210 */ /* 0x000fc40007f7e0ff */
[----:B------:R-:W-:Y:S01]  /*6210*/  IMAD R2, R2, 0x9f, RZ ;  /* 0x0000009f02027824 */ /* 0x000fe200078e02ff */
[----:B------:R-:W-:Y:S04]  /*6220*/  STL.64 [R1+0x6b0], R28 ;  /* 0x0006b01c01007387 */ /* 0x000fe80000100a00 */
[----:B------:R3:W-:Y:S01]  /*6230*/  STL.64 [R1+0x690], R10 ;  /* 0x0006900a01007387 */ /* 0x0007e20000100a00 */
[----:B------:R-:W-:Y:S02]  /*6240*/  LEA.HI.X.SX32 R7, R16, R27, 0x1, P3 ;  /* 0x0000001b10077211 */ /* 0x000fe400018f0eff */
[----:B0-----:R-:W-:Y:S01]  /*6250*/  IADD3 R4, P6, R24, R26, RZ ;  /* 0x0000001a18047210 */ /* 0x001fe20007fde0ff */
[----:B------:R-:W-:Y:S01]  /*6260*/  IMAD.MOV.U32 R24, RZ, RZ, c[0x0][0x198] ;  /* 0x00006600ff187624 */ /* 0x000fe200078e00ff */
[----:B------:R-:W-:-:S02]  /*6270*/  MOV R16, c[0x0][0x198] ;  /* 0x0000660000107a02 */ /* 0x000fc40000000f00 */
[----:B------:R-:W-:Y:S02]  /*6280*/  LEA.HI.X.SX32 R5, R2, R27, 0x1, P6 ;  /* 0x0000001b02057211 */ /* 0x000fe400030f0eff */
[----:B---3--:R-:W-:Y:S01]  /*6290*/  IADD3 R10, P2, R14, R26, RZ ;  /* 0x0000001a0e0a7210 */ /* 0x008fe20007f5e0ff */
[----:B------:R-:W-:Y:S02]  /*62a0*/  IMAD.MOV.U32 R14, RZ, RZ, c[0x0][0x198] ;  /* 0x00006600ff0e7624 */ /* 0x000fe400078e00ff */
[----:B------:R-:W-:Y:S02]  /*62b0*/  IMAD R24, R24, 0x14c, RZ ;  /* 0x0000014c18187824 */ /* 0x000fe400078e02ff */
[----:B------:R-:W-:Y:S01]  /*62c0*/  IMAD R14, R14, 0x14e, RZ ;  /* 0x0000014e0e0e7824 */ /* 0x000fe200078e02ff */
[----:B------:R0:W-:Y:S01]  /*62d0*/  STL.64 [R1+0x678], R6 ;  /* 0x0006780601007387 */ /* 0x0001e20000100a00 */
[----:B------:R-:W-:-:S03]  /*62e0*/  IMAD R16, R16, 0xa3, RZ ;  /* 0x000000a310107824 */ /* 0x000fc600078e02ff */
[----:B------:R3:W-:Y:S02]  /*62f0*/  STL.64 [R1+0x670], R4 ;  /* 0x0006700401007387 */ /* 0x0007e40000100a00 */
[----:B------:R-:W-:Y:S02]  /*6300*/  LEA.HI.X.SX32 R11, R16, R27, 0x1, P2 ;  /* 0x0000001b100b7211 */ /* 0x000fe400010f0eff */
[-C--:B0-----:R-:W-:Y:S02]  /*6310*/  IADD3 R6, P3, R24, R26.reuse, RZ ;  /* 0x0000001a18067210 */ /* 0x081fe40007f7e0ff */
[----:B---3--:R-:W-:Y:S02]  /*6320*/  IADD3 R4, P6, R14, R26, RZ ;  /* 0x0000001a0e047210 */ /* 0x008fe40007fde0ff */
[----:B------:R-:W-:Y:S02]  /*6330*/  MOV R14, c[0x0][0x198] ;  /* 0x00006600000e7a02 */ /* 0x000fe40000000f00 */
[----:B------:R-:W-:-:S02]  /*6340*/  MOV R24, c[0x0][0x198] ;  /* 0x0000660000187a02 */ /* 0x000fc40000000f00 */
[-C--:B------:R-:W-:Y:S01]  /*6350*/  LEA.HI.X.SX32 R7, R0, R27.reuse, 0x1, P3 ;  /* 0x0000001b00077211 */ /* 0x080fe200018f0eff */
[----:B------:R-:W-:Y:S02]  /*6360*/  IMAD R14, R14, 0x15c, RZ ;  /* 0x0000015c0e0e7824 */ /* 0x000fe400078e02ff */
[----:B------:R-:W-:Y:S01]  /*6370*/  IMAD.MOV.U32 R16, RZ, RZ, c[0x0][0x198] ;  /* 0x00006600ff107624 */ /* 0x000fe200078e00ff */
[----:B------:R0:W-:Y:S01]  /*6380*/  STL.64 [R1+0x658], R10 ;  /* 0x0006580a01007387 */ /* 0x0001e20000100a00 */
[----:B------:R-:W-:Y:S02]  /*6390*/  IMAD R24, R24, 0x156, RZ ;  /* 0x0000015618187824 */ /* 0x000fe400078e02ff */
[----:B------:R-:W-:Y:S01]  /*63a0*/  IMAD R16, R16, 0xa7, RZ ;  /* 0x000000a710107824 */ /* 0x000fe200078e02ff */
[----:B------:R3:W-:Y:S04]  /*63b0*/  STL.64 [R1+0x640], R6 ;  /* 0x0006400601007387 */ /* 0x0007e80000100a00 */
[----:B------:R-:W-:-:S02]  /*63c0*/  LEA.HI.X.SX32 R5, R16, R27, 0x1, P6 ;  /* 0x0000001b10057211 */ /* 0x000fc400030f0eff */
[-C--:B0-----:R-:W-:Y:S02]  /*63d0*/  IADD3 R10, P2, R24, R26.reuse, RZ ;  /* 0x0000001a180a7210 */ /* 0x081fe40007f5e0ff */
[----:B---3--:R-:W-:Y:S01]  /*63e0*/  IADD3 R6, P3, R14, R26, RZ ;  /* 0x0000001a0e067210 */ /* 0x008fe20007f7e0ff */
[----:B------:R-:W-:Y:S01]  /*63f0*/  IMAD.MOV.U32 R14, RZ, RZ, c[0x0][0x198] ;  /* 0x00006600ff0e7624 */ /* 0x000fe200078e00ff */
[----:B------:R-:W-:Y:S02]  /*6400*/  MOV R24, c[0x0][0x198] ;  /* 0x0000660000187a02 */ /* 0x000fe40000000f00 */
[----:B------:R-:W-:Y:S01]  /*6410*/  MOV R16, c[0x0][0x198] ;  /* 0x0000660000107a02 */ /* 0x000fe20000000f00 */
[----:B------:R-:W-:Y:S02]  /*6420*/  IMAD R14, R14, 0xab, RZ ;  /* 0x000000ab0e0e7824 */ /* 0x000fe400078e02ff */
[----:B------:R-:W-:Y:S01]  /*6430*/  IMAD R24, R24, 0x15e, RZ ;  /* 0x0000015e18187824 */ /* 0x000fe200078e02ff */
[----:B------:R0:W-:Y:S01]  /*6440*/  STL.64 [R1+0x638], R4 ;  /* 0x0006380401007387 */ /* 0x0001e20000100a00 */
[----:B------:R-:W-:Y:S01]  /*6450*/  IMAD R16, R16, 0x166, RZ ;  /* 0x0000016610107824 */ /* 0x000fe200078e02ff */
[----:B------:R-:W-:-:S02]  /*6460*/  LEA.HI.X.SX32 R11, R14, R27, 0x1, P2 ;  /* 0x0000001b0e0b7211 */ /* 0x000fc400010f0eff */
[----:B------:R-:W-:-:S03]  /*6470*/  MOV R14, c[0x0][0x198] ;  /* 0x00006600000e7a02 */ /* 0x000fc60000000f00 */
[----:B------:R3:W-:Y:S02]  /*6480*/  STL.64 [R1+0x620], R10 ;  /* 0x0006200a01007387 */ /* 0x0007e40000100a00 */
[----:B------:R-:W-:Y:S01]  /*6490*/  IMAD R14, R14, 0xaf, RZ ;  /* 0x000000af0e0e7824 */ /* 0x000fe200078e02ff */
[-C--:B0-----:R-:W-:Y:S02]  /*64a0*/  IADD3 R4, P6, R24, R26.reuse, RZ ;  /* 0x0000001a18047210 */ /* 0x081fe40007fde0ff */
[----:B------:R-:W-:Y:S02]  /*64b0*/  MOV R24, c[0x0][0x198] ;  /* 0x0000660000187a02 */ /* 0x000fe40000000f00 */
[----:B------:R-:W-:Y:S02]  /*64c0*/  LEA.HI.X.SX32 R7, R17, R27, 0x1, P3 ;  /* 0x0000001b11077211 */ /* 0x000fe400018f0eff */
[----:B---3--:R-:W-:Y:S02]  /*64d0*/  IADD3 R10, P2, R16, R26, RZ ;  /* 0x0000001a100a7210 */ /* 0x008fe40007f5e0ff */
[----:B------:R-:W-:Y:S01]  /*64e0*/  MOV R16, c[0x0][0x198] ;  /* 0x0000660000107a02 */ /* 0x000fe20000000f00 */
[----:B------:R-:W-:-:S02]  /*64f0*/  IMAD R24, R24, 0x16c, RZ ;  /* 0x0000016c18187824 */ /* 0x000fc400078e02ff */
[----:B------:R-:W-:Y:S01]  /*6500*/  IMAD.MOV.U32 R17, RZ, RZ, c[0x0][0x198] ;  /* 0x00006600ff117624 */ /* 0x000fe200078e00ff */
[----:B------:R-:W-:Y:S01]  /*6510*/  LEA.HI.X.SX32 R5, R14, R27, 0x1, P6 ;  /* 0x0000001b0e057211 */ /* 0x000fe200030f0eff */
[----:B------:R-:W-:Y:S01]  /*6520*/  IMAD R16, R16, 0x16e, RZ ;  /* 0x0000016e10107824 */ /* 0x000fe200078e02ff */
[----:B------:R0:W-:Y:S01]  /*6530*/  STL.64 [R1+0x608], R6 ;  /* 0x0006080601007387 */ /* 0x0001e20000100a00 */
[----:B------:R-:W-:-:S03]  /*6540*/  IMAD R17, R17, 0xb3, RZ ;  /* 0x000000b311117824 */ /* 0x000fc600078e02ff */
[----:B------:R3:W-:Y:S02]  /*6550*/  STL.64 [R1+0x600], R4 ;  /* 0x0006000401007387 */ /* 0x0007e40000100a00 */
[----:B------:R-:W-:Y:S02]  /*6560*/  LEA.HI.X.SX32 R11, R17, R27, 0x1, P2 ;  /* 0x0000001b110b7211 */ /* 0x000fe400010f0eff */
[-C--:B0-----:R-:W-:Y:S02]  /*6570*/  IADD3 R6, P3, R24, R26.reuse, RZ ;  /* 0x0000001a18067210 */ /* 0x081fe40007f7e0ff */
[----:B------:R-:W-:Y:S02]  /*6580*/  MOV R24, c[0x0][0x198] ;  /* 0x0000660000187a02 */ /* 0x000fe40000000f00 */
[----:B---3--:R-:W-:Y:S02]  /*6590*/  IADD3 R4, P6, R16, R26, RZ ;  /* 0x0000001a10047210 */ /* 0x008fe40007fde0ff */
[----:B------:R-:W-:Y:S01]  /*65a0*/  MOV R16, c[0x0][0x198] ;  /* 0x0000660000107a02 */ /* 0x000fe20000000f00 */
[----:B------:R-:W-:Y:S01]  /*65b0*/  IMAD R24, R24, 0x176, RZ ;  /* 0x0000017618187824 */ /* 0x000fe200078e02ff */
[----:B------:R-:W-:-:S02]  /*65c0*/  MOV R17, c[0x0][0x198] ;  /* 0x0000660000117a02 */ /* 0x000fc40000000f00 */
[----:B------:R-:W-:Y:S01]  /*65d0*/  LEA.HI.X.SX32 R7, R15, R27, 0x1, P3 ;  /* 0x0000001b0f077211 */ /* 0x000fe200018f0eff */
[----:B------:R-:W-:Y:S01]  /*65e0*/  IMAD R16, R16, 0x17c, RZ ;  /* 0x0000017c10107824 */ /* 0x000fe200078e02ff */
[----:B------:R0:W-:Y:S01]  /*65f0*/  STL.64 [R1+0x5e8], R10 ;  /* 0x0005e80a01007387 */ /* 0x0001e20000100a00 */
[----:B------:R-:W-:-:S03]  /*6600*/  IMAD R17, R17, 0xb7, RZ ;  /* 0x000000b711117824 */ /* 0x000fc600078e02ff */
[----:B------:R3:W-:Y:S02]  /*6610*/  STL.64 [R1+0x5d0], R6 ;  /* 0x0005d00601007387 */ /* 0x0007e40000100a00 */
[----:B------:R-:W-:Y:S02]  /*6620*/  LEA.HI.X.SX32 R5, R17, R27, 0x1, P6 ;  /* 0x0000001b11057211 */ /* 0x000fe400030f0eff */
[-C--:B0-----:R-:W-:Y:S01]  /*6630*/  IADD3 R10, P2, R24, R26.reuse, RZ ;  /* 0x0000001a180a7210 */ /* 0x081fe20007f5e0ff */
[----:B------:R-:W-:Y:S01]  /*6640*/  IMAD.MOV.U32 R24, RZ, RZ, c[0x0][0x198] ;  /* 0x00006600ff187624 */ /* 0x000fe200078e00ff */
[----:B---3--:R-:W-:-:S03]  /*6650*/  IADD3 R6, P3, R16, R26, RZ ;  /* 0x0000001a10067210 */ /* 0x008fc60007f7e0ff */
[----:B------:R-:W-:Y:S01]  /*6660*/  IMAD R24, R24, 0x17e, RZ ;  /* 0x0000017e18187824 */ /* 0x000fe200078e02ff */
[----:B------:R-:W-:Y:S01]  /*6670*/  MOV R16, c[0x0][0x198] ;  /* 0x0000660000107a02 */ /* 0x000fe20000000f00 */
[----:B------:R0:W-:Y:S01]  /*6680*/  STL.64 [R1+0x5c8], R4 ;  /* 0x0005c80401007387 */ /* 0x0001e20000100a00 */
[----:B------:R-:W-:-:S03]  /*6690*/  IMAD.MOV.U32 R17, RZ, RZ, c[0x0][0x198] ;  /* 0x00006600ff117624 */ /* 0x000fc600078e00ff */
[----:B------:R-:W-:Y:S01]  /*66a0*/  IMAD R16, R16, 0xbb, RZ ;  /* 0x000000bb10107824 */ /* 0x000fe200078e02ff */
[-C--:B------:R-:W-:Y:S01]  /*66b0*/  LEA.HI.X.SX32 R7, R19, R27.reuse, 0x1, P3 ;  /* 0x0000001b13077211 */ /* 0x080fe200018f0eff */
[----:B------:R-:W-:Y:S01]  /*66c0*/  IMAD R17, R17, 0x186, RZ ;  /* 0x0000018611117824 */ /* 0x000fe200078e02ff */
[----:B------:R-:W-:Y:S02]  /*66d0*/  MOV R19, c[0x0][0x198] ;  /* 0x0000660000137a02 */ /* 0x000fe40000000f00 */
[----:B0-----:R-:W-:Y:S02]  /*66e0*/  IADD3 R4, P6, R24, R26, RZ ;  /* 0x0000001a18047210 */ /* 0x001fe40007fde0ff */
[----:B------:R-:W-:Y:S02]  /*66f0*/  MOV R24, c[0x0][0x198] ;  /* 0x0000660000187a02 */ /* 0x000fe40000000f00 */
[----:B------:R-:W-:Y:S01]  /*6700*/  LEA.HI.X.SX32 R11, R16, R27, 0x1, P2 ;  /* 0x0000001b100b7211 */ /* 0x000fe200010f0eff */
[----:B------:R-:W-:-:S02]  /*6710*/  IMAD.MOV.U32 R16, RZ, RZ, c[0x0][0x198] ;  /* 0x00006600ff107624 */ /* 0x000fc400078e00ff */
[----:B------:R-:W-:Y:S02]  /*6720*/  IMAD R24, R24, 0x18c, RZ ;  /* 0x0000018c18187824 */ /* 0x000fe400078e02ff */
[----:B------:R0:W-:Y:S01]  /*6730*/  STL.64 [R1+0x5b0], R10 ;  /* 0x0005b00a01007387 */ /* 0x0001e20000100a00 */
[----:B------:R-:W-:Y:S02]  /*6740*/  IMAD R16, R16, 0xbf, RZ ;  /* 0x000000bf10107824 */ /* 0x000fe400078e02ff */
[----:B------:R-:W-:Y:S01]  /*6750*/  IMAD R19, R19, 0xc3, RZ ;  /* 0x000000c313137824 */ /* 0x000fe200078e02ff */
[----:B------:R3:W-:Y:S02]  /*6760*/  STL.64 [R1+0x598], R6 ;  /* 0x0005980601007387 */ /* 0x0007e40000100a00 */
[----:B------:R-:W-:Y:S02]  /*6770*/  LEA.HI.X.SX32 R5, R16, R27, 0x1, P6 ;  /* 0x0000001b10057211 */ /* 0x000fe400030f0eff */
[----:B0-----:R-:W-:-:S02]  /*6780*/  IADD3 R10, P2, R17, R26, RZ ;  /* 0x0000001a110a7210 */ /* 0x001fc40007f5e0ff */
[----:B---3--:R-:W-:Y:S01]  /*6790*/  IADD3 R6, P3, R24, R26, RZ ;  /* 0x0000001a18067210 */ /* 0x008fe20007f7e0ff */
[----:B------:R-:W-:Y:S01]  /*67a0*/  IMAD.MOV.U32 R24, RZ, RZ, c[0x0][0x198] ;  /* 0x00006600ff187624 */ /* 0x000fe200078e00ff */
[-C--:B------:R-:W-:Y:S02]  /*67b0*/  LEA.HI.X.SX32 R11, R19, R27.reuse, 0x1, P2 ;  /* 0x0000001b130b7211 */ /* 0x080fe400010f0eff */
[----:B------:R-:W-:Y:S01]  /*67c0*/  MOV R17, c[0x0][0x198] ;  /* 0x0000660000117a02 */ /* 0x000fe20000000f00 */
[----:B------:R-:W-:Y:S01]  /*67d0*/  IMAD R24, R24, 0x196, RZ ;  /* 0x0000019618187824 */ /* 0x000fe200078e02ff */
[----:B------:R-:W-:Y:S04]  /*67e0*/  STL.64 [R1+0x590], R4 ;  /* 0x0005900401007387 */ /* 0x000fe80000100a00 */
[----:B------:R0:W-:Y:S01]  /*67f0*/  STL.64 [R1+0x578], R10 ;  /* 0x0005780a01007387 */ /* 0x0001e20000100a00 */
[----:B------:R-:W-:Y:S01]  /*6800*/  IMAD R17, R17, 0x18e, RZ ;  /* 0x0000018e11117824 */ /* 0x000fe200078e02ff */
[----:B------:R-:W-:-:S02]  /*6810*/  LEA.HI.X.SX32 R7, R20, R27, 0x1, P3 ;  /* 0x0000001b14077211 */ /* 0x000fc400018f0eff */
[-C--:B0-----:R-:W-:Y:S01]  /*6820*/  IADD3 R10, P2, R24, R26.reuse, RZ ;  /* 0x0000001a180a7210 */ /* 0x081fe20007f5e0ff */
[----:B------:R-:W-:Y:S01]  /*6830*/  IMAD.MOV.U32 R24, RZ, RZ, c[0x0][0x198] ;  /* 0x00006600ff187624 */ /* 0x000fe200078e00ff */
[----:B------:R-:W-:-:S03]  /*6840*/  IADD3 R4, P6, R17, R26, RZ ;  /* 0x0000001a11047210 */ /* 0x000fc60007fde0ff */
[----:B------:R-:W-:Y:S01]  /*6850*/  IMAD R24, R24, 0xc7, RZ ;  /* 0x000000c718187824 */ /* 0x000fe200078e02ff */
[----:B------:R-:W-:-:S04]  /*6860*/  MOV R20, c[0x0][0x198] ;  /* 0x0000660000147a02 */ /* 0x000fc80000000f00 */
[----:B------:R-:W-:Y:S02]  /*6870*/  LEA.HI.X.SX32 R5, R24, R27, 0x1, P6 ;  /* 0x0000001b18057211 */ /* 0x000fe400030f0eff */
[----:B------:R-:W-:Y:S01]  /*6880*/  MOV R24, c[0x0][0x198] ;  /* 0x0000660000187a02 */ /* 0x000fe20000000f00 */
[----:B------:R-:W-:Y:S01]  /*6890*/  IMAD R20, R20, 0xcb, RZ ;  /* 0x000000cb14147824 */ /* 0x000fe200078e02ff */
[----:B------:R-:W-:-:S03]  /*68a0*/  MOV R28, c[0x0][0x198] ;  /* 0x00006600001c7a02 */ /* 0x000fc60000000f00 */
[----:B------:R-:W-:Y:S01]  /*68b0*/  IMAD R24, R24, 0x1a6, RZ ;  /* 0x000001a618187824 */ /* 0x000fe200078e02ff */
[----:B------:R-:W-:Y:S01]  /*68c0*/  MOV R29, c[0x0][0x198] ;  /* 0x00006600001d7a02 */ /* 0x000fe20000000f00 */
[----:B------:R-:W-:Y:S01]  /*68d0*/  IMAD R28, R28, 0x19c, RZ ;  /* 0x0000019c1c1c7824 */ /* 0x000fe200078e02ff */
[----:B------:R-:W-:Y:S02]  /*68e0*/  LEA.HI.X.SX32 R11, R20, R27, 0x1, P2 ;  /* 0x0000001b140b7211 */ /* 0x000fe400010f0eff */
[----:B------:R-:W-:Y:S01]  /*68f0*/  IADD3 R14, P2, R24, R26, RZ ;  /* 0x0000001a180e7210 */ /* 0x000fe20007f5e0ff */
[----:B------:R-:W-:Y:S01]  /*6900*/  IMAD R29, R29, 0x19e, RZ ;  /* 0x0000019e1d1d7824 */ /* 0x000fe200078e02ff */
[----:B------:R-:W-:Y:S01]  /*6910*/  MOV R24, c[0x0][0x198] ;  /* 0x0000660000187a02 */ /* 0x000fe20000000f00 */
[----:B------:R0:W-:Y:S04]  /*6920*/  STL.64 [R1+0x560], R6 ;  /* 0x0005600601007387 */ /* 0x0001e80000100a00 */
[----:B------:R3:W-:Y:S01]  /*6930*/  STL.64 [R1+0x558], R4 ;  /* 0x0005580401007387 */ /* 0x0007e20000100a00 */
[----:B------:R-:W-:-:S03]  /*6940*/  IMAD R24, R24, 0xcf, RZ ;  /* 0x000000cf18187824 */ /* 0x000fc600078e02ff */
[----:B------:R-:W-:Y:S01]  /*6950*/  STL.64 [R1+0x1ae0], R28 ;  /* 0x001ae01c01007387 */ /* 0x000fe20000100a00 */
[----:B0-----:R-:W-:-:S03]  /*6960*/  IADD3 R6, P3, R28, R26, RZ ;  /* 0x0000001a1c067210 */ /* 0x001fc60007f7e0ff */
[----:B------:R0:W-:Y:S01]  /*6970*/  STL.64 [R1+0x540], R10 ;  /* 0x0005400a01007387 */ /* 0x0001e20000100a00 */
[----:B---3--:R-:W-:Y:S02]  /*6980*/  IADD3 R4, P6, R29, R26, RZ ;  /* 0x0000001a1d047210 */ /* 0x008fe40007fde0ff */
[-C--:B------:R-:W-:Y:S02]  /*6990*/  LEA.HI.X.SX32 R7, R21, R27.reuse, 0x1, P3 ;  /* 0x0000001b15077211 */ /* 0x080fe400018f0eff */
[----:B------:R-:W-:Y:S02]  /*69a0*/  MOV R21, c[0x0][0x198] ;  /* 0x0000660000157a02 */ /* 0x000fe40000000f00 */
[----:B------:R-:W-:Y:S01]  /*69b0*/  LEA.HI.X.SX32 R5, R24, R27, 0x1, P6 ;  /* 0x0000001b18057211 */ /* 0x000fe200030f0eff */
[----:B------:R-:W-:Y:S01]  /*69c0*/  IMAD.MOV.U32 R24, RZ, RZ, c[0x0][0x198] ;  /* 0x00006600ff187624 */ /* 0x000fe200078e00ff */
[----:B0-----:R-:W-:Y:S01]  /*69d0*/  MOV R11, c[0x0][0x198] ;  /* 0x00006600000b7a02 */ /* 0x001fe20000000f00 */
[----:B------:R-:W-:-:S02]  /*69e0*/  IMAD.MOV.U32 R10, RZ, RZ, c[0x0][0x198] ;  /* 0x00006600ff0a7624 */ /* 0x000fc400078e00ff */
[----:B------:R-:W-:Y:S02]  /*69f0*/  IMAD R21, R21, 0xd3, RZ ;  /* 0x000000d315157824 */ /* 0x000fe400078e02ff */
[----:B------:R-:W-:Y:S02]  /*6a00*/  IMAD R10, R10, 0x1ac, RZ ;  /* 0x000001ac0a0a7824 */ /* 0x000fe400078e02ff */
[----:B------:R-:W-:Y:S02]  /*6a10*/  IMAD R11, R11, 0x1ae, RZ ;  /* 0x000001ae0b0b7824 */ /* 0x000fe400078e02ff */
[----:B------:R-:W-:Y:S01]  /*6a20*/  IMAD R24, R24, 0x1b6, RZ ;  /* 0x000001b618187824 */ /* 0x000fe200078e02ff */
[----:B------:R0:W-:Y:S01]  /*6a30*/  STL.64 [R1+0x528], R6 ;  /* 0x0005280601007387 */ /* 0x0001e20000100a00 */
[----:B------:R-:W-:-:S03]  /*6a40*/  LEA.HI.X.SX32 R15, R21, R27, 0x1, P2 ;  /* 0x0000001b150f7211 */ /* 0x000fc600010f0eff */
[----:B------:R-:W-:Y:S04]  /*6a50*/  STL.64 [R1+0x520], R4 ;  /* 0x0005200401007387 */ /* 0x000fe80000100a00 */
[----:B------:R3:W-:Y:S01]  /*6a60*/  STL.64 [R1+0x1ad8], R10 ;  /* 0x001ad80a01007387 */ /* 0x0007e20000100a00 */
[----:B0-----:R-:W-:-:S03]  /*6a70*/  IADD3 R6, P3, R10, R26, RZ ;  /* 0x0000001a0a067210 */ /* 0x001fc60007f7e0ff */
[----:B------:R0:W-:Y:S01]  /*6a80*/  STL.64 [R1+0x508], R14 ;  /* 0x0005080e01007387 */ /* 0x0001e20000100a00 */
[-C--:B---3--:R-:W-:Y:S02]  /*6a90*/  IADD3 R10, P2, R24, R26.reuse, RZ ;  /* 0x0000001a180a7210 */ /* 0x088fe40007f5e0ff */
[----:B------:R-:W-:Y:S02]  /*6aa0*/  MOV R24, c[0x0][0x198] ;  /* 0x0000660000187a02 */ /* 0x000fe40000000f00 */
[----:B------:R-:W-:Y:S01]  /*6ab0*/  LEA.HI.X.SX32 R7, R23, R27, 0x1, P3 ;  /* 0x0000001b17077211 */ /* 0x000fe200018f0eff */
[----:B------:R-:W-:Y:S01]  /*6ac0*/  IMAD.MOV.U32 R23, RZ, RZ, c[0x0][0x198] ;  /* 0x00006600ff177624 */ /* 0x000fe200078e00ff */
[----:B------:R-:W-:Y:S01]  /*6ad0*/  IADD3 R4, P6, R11, R26, RZ ;  /* 0x0000001a0b047210 */ /* 0x000fe20007fde0ff */
[----:B------:R-:W-:Y:S01]  /*6ae0*/  IMAD R24, R24, 0xd7, RZ ;  /* 0x000000d718187824 */ /* 0x000fe200078e02ff */
[----:B0-----:R-:W-:Y:S01]  /*6af0*/  MOV R14, c[0x0][0x198] ;  /* 0x00006600000e7a02 */ /* 0x001fe20000000f00 */
[----:B------:R-:W-:-:S02]  /*6b00*/  IMAD.MOV.U32 R15, RZ, RZ, c[0x0][0x198] ;  /* 0x00006600ff0f7624 */ /* 0x000fc400078e00ff */
[----:B------:R-:W-:Y:S01]  /*6b10*/  IMAD R23, R23, 0xdb, RZ ;  /* 0x000000db17177824 */ /* 0x000fe200078e02ff */
[-C--:B------:R-:W-:Y:S01]  /*6b20*/  LEA.HI.X.SX32 R5, R24, R27.reuse, 0x1, P6 ;  /* 0x0000001b18057211 */ /* 0x080fe200030f0eff */
[----:B------:R-:W-:Y:S01]  /*6b30*/  IMAD R14, R14, 0x1bc, RZ ;  /* 0x000001bc0e0e7824 */ /* 0x000fe200078e02ff */
[----:B------:R-:W-:Y:S01]  /*6b40*/  MOV R24, c[0x0][0x198] ;  /* 0x0000660000187a02 */ /* 0x000fe20000000f00 */
[----:B------:R-:W-:Y:S01]  /*6b50*/  IMAD R15, R15, 0x1be, RZ ;  /* 0x000001be0f0f7824 */ /* 0x000fe200078e02ff */
[----:B------:R0:W-:Y:S01]  /*6b60*/  STL.64 [R1+0x4f0], R6 ;  /* 0x0004f00601007387 */ /* 0x0001e20000100a00 */
[----:B------:R-:W-:Y:S02]  /*6b70*/  LEA.HI.X.SX32 R11, R23, R27, 0x1, P2 ;  /* 0x0000001b170b7211 */ /* 0x000fe400010f0eff */
[----:B------:R-:W-:Y:S01]  /*6b80*/  IMAD R24, R24, 0x1c6, RZ ;  /* 0x000001c618187824 */ /* 0x000fe200078e02ff */
[----:B------:R-:W-:Y:S04]  /*6b90*/  STL.64 [R1+0x4e8], R4 ;  /* 0x0004e80401007387 */ /* 0x000fe80000100a00 */
[----:B------:R-:W-:Y:S01]  /*6ba0*/  STL.64 [R1+0x1ad0], R14 ;  /* 0x001ad00e01007387 */ /* 0x000fe20000100a00 */
[----:B0-----:R-:W-:-:S03]  /*6bb0*/  IADD3 R6, P3, R14, R26, RZ ;  /* 0x0000001a0e067210 */ /* 0x001fc60007f7e0ff */
[----:B------:R0:W-:Y:S01]  /*6bc0*/  STL.64 [R1+0x4d0], R10 ;  /* 0x0004d00a01007387 */ /* 0x0001e20000100a00 */
[-C--:B------:R-:W-:Y:S02]  /*6bd0*/  LEA.HI.X.SX32 R7, R12, R27.reuse, 0x1, P3 ;  /* 0x0000001b0c077211 */ /* 0x080fe400018f0eff */
[----:B------:R-:W-:Y:S02]  /*6be0*/  MOV R12, c[0x0][0x198] ;  /* 0x00006600000c7a02 */ /* 0x000fe40000000f00 */
[-C--:B0-----:R-:W-:Y:S02]  /*6bf0*/  IADD3 R10, P2, R24, R26.reuse, RZ ;  /* 0x0000001a180a7210 */ /* 0x081fe40007f5e0ff */
[----:B------:R-:W-:Y:S01]  /*6c00*/  MOV R24, c[0x0][0x198] ;  /* 0x0000660000187a02 */ /* 0x000fe20000000f00 */
[----:B------:R-:W-:Y:S01]  /*6c10*/  IMAD R12, R12, 0xe3, RZ ;  /* 0x000000e30c0c7824 */ /* 0x000fe200078e02ff */
[----:B------:R-:W-:Y:S02]  /*6c20*/  IADD3 R4, P6, R15, R26, RZ ;  /* 0x0000001a0f047210 */ /* 0x000fe40007fde0ff */
[----:B------:R-:W-:Y:S01]  /*6c30*/  MOV R17, c[0x0][0x198] ;  /* 0x0000660000117a02 */ /* 0x000fe20000000f00 */
[----:B------:R-:W-:Y:S01]  /*6c40*/  IMAD R24, R24, 0xdf, RZ ;  /* 0x000000df18187824 */ /* 0x000fe200078e02ff */
[----:B------:R-:W-:-:S02]  /*6c50*/  LEA.HI.X.SX32 R11, R12, R27, 0x1, P2 ;  /* 0x0000001b0c0b7211 */ /* 0x000fc400010f0eff */
[----:B------:R-:W-:Y:S01]  /*6c60*/  MOV R12, c[0x0][0x198] ;  /* 0x00006600000c7a02 */ /* 0x000fe20000000f00 */
[----:B------:R-:W-:Y:S01]  /*6c70*/  IMAD R17, R17, 0x1ce, RZ ;  /* 0x000001ce11117824 */ /* 0x000fe200078e02ff */
[----:B------:R-:W-:Y:S01]  /*6c80*/  LEA.HI.X.SX32 R5, R24, R27, 0x1, P6 ;  /* 0x0000001b18057211 */ /* 0x000fe200030f0eff */
[----:B------:R-:W-:Y:S01]  /*6c90*/  STL.64 [R1+0x4b8], R6 ;  /* 0x0004b80601007387 */ /* 0x000fe20000100a00 */
[----:B------:R-:W-:Y:S01]  /*6ca0*/  MOV R16, c[0x0][0x198] ;  /* 0x0000660000107a02 */ /* 0x000fe20000000f00 */
[----:B------:R-:W-:Y:S02]  /*6cb0*/  IMAD R12, R12, 0xe7, RZ ;  /* 0x000000e70c0c7824 */ /* 0x000fe400078e02ff */
[----:B------:R0:W-:Y:S01]  /*6cc0*/  STL.64 [R1+0x4b0], R4 ;  /* 0x0004b00401007387 */ /* 0x0001e20000100a00 */
[----:B------:R-:W-:Y:S02]  /*6cd0*/  IMAD.MOV.U32 R2, RZ, RZ, c[0x0][0x198] ;  /* 0x00006600ff027624 */ /* 0x000fe400078e00ff */
[----:B------:R-:W-:-:S02]  /*6ce0*/  IMAD R16, R16, 0x1cc, RZ ;  /* 0x000001cc10107824 */ /* 0x000fc400078e02ff */
[----:B------:R-:W-:Y:S01]  /*6cf0*/  IMAD R2, R2, 0x1d6, RZ ;  /* 0x000001d602027824 */ /* 0x000fe200078e02ff */
[----:B0-----:R-:W-:-:S04]  /*6d00*/  IADD3 R4, P6, R17, R26, RZ ;  /* 0x0000001a11047210 */ /* 0x001fc80007fde0ff */
[----:B------:R-:W-:Y:S02]  /*6d10*/  LEA.HI.X.SX32 R5, R12, R27, 0x1, P6 ;  /* 0x0000001b0c057211 */ /* 0x000fe400030f0eff */
[----:B------:R-:W-:Y:S01]  /*6d20*/  MOV R12, c[0x0][0x198] ;  /* 0x00006600000c7a02 */ /* 0x000fe20000000f00 */
[----:B------:R-:W-:Y:S01]  /*6d30*/  STL.64 [R1+0x1ac8], R16 ;  /* 0x001ac81001007387 */ /* 0x000fe20000100a00 */
[----:B------:R-:W-:-:S03]  /*6d40*/  IADD3 R6, P3, R16, R26, RZ ;  /* 0x0000001a10067210 */ /* 0x000fc60007f7e0ff */
[----:B------:R0:W-:Y:S01]  /*6d50*/  STL.64 [R1+0x498], R10 ;  /* 0x0004980a01007387 */ /* 0x0001e20000100a00 */
[----:B------:R-:W-:Y:S01]  /*6d60*/  IMAD R12, R12, 0xeb, RZ ;  /* 0x000000eb0c0c7824 */ /* 0x000fe200078e02ff */
[----:B------:R-:W-:Y:S02]  /*6d70*/  LEA.HI.X.SX32 R7, R25, R27, 0x1, P3 ;  /* 0x0000001b19077211 */ /* 0x000fe400018f0eff */
[----:B--2---:R-:W-:Y:S01]  /*6d80*/  STL.64 [R1+0x1ae8], R2 ;  /* 0x001ae80201007387 */ /* 0x004fe20000100a00 */
[----:B0-----:R-:W-:-:S03]  /*6d90*/  IADD3 R10, P2, R2, R26, RZ ;  /* 0x0000001a020a7210 */ /* 0x001fc60007f5e0ff */
[----:B------:R-:W-:Y:S01]  /*6da0*/  STL.64 [R1+0x480], R6 ;  /* 0x0004800601007387 */ /* 0x000fe20000100a00 */
[----:B------:R-:W-:-:S03]  /*6db0*/  LEA.HI.X.SX32 R11, R12, R27, 0x1, P2 ;  /* 0x0000001b0c0b7211 */ /* 0x000fc600010f0eff */
[----:B------:R0:W-:Y:S04]  /*6dc0*/  STL.64 [R1+0x478], R4 ;  /* 0x0004780401007387 */ /* 0x0001e80000100a00 */
[----:B0-----:R1:W2:Y:S04]  /*6dd0*/  LDL.64 R4, [R1+0x3b8] ;  /* 0x0003b80001047983 */ /* 0x0012a80000100a00 */
[----:B------:R0:W-:Y:S04]  /*6de0*/  STL.64 [R1+0x460], R10 ;  /* 0x0004600a01007387 */ /* 0x0001e80000100a00 */
[----:B0-----:R1:W3:Y:S01]  /*6df0*/  LDL.64 R10, [R1+0x3b0] ;  /* 0x0003b000010a7983 */ /* 0x0012e20000100a00 */
[----:B------:R-:W-:-:S04]  /*6e00*/  IMAD.MOV.U32 R20, RZ, RZ, c[0x0][0x198] ;  /* 0x00006600ff147624 */ /* 0x000fc800078e00ff */
[----:B------:R-:W-:Y:S01]  /*6e10*/  IMAD R20, R20, 0x1dc, RZ ;  /* 0x000001dc14147824 */ /* 0x000fe200078e02ff */
[----:B------:R-:W-:Y:S01]  /*6e20*/  MOV R21, c[0x0][0x198] ;  /* 0x0000660000157a02 */ /* 0x000fe20000000f00 */
[----:B------:R-:W-:-:S03]  /*6e30*/  IMAD.MOV.U32 R19, RZ, RZ, c[0x0][0x198] ;  /* 0x00006600ff137624 */ /* 0x000fc600078e00ff */
[-C--:B------:R-:W-:Y:S01]  /*6e40*/  IADD3 R6, P3, R20, R26.reuse, RZ ;  /* 0x0000001a14067210 */ /* 0x080fe20007f7e0ff */
[----:B------:R-:W-:Y:S01]  /*6e50*/  IMAD R19, R19, 0x1e6, RZ ;  /* 0x000001e613137824 */ /* 0x000fe200078e02ff */
[----:B------:R-:W-:Y:S02]  /*6e60*/  MOV R12, c[0x0][0x198] ;  /* 0x00006600000c7a02 */ /* 0x000fe40000000f00 */
[----:B------:R-:W-:Y:S01]  /*6e70*/  LEA.HI.X.SX32 R7, R13, R27, 0x1, P3 ;  /* 0x0000001b0d077211 */ /* 0x000fe200018f0eff */
[----:B------:R-:W-:Y:S01]  /*6e80*/  IMAD.MOV.U32 R13, RZ, RZ, c[0x0][0x198] ;  /* 0x00006600ff0d7624 */ /* 0x000fe200078e00ff */
[----:B------:R-:W-:Y:S01]  /*6e90*/  MOV R23, c[0x0][0x198] ;  /* 0x0000660000177a02 */ /* 0x000fe20000000f00 */
[----:B------:R-:W-:Y:S01]  /*6ea0*/  IMAD R21, R21, 0x1de, RZ ;  /* 0x000001de15157824 */ /* 0x000fe200078e02ff */
[-C--:B------:R-:W-:Y:S01]  /*6eb0*/  IADD3 R2, P2, R19, R26.reuse, RZ ;  /* 0x0000001a13027210 */ /* 0x080fe20007f5e0ff */
[----:B------:R-:W-:Y:S02]  /*6ec0*/  IMAD R13, R13, 0xf3, RZ ;  /* 0x000000f30d0d7824 */ /* 0x000fe400078e02ff */
[----:B------:R-:W-:Y:S01]  /*6ed0*/  IMAD R12, R12, 0xef, RZ ;  /* 0x000000ef0c0c7824 */ /* 0x000fe200078e02ff */
[----:B------:R-:W-:Y:S01]  /*6ee0*/  IADD3 R14, P6, R21, R26, RZ ;  /* 0x0000001a150e7210 */ /* 0x000fe20007fde0ff */
[----:B------:R-:W-:Y:S01]  /*6ef0*/  IMAD R23, R23, 0x1ec, RZ ;  /* 0x000001ec17177824 */ /* 0x000fe200078e02ff */
[----:B------:R-:W-:Y:S01]  /*6f00*/  MOV R25, c[0x0][0x198] ;  /* 0x0000660000197a02 */ /* 0x000fe20000000f00 */
[----:B------:R-:W-:-:S02]  /*6f10*/  IMAD.MOV.U32 R24, RZ, RZ, c[0x0][0x198] ;  /* 0x00006600ff187624 */ /* 0x000fc400078e00ff */
[----:B------:R-:W-:Y:S01]  /*6f20*/  IMAD.MOV.U32 R29, RZ, RZ, c[0x0][0x198] ;  /* 0x00006600ff1d7624 */ /* 0x000fe200078e00ff */
[-C--:B------:R-:W-:Y:S01]  /*6f30*/  LEA.HI.X.SX32 R3, R13, R27.reuse, 0x1, P2 ;  /* 0x0000001b0d037211 */ /* 0x080fe200010f0eff */
[----:B------:R0:W-:Y:S01]  /*6f40*/  STL.64 [R1+0x448], R6 ;  /* 0x0004480601007387 */ /* 0x0001e20000100a00 */
[----:B------:R-:W-:Y:S01]  /*6f50*/  LEA.HI.X.SX32 R15, R12, R27, 0x1, P6 ;  /* 0x0000001b0c0f7211 */ /* 0x000fe200030f0eff */
[----:B------:R-:W-:Y:S01]  /*6f60*/  IMAD R24, R24, 0x1ee, RZ ;  /* 0x000001ee18187824 */ /* 0x000fe200078e02ff */
[----:B------:R-:W-:Y:S01]  /*6f70*/  MOV R13, c[0x0][0x198] ;  /* 0x00006600000d7a02 */ /* 0x000fe20000000f00 */
[----:B------:R-:W-:Y:S02]  /*6f80*/  IMAD R29, R29, 0xf6, RZ ;  /* 0x000000f61d1d7824 */ /* 0x000fe400078e02ff */
[----:B------:R-:W-:Y:S02]  /*6f90*/  IMAD R25, R25, 0x1f6, RZ ;  /* 0x000001f619197824 */ /* 0x000fe400078e02ff */
[----:B------:R-:W-:Y:S01]  /*6fa0*/  IMAD.MOV.U32 R28, RZ, RZ, c[0x0][0x198] ;  /* 0x00006600ff1c7624 */ /* 0x000fe200078e00ff */
[----:B------:R4:W-:Y:S01]  /*6fb0*/  STL.64 [R1+0x440], R14 ;  /* 0x0004400e01007387 */ /* 0x0009e20000100a00 */
[----:B0-----:R-:W-:Y:S01]  /*6fc0*/  IADD3 R6, P3, R23, R26, RZ ;  /* 0x0000001a17067210 */ /* 0x001fe20007f7e0ff */
[----:B------:R-:W-:-:S02]  /*6fd0*/  IMAD R13, R13, 0xf7, RZ ;  /* 0x000000f70d0d7824 */ /* 0x000fc400078e02ff */
[----:B------:R0:W-:Y:S01]  /*6fe0*/  STL.64 [R1+0x428], R2 ;  /* 0x0004280201007387 */ /* 0x0001e20000100a00 */
[----:B------:R-:W-:Y:S01]  /*6ff0*/  IMAD R28, R28, 0xfb, RZ ;  /* 0x000000fb1c1c7824 */ /* 0x000fe200078e02ff */
[----:B------:R-:W-:Y:S02]  /*7000*/  LEA.HI.X.SX32 R7, R29, R27, 0x1, P3 ;  /* 0x0000001b1d077211 */ /* 0x000fe400018f0eff */
[----:B------:R-:W-:Y:S02]  /*7010*/  MOV R12, c[0x0][0x198] ;  /* 0x00006600000c7a02 */ /* 0x000fe40000000f00 */
[----:B------:R-:W-:Y:S02]  /*7020*/  MOV R29, c[0x0][0x198] ;  /* 0x00006600001d7a02 */ /* 0x000fe40000000f00 */
[----:B----4-:R-:W-:Y:S02]  /*7030*/  IADD3 R14, P6, R24, R26, RZ ;  /* 0x0000001a180e7210 */ /* 0x010fe40007fde0ff */
[----:B------:R-:W-:-:S02]  /*7040*/  MOV R0, c[0x0][0x198] ;  /* 0x0000660000007a02 */ /* 0x000fc40000000f00 */
[----:B0-----:R-:W-:Y:S02]  /*7050*/  IADD3 R2, P2, R25, R26, RZ ;  /* 0x0000001a19027210 */ /* 0x001fe40007f5e0ff */
[-C--:B------:R-:W-:Y:S01]  /*7060*/  LEA.HI.X.SX32 R15, R13, R27.reuse, 0x1, P6 ;  /* 0x0000001b0d0f7211 */ /* 0x080fe200030f0eff */
[----:B------:R-:W-:Y:S01]  /*7070*/  IMAD R12, R12, 0x1fc, RZ ;  /* 0x000001fc0c0c7824 */ /* 0x000fe200078e02ff */
[----:B------:R-:W-:Y:S01]  /*7080*/  LEA.HI.X.SX32 R3, R28, R27, 0x1, P2 ;  /* 0x0000001b1c037211 */ /* 0x000fe200010f0eff */
[----:B------:R-:W-:Y:S01]  /*7090*/  IMAD R29, R29, 0x20c, RZ ;  /* 0x0000020c1d1d7824 */ /* 0x000fe200078e02ff */
[----:B------:R-:W-:Y:S01]  /*70a0*/  MOV R28, c[0x0][0x198] ;  /* 0x00006600001c7a02 */ /* 0x000fe20000000f00 */
[----:B------:R-:W-:Y:S01]  /*70b0*/  IMAD R0, R0, 0x1fe, RZ ;  /* 0x000001fe00007824 */ /* 0x000fe200078e02ff */
[----:B------:R0:W-:Y:S04]  /*70c0*/  STL.64 [R1+0x410], R6 ;  /* 0x0004100601007387 */ /* 0x0001e80000100a00 */
[----:B------:R4:W-:Y:S01]  /*70d0*/  STL.64 [R1+0x408], R14 ;  /* 0x0004080e01007387 */ /* 0x0009e20000100a00 */
[----:B------:R-:W-:-:S03]  /*70e0*/  IMAD R28, R28, 0xff, RZ ;  /* 0x000000ff1c1c7824 */ /* 0x000fc600078e02ff */
[----:B------:R5:W-:Y:S01]  /*70f0*/  STL.64 [R1+0x3f0], R2 ;  /* 0x0003f00201007387 */ /* 0x000be20000100a00 */
[-C--:B0-----:R-:W-:Y:S02]  /*7100*/  IADD3 R6, P3, R12, R26.reuse, RZ ;  /* 0x0000001a0c067210 */ /* 0x081fe40007f7e0ff */
[-C--:B----4-:R-:W-:Y:S02]  /*7110*/  IADD3 R14, P6, R0, R26.reuse, RZ ;  /* 0x0000001a000e7210 */ /* 0x090fe40007fde0ff */
[----:B-----5:R-:W-:Y:S02]  /*7120*/  IADD3 R2, P2, R29, R26, RZ ;  /* 0x0000001a1d027210 */ /* 0x020fe40007f5e0ff */
[----:B------:R-:W-:Y:S02]  /*7130*/  MOV R29, c[0x0][0x198] ;  /* 0x00006600001d7a02 */ /* 0x000fe40000000f00 */
[-C--:B------:R-:W-:Y:S02]  /*7140*/  LEA.HI.X.SX32 R7, R9, R27.reuse, 0x1, P3 ;  /* 0x0000001b09077211 */ /* 0x080fe400018f0eff */
[----:B------:R-:W-:Y:S01]  /*7150*/  LEA.HI.X.SX32 R15, R28, R27, 0x1, P6 ;  /* 0x0000001b1c0f7211 */ /* 0x000fe200030f0eff */
[----:B------:R-:W-:-:S02]  /*7160*/  IMAD R29, R29, 0x216, RZ ;  /* 0x000002161d1d7824 */ /* 0x000fc400078e02ff */
[----:B------:R-:W-:Y:S01]  /*7170*/  STL.64 [R1+0x3e0], R6 ;  /* 0x0003e00601007387 */ /* 0x000fe20000100a00 */
[----:B------:R-:W-:-:S03]  /*7180*/  IMAD.MOV.U32 R28, RZ, RZ, c[0x0][0x198] ;  /* 0x00006600ff1c7624 */ /* 0x000fc600078e00ff */
[----:B------:R0:W-:Y:S01]  /*7190*/  STL.64 [R1+0x3d8], R14 ;  /* 0x0003d80e01007387 */ /* 0x0001e20000100a00 */
[----:B------:R-:W-:Y:S01]  /*71a0*/  IMAD R28, R28, 0x104, RZ ;  /* 0x000001041c1c7824 */ /* 0x000fe200078e02ff */
[----:B------:R-:W-:Y:S02]  /*71b0*/  MOV R13, c[0x0][0x198] ;  /* 0x00006600000d7a02 */ /* 0x000fe40000000f00 */
[----:B0-----:R-:W-:Y:S02]  /*71c0*/  IADD3 R14, P6, R29, R26, RZ ;  /* 0x0000001a1d0e7210 */ /* 0x001fe40007fde0ff */
[----:B------:R-:W-:-:S05]  /*71d0*/  MOV R29, c[0x0][0x198] ;  /* 0x00006600001d7a02 */ /* 0x000fca0000000f00 */
[----:B------:R-:W-:Y:S01]  /*71e0*/  IMAD R29, R29, 0x21a, RZ ;  /* 0x0000021a1d1d7824 */ /* 0x000fe200078e02ff */
[----:B------:R-:W-:Y:S01]  /*71f0*/  MOV R17, c[0x0][0x198] ;  /* 0x0000660000117a02 */ /* 0x000fe20000000f00 */
[----:B------:R-:W-:Y:S02]  /*7200*/  IMAD.MOV.U32 R9, RZ, RZ, c[0x0][0x198] ;  /* 0x00006600ff097624 */ /* 0x000fe400078e00ff */
[----:B------:R-:W-:Y:S02]  /*7210*/  IMAD R13, R13, 0x20e, RZ ;  /* 0x0000020e0d0d7824 */ /* 0x000fe400078e02ff */
[----:B------:R-:W-:Y:S02]  /*7220*/  IMAD R9, R9, 0x103, RZ ;  /* 0x0000010309097824 */ /* 0x000fe400078e02ff */
[----:B------:R-:W-:Y:S01]  /*7230*/  IMAD R17, R17, 0x106, RZ ;  /* 0x0000010611117824 */ /* 0x000fe200078e02ff */
[----:B------:R-:W-:Y:S02]  /*7240*/  IADD3 R6, P3, R13, R26, RZ ;  /* 0x0000001a0d067210 */ /* 0x000fe40007f7e0ff */
[----:B------:R-:W-:-:S02]  /*7250*/  MOV R13, c[0x0][0x198] ;  /* 0x00006600000d7a02 */ /* 0x000fc40000000f00 */
[----:B------:R-:W-:Y:S02]  /*7260*/  LEA.HI.X.SX32 R3, R17, R27, 0x1, P2 ;  /* 0x0000001b11037211 */ /* 0x000fe400010f0eff */
[----:B------:R-:W-:Y:S01]  /*7270*/  MOV R17, c[0x0][0x198] ;  /* 0x0000660000117a02 */ /* 0x000fe20000000f00 */
[----:B------:R-:W-:-:S04]  /*7280*/  IMAD R13, R13, 0x218, RZ ;  /* 0x000002180d0d7824 */ /* 0x000fc800078e02ff */
[----:B------:R-:W-:-:S05]  /*7290*/  IMAD R17, R17, 0x10b, RZ ;  /* 0x0000010b11117824 */ /* 0x000fca00078e02ff */
[----:B------:R-:W-:Y:S01]  /*72a0*/  LEA.HI.X.SX32 R15, R17, R27, 0x1, P6 ;  /* 0x0000001b110f7211 */ /* 0x000fe200030f0eff */
[----:B------:R-:W-:-:S04]  /*72b0*/  IMAD.MOV.U32 R17, RZ, RZ, c[0x0][0x198] ;  /* 0x00006600ff117624 */ /* 0x000fc800078e00ff */
[----:B------:R-:W-:Y:S01]  /*72c0*/  IMAD R17, R17, 0x10d, RZ ;  /* 0x0000010d11117824 */ /* 0x000fe200078e02ff */
[-C--:B--2---:R-:W-:Y:S02]  /*72d0*/  LEA.HI.X.SX32 R5, R9, R27.reuse, 0x1, P4 ;  /* 0x0000001b09057211 */ /* 0x084fe400020f0eff */
[----:B------:R-:W-:Y:S02]  /*72e0*/  MOV R9, c[0x0][0x198] ;  /* 0x0000660000097a02 */ /* 0x000fe40000000f00 */
[----:B---3--:R-:W-:Y:S02]  /*72f0*/  LEA.HI.X.SX32 R11, R28, R27, 0x1, P1 ;  /* 0x0000001b1c0b7211 */ /* 0x008fe400008f0eff */
[----:B------:R-:W-:Y:S02]  /*7300*/  IADD3 R10, P1, R29, R26, RZ ;  /* 0x0000001a1d0a7210 */ /* 0x000fe40007f3e0ff */
[----:B------:R-:W-:-:S05]  /*7310*/  MOV R29, c[0x0][0x198] ;  /* 0x00006600001d7a02 */ /* 0x000fca0000000f00 */
[----:B------:R-:W-:-:S05]  /*7320*/  IMAD R29, R29, 0x107, RZ ;  /* 0x000001071d1d7824 */ /* 0x000fca00078e02ff */
[-C--:B------:R-:W-:Y:S01]  /*7330*/  LEA.HI.X.SX32 R7, R29, R27.reuse, 0x1, P3 ;  /* 0x0000001b1d077211 */ /* 0x080fe200018f0eff */
[----:B------:R-:W-:Y:S02]  /*7340*/  IMAD.MOV.U32 R29, RZ, RZ, c[0x0][0x198] ;  /* 0x00006600ff1d7624 */ /* 0x000fe400078e00ff */
[----:B------:R-:W-:Y:S01]  /*7350*/  IMAD R9, R9, 0x105, RZ ;  /* 0x0000010509097824 */ /* 0x000fe200078e02ff */
[----:B------:R-:W-:Y:S01]  /*7360*/  IADD3 R4, P4, R13, R26, RZ ;  /* 0x0000001a0d047210 */ /* 0x000fe20007f9e0ff */
[----:B------:R-:W-:Y:S02]  /*7370*/  IMAD R29, R29, 0x10c, RZ ;  /* 0x0000010c1d1d7824 */ /* 0x000fe400078e02ff */
[----:B------:R-:W-:Y:S02]  /*7380*/  IMAD.MOV.U32 R13, RZ, RZ, c[0x0][0x198] ;  /* 0x00006600ff0d7624 */ /* 0x000fe400078e00ff */
[----:B------:R-:W-:Y:S01]  /*7390*/  IMAD.MOV.U32 R28, RZ, RZ, c[0x0][0x198] ;  /* 0x00006600ff1c7624 */ /* 0x000fe200078e00ff */
[----:B------:R0:W-:Y:S01]  /*73a0*/  STL [R1+0x3bc], R5 ;  /* 0x0003bc0501007387 */ /* 0x0001e20000100800 */
[----:B------:R-:W-:Y:S01]  /*73b0*/  LEA.HI.X.SX32 R9, R9, R27, 0x1, P5 ;  /* 0x0000001b09097211 */ /* 0x000fe200028f0eff */
[----:B------:R-:W-:-:S02]  /*73c0*/  IMAD R13, R13, 0x21c, RZ ;  /* 0x0000021c0d0d7824 */ /* 0x000fc400078e02ff */
[----:B------:R-:W-:Y:S01]  /*73d0*/  IMAD R28, R28, 0x21e, RZ ;  /* 0x0000021e1c1c7824 */ /* 0x000fe200078e02ff */
[----:B------:R2:W-:Y:S01]  /*73e0*/  STL [R1+0x3b4], R11 ;  /* 0x0003b40b01007387 */ /* 0x0005e20000100800 */
[-C--:B0-----:R-:W-:Y:S02]  /*73f0*/  LEA.HI.X.SX32 R5, R29, R27.reuse, 0x1, P4 ;  /* 0x0000001b1d057211 */ /* 0x081fe400020f0eff */
[----:B------:R-:W-:Y:S01]  /*7400*/  MOV R29, c[0x0][0x198] ;  /* 0x00006600001d7a02 */ /* 0x000fe20000000f00 */
[----:B------:R0:W-:Y:S04]  /*7410*/  STL.64 [R1+0x3a0], R8 ;  /* 0x0003a00801007387 */ /* 0x0001e80000100a00 */
[----:B------:R3:W-:Y:S01]  /*7420*/  STL.64 [R1+0x398], R2 ;  /* 0x0003980201007387 */ /* 0x0007e20000100a00 */
[----:B------:R-:W-:Y:S01]  /*7430*/  IMAD R29, R29, 0x10e, RZ ;  /* 0x0000010e1d1d7824 */ /* 0x000fe200078e02ff */
[----:B--2---:R-:W-:-:S02]  /*7440*/  LEA.HI.X.SX32 R11, R17, R27, 0x1, P1 ;  /* 0x0000001b110b7211 */ /* 0x004fc400008f0eff */
[-C--:B0-----:R-:W-:Y:S02]  /*7450*/  IADD3 R8, P5, R13, R26.reuse, RZ ;  /* 0x0000001a0d087210 */ /* 0x081fe40007fbe0ff */
[----:B------:R-:W-:Y:S02]  /*7460*/  MOV R13, c[0x0][0x198] ;  /* 0x00006600000d7a02 */ /* 0x000fe40000000f00 */
[----:B---3--:R-:W-:Y:S02]  /*7470*/  IADD3 R2, P2, R28, R26, RZ ;  /* 0x0000001a1c027210 */ /* 0x008fe40007f5e0ff */
[----:B------:R-:W-:Y:S01]  /*7480*/  MOV R28, c[0x0][0x198] ;  /* 0x00006600001c7a02 */ /* 0x000fe20000000f00 */
[----:B------:R-:W-:Y:S01]  /*7490*/  IMAD R13, R13, 0x226, RZ ;  /* 0x000002260d0d7824 */ /* 0x000fe200078e02ff */
[----:B------:R-:W-:Y:S02]  /*74a0*/  LEA.HI.X.SX32 R9, R29, R27, 0x1, P5 ;  /* 0x0000001b1d097211 */ /* 0x000fe400028f0eff */
[----:B------:R-:W-:Y:S01]  /*74b0*/  MOV R29, c[0x0][0x198] ;  /* 0x00006600001d7a02 */ /* 0x000fe20000000f00 */
[----:B------:R-:W-:Y:S01]  /*74c0*/  IMAD R28, R28, 0x228, RZ ;  /* 0x000002281c1c7824 */ /* 0x000fe200078e02ff */
[----:B------:R-:W-:Y:S01]  /*74d0*/  MOV R17, c[0x0][0x198] ;  /* 0x0000660000117a02 */ /* 0x000fe20000000f00 */
[----:B------:R0:W-:Y:S02]  /*74e0*/  STL.64 [R1+0x390], R6 ;  /* 0x0003900601007387 */ /* 0x0001e40000100a00 */
[----:B------:R-:W-:-:S02]  /*74f0*/  IMAD R29, R29, 0x113, RZ ;  /* 0x000001131d1d7824 */ /* 0x000fc400078e02ff */
[----:B------:R2:W-:Y:S01]  /*7500*/  STL.64 [R1+0x370], R14 ;  /* 0x0003700e01007387 */ /* 0x0005e20000100a00 */
[----:B------:R-:W-:Y:S01]  /*7510*/  IMAD R17, R17, 0x10f, RZ ;  /* 0x0000010f11117824 */ /* 0x000fe200078e02ff */
[-C--:B0-----:R-:W-:Y:S02]  /*7520*/  IADD3 R6, P3, R13, R26.reuse, RZ ;  /* 0x0000001a0d067210 */ /* 0x081fe40007f7e0ff */
[----:B------:R-:W-:Y:S02]  /*7530*/  MOV R13, c[0x0][0x198] ;  /* 0x00006600000d7a02 */ /* 0x000fe40000000f00 */
[----:B--2---:R-:W-:Y:S02]  /*7540*/  IADD3 R14, P6, R28, R26, RZ ;  /* 0x0000001a1c0e7210 */ /* 0x004fe40007fde0ff */
[----:B------:R-:W-:Y:S01]  /*7550*/  MOV R28, c[0x0][0x198] ;  /* 0x00006600001c7a02 */ /* 0x000fe20000000f00 */
[----:B------:R-:W-:Y:S01]  /*7560*/  IMAD R13, R13, 0x22a, RZ ;  /* 0x0000022a0d0d7824 */ /* 0x000fe200078e02ff */
[----:B------:R-:W-:-:S02]  /*7570*/  LEA.HI.X.SX32 R3, R17, R27, 0x1, P2 ;  /* 0x0000001b11037211 */ /* 0x000fc400010f0eff */
[-C--:B------:R-:W-:Y:S01]  /*7580*/  LEA.HI.X.SX32 R7, R29, R27.reuse, 0x1, P3 ;  /* 0x0000001b1d077211 */ /* 0x080fe200018f0eff */
[----:B------:R-:W-:Y:S01]  /*7590*/  IMAD R28, R28, 0x22c, RZ ;  /* 0x0000022c1c1c7824 */ /* 0x000fe200078e02ff */
[----:B------:R-:W-:Y:S01]  /*75a0*/  MOV R17, c[0x0][0x198] ;  /* 0x0000660000117a02 */ /* 0x000fe20000000f00 */
[----:B------:R-:W-:Y:S01]  /*75b0*/  IMAD.MOV.U32 R29, RZ, RZ, c[0x0][0x198] ;  /* 0x00006600ff1d7624 */ /* 0x000fe200078e00ff */
[----:B------:R0:W-:Y:S03]  /*75c0*/  STL.64 [R1+0x368], R4 ;  /* 0x0003680401007387 */ /* 0x0001e60000100a00 */
[----:B------:R-:W-:Y:S01]  /*75d0*/  IMAD R29, R29, 0x115, RZ ;  /* 0x000001151d1d7824 */ /* 0x000fe200078e02ff */
[----:B------:R2:W-:Y:S01]  /*75e0*/  STL.64 [R1+0xbd0], R10 ;  /* 0x000bd00a01007387 */ /* 0x0005e20000100a00 */
[----:B------:R-:W-:Y:S01]  /*75f0*/  IMAD R17, R17, 0x114, RZ ;  /* 0x0000011411117824 */ /* 0x000fe200078e02ff */
[-C--:B0-----:R-:W-:Y:S01]  /*7600*/  IADD3 R4, P4, R13, R26.reuse, RZ ;  /* 0x0000001a0d047210 */ /* 0x081fe20007f9e0ff */
[----:B------:R-:W-:Y:S01]  /*7610*/  IMAD.MOV.U32 R13, RZ, RZ, c[0x0][0x198] ;  /* 0x00006600ff0d7624 */ /* 0x000fe200078e00ff */
[-C--:B--2---:R-:W-:Y:S01]  /*7620*/  IADD3 R10, P1, R28, R26.reuse, RZ ;  /* 0x0000001a1c0a7210 */ /* 0x084fe20007f3e0ff */
[----:B------:R-:W-:Y:S01]  /*7630*/  IMAD.MOV.U32 R28, RZ, RZ, c[0x0][0x198] ;  /* 0x00006600ff1c7624 */ /* 0x000fe200078e00ff */
[-C--:B------:R-:W-:Y:S01]  /*7640*/  LEA.HI.X.SX32 R5, R29, R27.reuse, 0x1, P4 ;  /* 0x0000001b1d057211 */ /* 0x080fe200020f0eff */
[----:B------:R-:W-:Y:S01]  /*7650*/  IMAD R13, R13, 0x22e, RZ ;  /* 0x0000022e0d0d7824 */ /* 0x000fe200078e02ff */
[----:B------:R-:W-:Y:S01]  /*7660*/  LEA.HI.X.SX32 R15, R17, R27, 0x1, P6 ;  /* 0x0000001b110f7211 */ /* 0x000fe200030f0eff */
[----:B------:R-:W-:Y:S01]  /*7670*/  IMAD R28, R28, 0x236, RZ ;  /* 0x000002361c1c7824 */ /* 0x000fe200078e02ff */
[----:B------:R-:W-:Y:S01]  /*7680*/  MOV R29, c[0x0][0x198] ;  /* 0x00006600001d7a02 */ /* 0x000fe20000000f00 */
[----:B------:R-:W-:Y:S01]  /*7690*/  IMAD.MOV.U32 R17, RZ, RZ, c[0x0][0x198] ;  /* 0x00006600ff117624 */ /* 0x000fe200078e00ff */
[----:B------:R0:W-:Y:S03]  /*76a0*/  STL.64 [R1+0xbd8], R8 ;  /* 0x000bd80801007387 */ /* 0x0001e60000100a00 */
[----:B------:R-:W-:Y:S01]  /*76b0*/  IMAD R17, R17, 0x116, RZ ;  /* 0x0000011611117824 */ /* 0x000fe200078e02ff */
[----:B------:R2:W-:Y:S01]  /*76c0*/  STL.64 [R1+0xbe0], R2 ;  /* 0x000be00201007387 */ /* 0x0005e20000100a00 */
[----:B------:R-:W-:Y:S01]  /*76d0*/  IMAD R29, R29, 0x117, RZ ;  /* 0x000001171d1d7824 */ /* 0x000fe200078e02ff */
[----:B0-----:R-:W-:-:S02]  /*76e0*/  IADD3 R8, P5, R13, R26, RZ ;  /* 0x0000001a0d087210 */ /* 0x001fc40007fbe0ff */
[----:B------:R-:W-:Y:S02]  /*76f0*/  MOV R13, c[0x0][0x198] ;  /* 0x00006600000d7a02 */ /* 0x000fe40000000f00 */
[----:B--2---:R-:W-:Y:S02]  /*7700*/  IADD3 R2, P2, R28, R26, RZ ;  /* 0x0000001a1c027210 */ /* 0x004fe40007f5e0ff */
[----:B------:R-:W-:Y:S01]  /*7710*/  MOV R28, c[0x0][0x198] ;  /* 0x00006600001c7a02 */ /* 0x000fe20000000f00 */
[----:B------:R-:W-:Y:S01]  /*7720*/  IMAD R13, R13, 0x238, RZ ;  /* 0x000002380d0d7824 */ /* 0x000fe200078e02ff */
[-C--:B------:R-:W-:Y:S02]  /*7730*/  LEA.HI.X.SX32 R11, R17, R27.reuse, 0x1, P1 ;  /* 0x0000001b110b7211 */ /* 0x080fe400008f0eff */
[----:B------:R-:W-:Y:S01]  /*7740*/  LEA.HI.X.SX32 R9, R29, R27, 0x1, P5 ;  /* 0x0000001b1d097211 */ /* 0x000fe200028f0eff */
[----:B------:R-:W-:Y:S01]  /*7750*/  IMAD R28, R28, 0x23a, RZ ;  /* 0x0000023a1c1c7824 */ /* 0x000fe200078e02ff */
[----:B------:R-:W-:-:S02]  /*7760*/  MOV R29, c[0x0][0x198] ;  /* 0x00006600001d7a02 */ /* 0x000fc40000000f00 */
[----:B------:R-:W-:Y:S01]  /*7770*/  MOV R17, c[0x0][0x198] ;  /* 0x0000660000117a02 */ /* 0x000fe20000000f00 */
[----:B------:R0:W-:Y:S02]  /*7780*/  STL.64 [R1+0x348], R6 ;  /* 0x0003480601007387 */ /* 0x0001e40000100a00 */
[----:B------:R-:W-:Y:S02]  /*7790*/  IMAD R29, R29, 0x11c, RZ ;  /* 0x0000011c1d1d7824 */ /* 0x000fe400078e02ff */
[----:B------:R2:W-:Y:S01]  /*77a0*/  STL.64 [R1+0xbe8], R14 ;  /* 0x000be80e01007387 */ /* 0x0005e20000100a00 */
[----:B------:R-:W-:Y:S01]  /*77b0*/  IMAD R17, R17, 0x11b, RZ ;  /* 0x0000011b11117824 */ /* 0x000fe200078e02ff */
[-C--:B0-----:R-:W-:Y:S02]  /*77c0*/  IADD3 R6, P3, R13, R26.reuse, RZ ;  /* 0x0000001a0d067210 */ /* 0x081fe40007f7e0ff */
[----:B------:R-:W-:Y:S02]  /*77d0*/  MOV R13, c[0x0][0x198] ;  /* 0x00006600000d7a02 */ /* 0x000fe40000000f00 */
[----:B--2---:R-:W-:-:S02]  /*77e0*/  IADD3 R14, P6, R28, R26, RZ ;  /* 0x0000001a1c0e7210 */ /* 0x004fc40007fde0ff */
[----:B------:R-:W-:Y:S01]  /*77f0*/  MOV R28, c[0x0][0x198] ;  /* 0x00006600001c7a02 */ /* 0x000fe20000000f00 */
[----:B------:R-:W-:Y:S01]  /*7800*/  IMAD R13, R13, 0x23c, RZ ;  /* 0x0000023c0d0d7824 */ /* 0x000fe200078e02ff */
[-C--:B------:R-:W-:Y:S02]  /*7810*/  LEA.HI.X.SX32 R3, R17, R27.reuse, 0x1, P2 ;  /* 0x0000001b11037211 */ /* 0x080fe400010f0eff */
        /* <DEDUP_REMOVED lines=471> */
[----:B--2---:R-:W-:Y:S01]  /*9590*/  IADD3 R10, P1, R28, R26, RZ ;  /* 0x0000001a1c0a7210 */ /* 0x004fe20007f3e0ff */
[----:B------:R-:W-:Y:S01]  /*95a0*/  IMAD.MOV.U32 R28, RZ, RZ, c[0x0][0x198] ;  /* 0x00006600ff1c7624 */ /* 0x000fe200078e00ff */
[-C--:B------:R-:W-:Y:S01]  /*95b0*/  LEA.HI.X.SX32 R5, R29, R27.reuse, 0x1, P4 ;  /* 0x0000001b1d057211 */ /* 0x080fe200020f0eff */
[----:B------:R-:W-:Y:S01]  /*95c0*/  IMAD.MOV.U32 R13, RZ, RZ, c[0x0][0x198] ;  /* 0x00006600ff0d7624 */ /* 0x000fe200078e00ff */
[----:B------:R-:W-:Y:S01]  /*95d0*/  LEA.HI.X.SX32 R15, R17, R27, 0x1, P6 ;  /* 0x0000001b110f7211 */ /* 0x000fe200030f0eff */
[----:B------:R-:W-:Y:S01]  /*95e0*/  IMAD R28, R28, 0x31a, RZ ;  /* 0x0000031a1c1c7824 */ /* 0x000fe200078e02ff */
[----:B------:R-:W-:Y:S01]  /*95f0*/  STL.64 [R1+0xb50], R8 ;  /* 0x000b500801007387 */ /* 0x000fe20000100a00 */
[----:B------:R-:W-:-:S03]  /*9600*/  MOV R29, c[0x0][0x198] ;  /* 0x00006600001d7a02 */ /* 0x000fc60000000f00 */
[----:B------:R0:W-:Y:S01]  /*9610*/  STL.64 [R1+0xc58], R2 ;  /* 0x000c580201007387 */ /* 0x0001e20000100a00 */
[----:B------:R-:W-:-:S03]  /*9620*/  IMAD R13, R13, 0x318, RZ ;  /* 0x000003180d0d7824 */ /* 0x000fc600078e02ff */
[----:B------:R-:W-:Y:S04]  /*9630*/  STL.64 [R1+0xd60], R6 ;  /* 0x000d600601007387 */ /* 0x000fe80000100a00 */
[----:B------:R-:W-:Y:S01]  /*9640*/  STL.64 [R1+0xf30], R4 ;  /* 0x000f300401007387 */ /* 0x000fe20000100a00 */
[----:B0-----:R-:W-:-:S03]  /*9650*/  IADD3 R2, P2, R28, R26, RZ ;  /* 0x0000001a1c027210 */ /* 0x001fc60007f5e0ff */
[----:B------:R0:W-:Y:S01]  /*9660*/  STL.64 [R1+0xe68], R14 ;  /* 0x000e680e01007387 */ /* 0x0001e20000100a00 */
[----:B------:R-:W-:Y:S01]  /*9670*/  MOV R28, c[0x0][0x198] ;  /* 0x00006600001c7a02 */ /* 0x000fe20000000f00 */
[----:B------:R-:W-:Y:S01]  /*9680*/  IMAD R29, R29, 0x18c, RZ ;  /* 0x0000018c1d1d7824 */ /* 0x000fe200078e02ff */
[----:B------:R-:W-:-:S03]  /*9690*/  IADD3 R8, P5, R13, R26, RZ ;  /* 0x0000001a0d087210 */ /* 0x000fc60007fbe0ff */
[----:B------:R-:W-:Y:S02]  /*96a0*/  IMAD R28, R28, 0x31e, RZ ;  /* 0x0000031e1c1c7824 */ /* 0x000fe400078e02ff */
[----:B0-----:R-:W-:-:S04]  /*96b0*/  IMAD.MOV.U32 R15, RZ, RZ, c[0x0][0x198] ;  /* 0x00006600ff0f7624 */ /* 0x001fc800078e00ff */
[----:B------:R-:W-:Y:S01]  /*96c0*/  IMAD R15, R15, 0x18b, RZ ;  /* 0x0000018b0f0f7824 */ /* 0x000fe200078e02ff */
[-C--:B------:R-:W-:Y:S02]  /*96d0*/  LEA.HI.X.SX32 R9, R29, R27.reuse, 0x1, P5 ;  /* 0x0000001b1d097211 */ /* 0x080fe400028f0eff */
[----:B------:R-:W-:Y:S02]  /*96e0*/  IADD3 R16, P6, R28, R26, RZ ;  /* 0x0000001a1c107210 */ /* 0x000fe40007fde0ff */
[----:B------:R-:W-:Y:S02]  /*96f0*/  LEA.HI.X.SX32 R11, R15, R27, 0x1, P1 ;  /* 0x0000001b0f0b7211 */ /* 0x000fe400008f0eff */
[----:B------:R-:W-:Y:S01]  /*9700*/  MOV R28, c[0x0][0x198] ;  /* 0x00006600001c7a02 */ /* 0x000fe20000000f00 */
[----:B------:R-:W-:Y:S01]  /*9710*/  STL.64 [R1+0xc60], R8 ;  /* 0x000c600801007387 */ /* 0x000fe20000100a00 */
[----:B------:R-:W-:-:S03]  /*9720*/  MOV R13, c[0x0][0x198] ;  /* 0x00006600000d7a02 */ /* 0x000fc60000000f00 */
[----:B------:R0:W-:Y:S01]  /*9730*/  STL.64 [R1+0xb58], R10 ;  /* 0x000b580a01007387 */ /* 0x0001e20000100a00 */
[----:B------:R-:W-:Y:S02]  /*9740*/  IMAD R28, R28, 0x328, RZ ;  /* 0x000003281c1c7824 */ /* 0x000fe400078e02ff */
[----:B------:R-:W-:-:S03]  /*9750*/  IMAD R13, R13, 0x31c, RZ ;  /* 0x0000031c0d0d7824 */ /* 0x000fc600078e02ff */
[----:B------:R-:W-:Y:S02]  /*9760*/  IADD3 R14, P1, R28, R26, RZ ;  /* 0x0000001a1c0e7210 */ /* 0x000fe40007f3e0ff */
[----:B0-----:R-:W-:Y:S01]  /*9770*/  MOV R11, c[0x0][0x198] ;  /* 0x00006600000b7a02 */ /* 0x001fe20000000f00 */
[----:B------:R-:W-:-:S04]  /*9780*/  IMAD.MOV.U32 R28, RZ, RZ, c[0x0][0x198] ;  /* 0x00006600ff1c7624 */ /* 0x000fc800078e00ff */
[----:B------:R-:W-:Y:S01]  /*9790*/  IMAD R11, R11, 0x18d, RZ ;  /* 0x0000018d0b0b7824 */ /* 0x000fe200078e02ff */
[----:B------:R-:W-:Y:S01]  /*97a0*/  IADD3 R6, P3, R13, R26, RZ ;  /* 0x0000001a0d067210 */ /* 0x000fe20007f7e0ff */
[----:B------:R-:W-:Y:S01]  /*97b0*/  IMAD R28, R28, 0x32c, RZ ;  /* 0x0000032c1c1c7824 */ /* 0x000fe200078e02ff */
[----:B------:R-:W-:Y:S02]  /*97c0*/  MOV R13, c[0x0][0x198] ;  /* 0x00006600000d7a02 */ /* 0x000fe40000000f00 */
[----:B------:R-:W-:Y:S02]  /*97d0*/  LEA.HI.X.SX32 R3, R11, R27, 0x1, P2 ;  /* 0x0000001b0b037211 */ /* 0x000fe400010f0eff */
[----:B------:R-:W-:Y:S01]  /*97e0*/  MOV R29, c[0x0][0x198] ;  /* 0x00006600001d7a02 */ /* 0x000fe20000000f00 */
[----:B------:R-:W-:Y:S02]  /*97f0*/  IMAD R13, R13, 0x326, RZ ;  /* 0x000003260d0d7824 */ /* 0x000fe400078e02ff */
[----:B------:R0:W-:Y:S01]  /*9800*/  STL.64 [R1+0xd68], R2 ;  /* 0x000d680201007387 */ /* 0x0001e20000100a00 */
[----:B------:R-:W-:-:S02]  /*9810*/  IMAD.MOV.U32 R11, RZ, RZ, c[0x0][0x198] ;  /* 0x00006600ff0b7624 */ /* 0x000fc400078e00ff */
[----:B------:R-:W-:Y:S01]  /*9820*/  IMAD R29, R29, 0x18e, RZ ;  /* 0x0000018e1d1d7824 */ /* 0x000fe200078e02ff */
[-C--:B------:R-:W-:Y:S01]  /*9830*/  IADD3 R4, P4, R13, R26.reuse, RZ ;  /* 0x0000001a0d047210 */ /* 0x080fe20007f9e0ff */
[----:B------:R-:W-:Y:S01]  /*9840*/  IMAD R11, R11, 0x193, RZ ;  /* 0x000001930b0b7824 */ /* 0x000fe200078e02ff */
[----:B0-----:R-:W-:Y:S02]  /*9850*/  IADD3 R2, P2, R28, R26, RZ ;  /* 0x0000001a1c027210 */ /* 0x001fe40007f5e0ff */
[----:B------:R-:W-:Y:S02]  /*9860*/  MOV R28, c[0x0][0x198] ;  /* 0x00006600001c7a02 */ /* 0x000fe40000000f00 */
[----:B------:R-:W-:-:S03]  /*9870*/  LEA.HI.X.SX32 R7, R29, R27, 0x1, P3 ;  /* 0x0000001b1d077211 */ /* 0x000fc600018f0eff */
[----:B------:R-:W-:Y:S01]  /*9880*/  IMAD R28, R28, 0x18f, RZ ;  /* 0x0000018f1c1c7824 */ /* 0x000fe200078e02ff */
[-C--:B------:R-:W-:Y:S01]  /*9890*/  LEA.HI.X.SX32 R5, R11, R27.reuse, 0x1, P4 ;  /* 0x0000001b0b057211 */ /* 0x080fe200020f0eff */
[----:B------:R-:W-:Y:S03]  /*98a0*/  STL.64 [R1+0xe70], R6 ;  /* 0x000e700601007387 */ /* 0x000fe60000100a00 */
[----:B------:R-:W-:Y:S01]  /*98b0*/  LEA.HI.X.SX32 R17, R28, R27, 0x1, P6 ;  /* 0x0000001b1c117211 */ /* 0x000fe200030f0eff */
[----:B------:R-:W-:Y:S04]  /*98c0*/  STL.64 [R1+0xb60], R4 ;  /* 0x000b600401007387 */ /* 0x000fe80000100a00 */
[----:B------:R0:W-:Y:S01]  /*98d0*/  STL.64 [R1+0xf38], R16 ;  /* 0x000f381001007387 */ /* 0x0001e20000100a00 */
[----:B------:R-:W-:Y:S01]  /*98e0*/  IMAD.MOV.U32 R13, RZ, RZ, c[0x0][0x198] ;  /* 0x00006600ff0d7624 */ /* 0x000fe200078e00ff */
[----:B------:R-:W-:Y:S01]  /*98f0*/  MOV R10, c[0x0][0x198] ;  /* 0x00006600000a7a02 */ /* 0x000fe20000000f00 */
[----:B0-----:R-:W-:-:S04]  /*9900*/  IMAD.MOV.U32 R17, RZ, RZ, c[0x0][0x198] ;  /* 0x00006600ff117624 */ /* 0x001fc800078e00ff */
[----:B------:R-:W-:Y:S02]  /*9910*/  IMAD R17, R17, 0x194, RZ ;  /* 0x0000019411117824 */ /* 0x000fe400078e02ff */
[----:B------:R-:W-:Y:S02]  /*9920*/  IMAD R13, R13, 0x32a, RZ ;  /* 0x0000032a0d0d7824 */ /* 0x000fe400078e02ff */
[----:B------:R-:W-:Y:S01]  /*9930*/  IMAD R10, R10, 0x33a, RZ ;  /* 0x0000033a0a0a7824 */ /* 0x000fe200078e02ff */
[----:B------:R-:W-:Y:S02]  /*9940*/  LEA.HI.X.SX32 R15, R17, R27, 0x1, P1 ;  /* 0x0000001b110f7211 */ /* 0x000fe400008f0eff */
[----:B------:R-:W-:Y:S02]  /*9950*/  IADD3 R8, P5, R13, R26, RZ ;  /* 0x0000001a0d087210 */ /* 0x000fe40007fbe0ff */
[----:B------:R-:W-:Y:S01]  /*9960*/  MOV R13, c[0x0][0x198] ;  /* 0x00006600000d7a02 */ /* 0x000fe20000000f00 */
[----:B------:R0:W-:Y:S01]  /*9970*/  STL.64 [R1+0xc68], R14 ;  /* 0x000c680e01007387 */ /* 0x0001e20000100a00 */
[----:B------:R-:W-:-:S02]  /*9980*/  MOV R29, c[0x0][0x198] ;  /* 0x00006600001d7a02 */ /* 0x000fc40000000f00 */
[----:B------:R-:W-:Y:S01]  /*9990*/  MOV R11, c[0x0][0x198] ;  /* 0x00006600000b7a02 */ /* 0x000fe20000000f00 */
[----:B------:R-:W-:Y:S01]  /*99a0*/  IMAD R13, R13, 0x32e, RZ ;  /* 0x0000032e0d0d7824 */ /* 0x000fe200078e02ff */
[----:B------:R-:W-:Y:S01]  /*99b0*/  MOV R17, c[0x0][0x198] ;  /* 0x0000660000117a02 */ /* 0x000fe20000000f00 */
[----:B------:R-:W-:Y:S01]  /*99c0*/  IMAD R29, R29, 0x336, RZ ;  /* 0x000003361d1d7824 */ /* 0x000fe200078e02ff */
[-C--:B0-----:R-:W-:Y:S02]  /*99d0*/  IADD3 R14, P1, R10, R26.reuse, RZ ;  /* 0x0000001a0a0e7210 */ /* 0x081fe40007f3e0ff */
[----:B------:R-:W-:Y:S01]  /*99e0*/  MOV R10, c[0x0][0x198] ;  /* 0x00006600000a7a02 */ /* 0x000fe20000000f00 */
[----:B------:R-:W-:Y:S02]  /*99f0*/  IMAD R11, R11, 0x195, RZ ;  /* 0x000001950b0b7824 */ /* 0x000fe400078e02ff */
[----:B------:R-:W-:Y:S02]  /*9a00*/  IMAD.MOV.U32 R16, RZ, RZ, c[0x0][0x198] ;  /* 0x00006600ff107624 */ /* 0x000fe400078e00ff */
[----:B------:R-:W-:Y:S01]  /*9a10*/  IMAD R10, R10, 0x196, RZ ;  /* 0x000001960a0a7824 */ /* 0x000fe200078e02ff */
[-C--:B------:R-:W-:Y:S01]  /*9a20*/  IADD3 R6, P3, R13, R26.reuse, RZ ;  /* 0x0000001a0d067210 */ /* 0x080fe20007f7e0ff */
[----:B------:R-:W-:Y:S01]  /*9a30*/  IMAD R17, R17, 0x197, RZ ;  /* 0x0000019711117824 */ /* 0x000fe200078e02ff */
[----:B------:R-:W-:Y:S01]  /*9a40*/  IADD3 R28, P6, R29, R26, RZ ;  /* 0x0000001a1d1c7210 */ /* 0x000fe20007fde0ff */
[----:B------:R-:W-:Y:S01]  /*9a50*/  IMAD R16, R16, 0x19b, RZ ;  /* 0x0000019b10107824 */ /* 0x000fe200078e02ff */
[----:B------:R-:W-:-:S02]  /*9a60*/  LEA.HI.X.SX32 R9, R11, R27, 0x1, P5 ;  /* 0x0000001b0b097211 */ /* 0x000fc400028f0eff */
[-C--:B------:R-:W-:Y:S02]  /*9a70*/  LEA.HI.X.SX32 R3, R10, R27.reuse, 0x1, P2 ;  /* 0x0000001b0a037211 */ /* 0x080fe400010f0eff */
[-C--:B------:R-:W-:Y:S01]  /*9a80*/  LEA.HI.X.SX32 R7, R17, R27.reuse, 0x1, P3 ;  /* 0x0000001b11077211 */ /* 0x080fe200018f0eff */
[----:B------:R-:W-:Y:S01]  /*9a90*/  STL.64 [R1+0xd70], R8 ;  /* 0x000d700801007387 */ /* 0x000fe20000100a00 */
[----:B------:R-:W-:-:S03]  /*9aa0*/  LEA.HI.X.SX32 R29, R16, R27, 0x1, P6 ;  /* 0x0000001b101d7211 */ /* 0x000fc600030f0eff */
[----:B------:R0:W-:Y:S04]  /*9ab0*/  STL.64 [R1+0xe78], R2 ;  /* 0x000e780201007387 */ /* 0x0001e80000100a00 */
[----:B0-----:R-:W2:Y:S04]  /*9ac0*/  LDL.LU.64 R2, [R1+0x1ae8] ;  /* 0x001ae80001027983 */ /* 0x001ea80000300a00 */
[----:B------:R-:W-:Y:S04]  /*9ad0*/  STL.64 [R1+0xf40], R6 ;  /* 0x000f400601007387 */ /* 0x000fe80000100a00 */
[----:B------:R0:W-:Y:S04]  /*9ae0*/  STL.64 [R1+0xb68], R28 ;  /* 0x000b681c01007387 */ /* 0x0001e80000100a00 */
[----:B0-----:R-:W3:Y:S01]  /*9af0*/  LDL.LU.64 R28, [R1+0x1ae0] ;  /* 0x001ae000011c7983 */ /* 0x001ee20000300a00 */
[----:B------:R-:W-:-:S05]  /*9b00*/  MOV R13, c[0x0][0x198] ;  /* 0x00006600000d7a02 */ /* 0x000fca0000000f00 */
[----:B------:R-:W-:Y:S02]  /*9b10*/  IMAD R13, R13, 0x338, RZ ;  /* 0x000003380d0d7824 */ /* 0x000fe400078e02ff */
[----:B------:R-:W-:Y:S02]  /*9b20*/  IMAD.MOV.U32 R11, RZ, RZ, c[0x0][0x198] ;  /* 0x00006600ff0b7624 */ /* 0x000fe400078e00ff */
[----:B------:R-:W-:Y:S01]  /*9b30*/  IMAD.MOV.U32 R15, RZ, RZ, c[0x0][0x198] ;  /* 0x00006600ff0f7624 */ /* 0x000fe200078e00ff */
[-C--:B------:R-:W-:Y:S01]  /*9b40*/  IADD3 R4, P4, R13, R26.reuse, RZ ;  /* 0x0000001a0d047210 */ /* 0x080fe20007f9e0ff */
[----:B------:R-:W-:Y:S02]  /*9b50*/  IMAD R11, R11, 0x33e, RZ ;  /* 0x0000033e0b0b7824 */ /* 0x000fe400078e02ff */
[----:B------:R-:W-:Y:S02]  /*9b60*/  IMAD R15, R15, 0x19d, RZ ;  /* 0x0000019d0f0f7824 */ /* 0x000fe400078e02ff */
[----:B------:R-:W-:Y:S01]  /*9b70*/  IMAD.MOV.U32 R13, RZ, RZ, c[0x0][0x198] ;  /* 0x00006600ff0d7624 */ /* 0x000fe200078e00ff */
[----:B------:R-:W-:-:S02]  /*9b80*/  IADD3 R10, P2, R11, R26, RZ ;  /* 0x0000001a0b0a7210 */ /* 0x000fc40007f5e0ff */
[----:B------:R-:W-:Y:S01]  /*9b90*/  LEA.HI.X.SX32 R15, R15, R27, 0x1, P1 ;  /* 0x0000001b0f0f7211 */ /* 0x000fe200008f0eff */
[----:B------:R-:W-:Y:S01]  /*9ba0*/  IMAD R13, R13, 0x33c, RZ ;  /* 0x0000033c0d0d7824 */ /* 0x000fe200078e02ff */
[----:B------:R-:W-:Y:S02]  /*9bb0*/  MOV R11, c[0x0][0x198] ;  /* 0x00006600000b7a02 */ /* 0x000fe40000000f00 */
[----:B------:R-:W-:Y:S02]  /*9bc0*/  MOV R17, c[0x0][0x198] ;  /* 0x0000660000117a02 */ /* 0x000fe40000000f00 */
[----:B------:R-:W-:Y:S01]  /*9bd0*/  IADD3 R8, P5, R13, R26, RZ ;  /* 0x0000001a0d087210 */ /* 0x000fe20007fbe0ff */
[----:B------:R-:W-:Y:S01]  /*9be0*/  IMAD R11, R11, 0x19f, RZ ;  /* 0x0000019f0b0b7824 */ /* 0x000fe200078e02ff */
[----:B------:R-:W-:Y:S01]  /*9bf0*/  MOV R13, c[0x0][0x198] ;  /* 0x00006600000d7a02 */ /* 0x000fe20000000f00 */
[----:B------:R-:W-:-:S03]  /*9c00*/  IMAD R17, R17, 0x348, RZ ;  /* 0x0000034811117824 */ /* 0x000fc600078e02ff */
[----:B------:R-:W-:Y:S01]  /*9c10*/  LEA.HI.X.SX32 R11, R11, R27, 0x1, P2 ;  /* 0x0000001b0b0b7211 */ /* 0x000fe200010f0eff */
[----:B------:R-:W-:Y:S01]  /*9c20*/  IMAD R13, R13, 0x346, RZ ;  /* 0x000003460d0d7824 */ /* 0x000fe200078e02ff */
[----:B------:R-:W-:Y:S01]  /*9c30*/  IADD3 R16, P6, R17, R26, RZ ;  /* 0x0000001a11107210 */ /* 0x000fe20007fde0ff */
[----:B------:R-:W-:-:S03]  /*9c40*/  IMAD.MOV.U32 R17, RZ, RZ, c[0x0][0x198] ;  /* 0x00006600ff117624 */ /* 0x000fc600078e00ff */
[----:B------:R-:W-:Y:S01]  /*9c50*/  IADD3 R6, P3, R13, R26, RZ ;  /* 0x0000001a0d067210 */ /* 0x000fe20007f7e0ff */
[----:B------:R-:W-:Y:S01]  /*9c60*/  IMAD R17, R17, 0x1a4, RZ ;  /* 0x000001a411117824 */ /* 0x000fe200078e02ff */
[----:B------:R-:W-:-:S04]  /*9c70*/  MOV R13, c[0x0][0x198] ;  /* 0x00006600000d7a02 */ /* 0x000fc80000000f00 */
[-C--:B------:R-:W-:Y:S01]  /*9c80*/  LEA.HI.X.SX32 R17, R17, R27.reuse, 0x1, P6 ;  /* 0x0000001b11117211 */ /* 0x080fe200030f0eff */
[----:B------:R-:W-:Y:S01]  /*9c90*/  IMAD R13, R13, 0x34a, RZ ;  /* 0x0000034a0d0d7824 */ /* 0x000fe200078e02ff */
[----:B---3--:R-:W-:Y:S02]  /*9ca0*/  LEA.HI.X.SX32 R5, R28, R27, 0x1, P4 ;  /* 0x0000001b1c057211 */ /* 0x008fe400020f0eff */
[----:B------:R-:W-:-:S05]  /*9cb0*/  MOV R28, c[0x0][0x198] ;  /* 0x00006600001c7a02 */ /* 0x000fca0000000f00 */
[----:B------:R-:W-:Y:S01]  /*9cc0*/  IMAD R28, R28, 0x34c, RZ ;  /* 0x0000034c1c1c7824 */ /* 0x000fe200078e02ff */
[----:B------:R-:W-:Y:S04]  /*9cd0*/  STL.64 [R1+0xc70], R4 ;  /* 0x000c700401007387 */ /* 0x000fe80000100a00 */
[----:B------:R0:W-:Y:S01]  /*9ce0*/  STL.64 [R1+0xd78], R14 ;  /* 0x000d780e01007387 */ /* 0x0001e20000100a00 */
[----:B------:R-:W-:Y:S01]  /*9cf0*/  LEA.HI.X.SX32 R9, R29, R27, 0x1, P5 ;  /* 0x0000001b1d097211 */ /* 0x000fe200028f0eff */
[----:B------:R-:W-:Y:S01]  /*9d00*/  IMAD.MOV.U32 R29, RZ, RZ, c[0x0][0x198] ;  /* 0x00006600ff1d7624 */ /* 0x000fe200078e00ff */
[----:B0-----:R-:W-:Y:S02]  /*9d10*/  IADD3 R14, P1, R28, R26, RZ ;  /* 0x0000001a1c0e7210 */ /* 0x001fe40007f3e0ff */
[----:B------:R-:W-:Y:S01]  /*9d20*/  MOV R28, c[0x0][0x198] ;  /* 0x00006600001c7a02 */ /* 0x000fe20000000f00 */
[----:B------:R-:W-:Y:S01]  /*9d30*/  STL.64 [R1+0xe80], R8 ;  /* 0x000e800801007387 */ /* 0x000fe20000100a00 */
[----:B------:R-:W-:-:S03]  /*9d40*/  IMAD R29, R29, 0x1a3, RZ ;  /* 0x000001a31d1d7824 */ /* 0x000fc600078e02ff */
[----:B------:R-:W-:Y:S01]  /*9d50*/  IMAD R28, R28, 0x356, RZ ;  /* 0x000003561c1c7824 */ /* 0x000fe200078e02ff */
[----:B------:R0:W-:Y:S01]  /*9d60*/  STL.64 [R1+0xf48], R10 ;  /* 0x000f480a01007387 */ /* 0x0001e20000100a00 */
[----:B------:R-:W-:Y:S02]  /*9d70*/  LEA.HI.X.SX32 R7, R29, R27, 0x1, P3 ;  /* 0x0000001b1d077211 */ /* 0x000fe400018f0eff */
[----:B------:R-:W-:Y:S02]  /*9d80*/  MOV R29, c[0x0][0x198] ;  /* 0x00006600001d7a02 */ /* 0x000fe40000000f00 */
[----:B------:R-:W-:Y:S02]  /*9d90*/  MOV R15, c[0x0][0x198] ;  /* 0x00006600000f7a02 */ /* 0x000fe40000000f00 */
[----:B0-----:R-:W-:Y:S02]  /*9da0*/  IADD3 R10, P2, R28, R26, RZ ;  /* 0x0000001a1c0a7210 */ /* 0x001fe40007f5e0ff */
[----:B------:R-:W-:Y:S01]  /*9db0*/  MOV R28, c[0x0][0x198] ;  /* 0x00006600001c7a02 */ /* 0x000fe20000000f00 */
[----:B------:R-:W-:Y:S01]  /*9dc0*/  STL.64 [R1+0xb70], R6 ;  /* 0x000b700601007387 */ /* 0x000fe20000100a00 */
[----:B------:R-:W-:-:S03]  /*9dd0*/  IMAD R29, R29, 0x1a5, RZ ;  /* 0x000001a51d1d7824 */ /* 0x000fc600078e02ff */
[----:B------:R-:W-:Y:S01]  /*9de0*/  IMAD R28, R28, 0x35a, RZ ;  /* 0x0000035a1c1c7824 */ /* 0x000fe200078e02ff */
[-C--:B------:R-:W-:Y:S01]  /*9df0*/  IADD3 R4, P4, R13, R26.reuse, RZ ;  /* 0x0000001a0d047210 */ /* 0x080fe20007f9e0ff */
[----:B------:R0:W-:Y:S01]  /*9e00*/  STL.64 [R1+0xc78], R16 ;  /* 0x000c781001007387 */ /* 0x0001e20000100a00 */
[----:B------:R-:W-:Y:S02]  /*9e10*/  IMAD R15, R15, 0x1a6, RZ ;  /* 0x000001a60f0f7824 */ /* 0x000fe400078e02ff */
[-C--:B------:R-:W-:Y:S02]  /*9e20*/  LEA.HI.X.SX32 R5, R29, R27.reuse, 0x1, P4 ;  /* 0x0000001b1d057211 */ /* 0x080fe400020f0eff */
[----:B------:R-:W-:Y:S02]  /*9e30*/  MOV R13, c[0x0][0x198] ;  /* 0x00006600000d7a02 */ /* 0x000fe40000000f00 */
[----:B------:R-:W-:Y:S02]  /*9e40*/  LEA.HI.X.SX32 R15, R15, R27, 0x1, P1 ;  /* 0x0000001b0f0f7211 */ /* 0x000fe400008f0eff */
[----:B0-----:R-:W-:Y:S01]  /*9e50*/  IADD3 R16, P6, R28, R26, RZ ;  /* 0x0000001a1c107210 */ /* 0x001fe20007fde0ff */
[----:B------:R-:W-:Y:S01]  /*9e60*/  IMAD.MOV.U32 R28, RZ, RZ, c[0x0][0x198] ;  /* 0x00006600ff1c7624 */ /* 0x000fe200078e00ff */
[----:B------:R-:W-:Y:S03]  /*9e70*/  STL.64 [R1+0xd80], R4 ;  /* 0x000d800401007387 */ /* 0x000fe60000100a00 */
[----:B------:R-:W-:Y:S01]  /*9e80*/  IMAD R28, R28, 0x35e, RZ ;  /* 0x0000035e1c1c7824 */ /* 0x000fe200078e02ff */
[----:B------:R-:W-:Y:S01]  /*9e90*/  MOV R29, c[0x0][0x198] ;  /* 0x00006600001d7a02 */ /* 0x000fe20000000f00 */
[----:B------:R0:W-:Y:S01]  /*9ea0*/  STL.64 [R1+0xe88], R14 ;  /* 0x000e880e01007387 */ /* 0x0001e20000100a00 */
[----:B------:R-:W-:-:S03]  /*9eb0*/  IMAD R13, R13, 0x34e, RZ ;  /* 0x0000034e0d0d7824 */ /* 0x000fc600078e02ff */
[----:B------:R-:W-:Y:S02]  /*9ec0*/  IMAD R29, R29, 0x1a7, RZ ;  /* 0x000001a71d1d7824 */ /* 0x000fe400078e02ff */
[-C--:B------:R-:W-:Y:S02]  /*9ed0*/  IADD3 R8, P5, R13, R26.reuse, RZ ;  /* 0x0000001a0d087210 */ /* 0x080fe40007fbe0ff */
[----:B0-----:R-:W-:Y:S01]  /*9ee0*/  IADD3 R14, P1, R28, R26, RZ ;  /* 0x0000001a1c0e7210 */ /* 0x001fe20007f3e0ff */
[----:B------:R-:W-:-:S04]  /*9ef0*/  IMAD.MOV.U32 R28, RZ, RZ, c[0x0][0x198] ;  /* 0x00006600ff1c7624 */ /* 0x000fc800078e00ff */
[----:B------:R-:W-:Y:S01]  /*9f00*/  IMAD R28, R28, 0x1ab, RZ ;  /* 0x000001ab1c1c7824 */ /* 0x000fe200078e02ff */
[----:B------:R-:W-:-:S04]  /*9f10*/  LEA.HI.X.SX32 R9, R29, R27, 0x1, P5 ;  /* 0x0000001b1d097211 */ /* 0x000fc800028f0eff */
[----:B------:R-:W-:Y:S01]  /*9f20*/  LEA.HI.X.SX32 R11, R28, R27, 0x1, P2 ;  /* 0x0000001b1c0b7211 */ /* 0x000fe200010f0eff */
[----:B------:R-:W-:Y:S04]  /*9f30*/  STL.64 [R1+0xf50], R8 ;  /* 0x000f500801007387 */ /* 0x000fe80000100a00 */
[----:B------:R0:W-:Y:S04]  /*9f40*/  STL.64 [R1+0xb78], R10 ;  /* 0x000b780a01007387 */ /* 0x0001e80000100a00 */
[----:B0-----:R-:W3:Y:S01]  /*9f50*/  LDL.LU.64 R10, [R1+0x1ad8] ;  /* 0x001ad800010a7983 */ /* 0x001ee20000300a00 */
[----:B------:R-:W-:-:S05]  /*9f60*/  MOV R13, c[0x0][0x198] ;  /* 0x00006600000d7a02 */ /* 0x000fca0000000f00 */
[----:B------:R-:W-:-:S05]  /*9f70*/  IMAD R13, R13, 0x358, RZ ;  /* 0x000003580d0d7824 */ /* 0x000fca00078e02ff */
[----:B------:R-:W-:Y:S01]  /*9f80*/  IADD3 R6, P3, R13, R26, RZ ;  /* 0x0000001a0d067210 */ /* 0x000fe20007f7e0ff */
[----:B------:R-:W-:-:S04]  /*9f90*/  IMAD.MOV.U32 R13, RZ, RZ, c[0x0][0x198] ;  /* 0x00006600ff0d7624 */ /* 0x000fc800078e00ff */
[----:B------:R-:W-:Y:S01]  /*9fa0*/  IMAD R13, R13, 0x35c, RZ ;  /* 0x0000035c0d0d7824 */ /* 0x000fe200078e02ff */
[----:B------:R-:W-:Y:S01]  /*9fb0*/  MOV R15, c[0x0][0x198] ;  /* 0x00006600000f7a02 */ /* 0x000fe20000000f00 */
[----:B------:R-:W-:-:S03]  /*9fc0*/  IMAD.MOV.U32 R17, RZ, RZ, c[0x0][0x198] ;  /* 0x00006600ff117624 */ /* 0x000fc600078e00ff */
[----:B------:R-:W-:Y:S02]  /*9fd0*/  IADD3 R4, P4, R13, R26, RZ ;  /* 0x0000001a0d047210 */ /* 0x000fe40007f9e0ff */
[----:B------:R-:W-:Y:S01]  /*9fe0*/  MOV R13, c[0x0][0x198] ;  /* 0x00006600000d7a02 */ /* 0x000fe20000000f00 */
[----:B------:R-:W-:-:S04]  /*9ff0*/  IMAD R17, R17, 0x1ad, RZ ;  /* 0x000001ad11117824 */ /* 0x000fc800078e02ff */
[----:B------:R-:W-:Y:S01]  /*a000*/  IMAD R13, R13, 0x366, RZ ;  /* 0x000003660d0d7824 */ /* 0x000fe200078e02ff */
[----:B------:R-:W-:Y:S01]  /*a010*/  MOV R29, c[0x0][0x198] ;  /* 0x00006600001d7a02 */ /* 0x000fe20000000f00 */
[----:B------:R-:W-:Y:S01]  /*a020*/  IMAD R15, R15, 0x1af, RZ ;  /* 0x000001af0f0f7824 */ /* 0x000fe200078e02ff */
[-C--:B------:R-:W-:Y:S02]  /*a030*/  LEA.HI.X.SX32 R17, R17, R27.reuse, 0x1, P6 ;  /* 0x0000001b11117211 */ /* 0x080fe400030f0eff */
[-C--:B------:R-:W-:Y:S01]  /*a040*/  IADD3 R8, P5, R13, R26.reuse, RZ ;  /* 0x0000001a0d087210 */ /* 0x080fe20007fbe0ff */
[----:B------:R-:W-:Y:S01]  /*a050*/  IMAD R29, R29, 0x368, RZ ;  /* 0x000003681d1d7824 */ /* 0x000fe200078e02ff */
[----:B------:R-:W-:Y:S02]  /*a060*/  LEA.HI.X.SX32 R15, R15, R27, 0x1, P1 ;  /* 0x0000001b0f0f7211 */ /* 0x000fe400008f0eff */
[----:B------:R-:W-:Y:S02]  /*a070*/  MOV R13, c[0x0][0x198] ;  /* 0x00006600000d7a02 */ /* 0x000fe40000000f00 */
[----:B------:R-:W-:Y:S01]  /*a080*/  IADD3 R28, P2, R29, R26, RZ ;  /* 0x0000001a1d1c7210 */ /* 0x000fe20007f5e0ff */
[----:B------:R-:W-:-:S02]  /*a090*/  IMAD.MOV.U32 R29, RZ, RZ, c[0x0][0x198] ;  /* 0x00006600ff1d7624 */ /* 0x000fc400078e00ff */
[----:B------:R-:W-:Y:S02]  /*a0a0*/  IMAD R13, R13, 0x36a, RZ ;  /* 0x0000036a0d0d7824 */ /* 0x000fe400078e02ff */
[----:B------:R-:W-:-:S05]  /*a0b0*/  IMAD R29, R29, 0x1b4, RZ ;  /* 0x000001b41d1d7824 */ /* 0x000fca00078e02ff */
[-C--:B------:R-:W-:Y:S02]  /*a0c0*/  LEA.HI.X.SX32 R29, R29, R27.reuse, 0x1, P2 ;  /* 0x0000001b1d1d7211 */ /* 0x080fe400010f0eff */
[-C--:B---3--:R-:W-:Y:S01]  /*a0d0*/  LEA.HI.X.SX32 R5, R11, R27.reuse, 0x1, P4 ;  /* 0x0000001b0b057211 */ /* 0x088fe200020f0eff */
[----:B------:R-:W-:Y:S01]  /*a0e0*/  IMAD.MOV.U32 R11, RZ, RZ, c[0x0][0x198] ;  /* 0x00006600ff0b7624 */ /* 0x000fe200078e00ff */
[----:B------:R-:W-:-:S03]  /*a0f0*/  LEA.HI.X.SX32 R7, R10, R27, 0x1, P3 ;  /* 0x0000001b0a077211 */ /* 0x000fc600018f0eff */
[----:B------:R-:W-:Y:S02]  /*a100*/  IMAD R11, R11, 0x1b3, RZ ;  /* 0x000001b30b0b7824 */ /* 0x000fe400078e02ff */
[----:B------:R0:W-:Y:S03]  /*a110*/  STL.64 [R1+0xc80], R6 ;  /* 0x000c800601007387 */ /* 0x0001e60000100a00 */
[----:B------:R-:W-:Y:S01]  /*a120*/  LEA.HI.X.SX32 R9, R11, R27, 0x1, P5 ;  /* 0x0000001b0b097211 */ /* 0x000fe200028f0eff */
[----:B------:R-:W-:Y:S04]  /*a130*/  STL.64 [R1+0xd88], R16 ;  /* 0x000d881001007387 */ /* 0x000fe80000100a00 */
[----:B------:R-:W-:Y:S04]  /*a140*/  STL.64 [R1+0xe90], R4 ;  /* 0x000e900401007387 */ /* 0x000fe80000100a00 */
[----:B------:R-:W-:Y:S04]  /*a150*/  STL.64 [R1+0xf58], R14 ;  /* 0x000f580e01007387 */ /* 0x000fe80000100a00 */
[----:B------:R3:W-:Y:S01]  /*a160*/  STL.64 [R1+0xb80], R8 ;  /* 0x000b800801007387 */ /* 0x0007e20000100a00 */
[----:B0-----:R-:W-:-:S02]  /*a170*/  IADD3 R6, P3, R13, R26, RZ ;  /* 0x0000001a0d067210 */ /* 0x001fc40007f7e0ff */
[----:B---3--:R-:W-:-:S05]  /*a180*/  MOV R9, c[0x0][0x198] ;  /* 0x0000660000097a02 */ /* 0x008fca0000000f00 */
[----:B------:R-:W-:Y:S01]  /*a190*/  IMAD R9, R9, 0x1b5, RZ ;  /* 0x000001b509097824 */ /* 0x000fe200078e02ff */
[----:B------:R-:W-:Y:S02]  /*a1a0*/  MOV R10, c[0x0][0x198] ;  /* 0x00006600000a7a02 */ /* 0x000fe40000000f00 */
[----:B------:R-:W-:Y:S02]  /*a1b0*/  MOV R13, c[0x0][0x198] ;  /* 0x00006600000d7a02 */ /* 0x000fe40000000f00 */
[----:B------:R-:W-:Y:S01]  /*a1c0*/  LEA.HI.X.SX32 R7, R9, R27, 0x1, P3 ;  /* 0x0000001b09077211 */ /* 0x000fe200018f0eff */
[----:B------:R-:W-:Y:S01]  /*a1d0*/  STL.64 [R1+0xc88], R28 ;  /* 0x000c881c01007387 */ /* 0x000fe20000100a00 */
[----:B------:R-:W-:Y:S01]  /*a1e0*/  MOV R17, c[0x0][0x198] ;  /* 0x0000660000117a02 */ /* 0x000fe20000000f00 */
[----:B------:R-:W-:Y:S02]  /*a1f0*/  IMAD R10, R10, 0x36c, RZ ;  /* 0x0000036c0a0a7824 */ /* 0x000fe400078e02ff */
[----:B------:R0:W-:Y:S01]  /*a200*/  STL.64 [R1+0xd90], R6 ;  /* 0x000d900601007387 */ /* 0x0001e20000100a00 */
[----:B------:R-:W-:-:S02]  /*a210*/  IMAD R13, R13, 0x36e, RZ ;  /* 0x0000036e0d0d7824 */ /* 0x000fc400078e02ff */
[----:B------:R-:W-:Y:S01]  /*a220*/  IMAD R17, R17, 0x1b6, RZ ;  /* 0x000001b611117824 */ /* 0x000fe200078e02ff */
[-C--:B------:R-:W-:Y:S02]  /*a230*/  IADD3 R16, P6, R10, R26.reuse, RZ ;  /* 0x0000001a0a107210 */ /* 0x080fe40007fde0ff */
[----:B------:R-:W-:Y:S02]  /*a240*/  IADD3 R4, P4, R13, R26, RZ ;  /* 0x0000001a0d047210 */ /* 0x000fe40007f9e0ff */
[----:B0-----:R-:W-:-:S05]  /*a250*/  MOV R7, c[0x0][0x198] ;  /* 0x0000660000077a02 */ /* 0x001fca0000000f00 */
[----:B------:R-:W-:Y:S01]  /*a260*/  IMAD R7, R7, 0x1b7, RZ ;  /* 0x000001b707077824 */ /* 0x000fe200078e02ff */
[-C--:B------:R-:W-:Y:S02]  /*a270*/  LEA.HI.X.SX32 R17, R17, R27.reuse, 0x1, P6 ;  /* 0x0000001b11117211 */ /* 0x080fe400030f0eff */
[----:B------:R-:W-:Y:S02]  /*a280*/  MOV R10, c[0x0][0x198] ;  /* 0x00006600000a7a02 */ /* 0x000fe40000000f00 */
[----:B------:R-:W-:Y:S01]  /*a290*/  LEA.HI.X.SX32 R5, R7, R27, 0x1, P4 ;  /* 0x0000001b07057211 */ /* 0x000fe200020f0eff */
[----:B------:R-:W-:Y:S02]  /*a2a0*/  STL.64 [R1+0xe98], R16 ;  /* 0x000e981001007387 */ /* 0x000fe40000100a00 */
[----:B------:R-:W-:Y:S02]  /*a2b0*/  IMAD R10, R10, 0x376, RZ ;  /* 0x000003760a0a7824 */ /* 0x000fe400078e02ff */
[----:B------:R0:W-:Y:S03]  /*a2c0*/  STL.64 [R1+0xf60], R4 ;  /* 0x000f600401007387 */ /* 0x0001e60000100a00 */
[----:B------:R-:W-:Y:S01]  /*a2d0*/  IADD3 R14, P1, R10, R26, RZ ;  /* 0x0000001a0a0e7210 */ /* 0x000fe20007f3e0ff */
[----:B0-----:R-:W-:-:S04]  /*a2e0*/  IMAD.MOV.U32 R4, RZ, RZ, c[0x0][0x198] ;  /* 0x00006600ff047624 */ /* 0x001fc800078e00ff */
[----:B------:R-:W-:-:S05]  /*a2f0*/  IMAD R4, R4, 0x1bb, RZ ;  /* 0x000001bb04047824 */ /* 0x000fca00078e02ff */
[----:B------:R-:W-:-:S05]  /*a300*/  LEA.HI.X.SX32 R15, R4, R27, 0x1, P1 ;  /* 0x0000001b040f7211 */ /* 0x000fca00008f0eff */
[----:B------:R0:W-:Y:S04]  /*a310*/  STL.64 [R1+0xb88], R14 ;  /* 0x000b880e01007387 */ /* 0x0001e80000100a00 */
[----:B0-----:R-:W3:Y:S01]  /*a320*/  LDL.LU.64 R14, [R1+0x1ad0] ;  /* 0x001ad000010e7983 */ /* 0x001ee20000300a00 */
[----:B------:R-:W-:-:S05]  /*a330*/  MOV R13, c[0x0][0x198] ;  /* 0x00006600000d7a02 */ /* 0x000fca0000000f00 */
[----:B------:R-:W-:Y:S01]  /*a340*/  IMAD R13, R13, 0x378, RZ ;  /* 0x000003780d0d7824 */ /* 0x000fe200078e02ff */
[----:B------:R-:W-:-:S04]  /*a350*/  MOV R8, c[0x0][0x198] ;  /* 0x0000660000087a02 */ /* 0x000fc80000000f00 */
[----:B------:R-:W-:Y:S01]  /*a360*/  IADD3 R10, P5, R13, R26, RZ ;  /* 0x0000001a0d0a7210 */ /* 0x000fe20007fbe0ff */
[----:B------:R-:W-:Y:S02]  /*a370*/  IMAD.MOV.U32 R13, RZ, RZ, c[0x0][0x198] ;  /* 0x00006600ff0d7624 */ /* 0x000fe400078e00ff */
[----:B------:R-:W-:Y:S02]  /*a380*/  IMAD R8, R8, 0x37a, RZ ;  /* 0x0000037a08087824 */ /* 0x000fe400078e02ff */
[----:B------:R-:W-:-:S03]  /*a390*/  IMAD R13, R13, 0x37c, RZ ;  /* 0x0000037c0d0d7824 */ /* 0x000fc600078e02ff */
[-C--:B------:R-:W-:Y:S01]  /*a3a0*/  IADD3 R28, P2, R8, R26.reuse, RZ ;  /* 0x0000001a081c7210 */ /* 0x080fe20007f5e0ff */
[----:B------:R-:W-:Y:S01]  /*a3b0*/  IMAD.MOV.U32 R6, RZ, RZ, c[0x0][0x198] ;  /* 0x00006600ff067624 */ /* 0x000fe200078e00ff */
[----:B------:R-:W-:Y:S02]  /*a3c0*/  IADD3 R8, P3, R13, R26, RZ ;  /* 0x0000001a0d087210 */ /* 0x000fe40007f7e0ff */
[----:B------:R-:W-:Y:S01]  /*a3d0*/  MOV R13, c[0x0][0x198] ;  /* 0x00006600000d7a02 */ /* 0x000fe20000000f00 */
[----:B------:R-:W-:Y:S01]  /*a3e0*/  IMAD R6, R6, 0x37e, RZ ;  /* 0x0000037e06067824 */ /* 0x000fe200078e02ff */
[----:B------:R-:W-:-:S03]  /*a3f0*/  MOV R5, c[0x0][0x198] ;  /* 0x0000660000057a02 */ /* 0x000fc60000000f00 */
[----:B------:R-:W-:Y:S01]  /*a400*/  IMAD R13, R13, 0x386, RZ ;  /* 0x000003860d0d7824 */ /* 0x000fe200078e02ff */
[-C--:B------:R-:W-:Y:S01]  /*a410*/  IADD3 R16, P6, R6, R26.reuse, RZ ;  /* 0x0000001a06107210 */ /* 0x080fe20007fde0ff */
[----:B------:R-:W-:Y:S01]  /*a420*/  IMAD R5, R5, 0x388, RZ ;  /* 0x0000038805057824 */ /* 0x000fe200078e02ff */
[----:B------:R-:W-:Y:S01]  /*a430*/  MOV R17, c[0x0][0x198] ;  /* 0x0000660000117a02 */ /* 0x000fe20000000f00 */
[----:B------:R-:W-:Y:S01]  /*a440*/  IMAD.MOV.U32 R29, RZ, RZ, c[0x0][0x198] ;  /* 0x00006600ff1d7624 */ /* 0x000fe200078e00ff */
[-C--:B------:R-:W-:Y:S02]  /*a450*/  IADD3 R6, P4, R13, R26.reuse, RZ ;  /* 0x0000001a0d067210 */ /* 0x080fe40007f9e0ff */
[----:B------:R-:W-:Y:S01]  /*a460*/  MOV R13, c[0x0][0x198] ;  /* 0x00006600000d7a02 */ /* 0x000fe20000000f00 */
[----:B------:R-:W-:Y:S01]  /*a470*/  IMAD R29, R29, 0x1bd, RZ ;  /* 0x000001bd1d1d7824 */ /* 0x000fe200078e02ff */
[----:B------:R-:W-:Y:S01]  /*a480*/  IADD3 R4, P1, R5, R26, RZ ;  /* 0x0000001a05047210 */ /* 0x000fe20007f3e0ff */
[----:B------:R-:W-:-:S02]  /*a490*/  IMAD.MOV.U32 R5, RZ, RZ, c[0x0][0x198] ;  /* 0x00006600ff057624 */ /* 0x000fc400078e00ff */
[----:B------:R-:W-:Y:S02]  /*a4a0*/  IMAD R13, R13, 0x38a, RZ ;  /* 0x0000038a0d0d7824 */ /* 0x000fe400078e02ff */
[----:B------:R-:W-:Y:S01]  /*a4b0*/  IMAD R17, R17, 0x1bf, RZ ;  /* 0x000001bf11117824 */ /* 0x000fe200078e02ff */
[----:B------:R-:W-:Y:S01]  /*a4c0*/  LEA.HI.X.SX32 R29, R29, R27, 0x1, P2 ;  /* 0x0000001b1d1d7211 */ /* 0x000fe200010f0eff */
[----:B------:R-:W-:-:S03]  /*a4d0*/  IMAD R5, R5, 0x1c4, RZ ;  /* 0x000001c405057824 */ /* 0x000fc600078e02ff */
[-C--:B------:R-:W-:Y:S02]  /*a4e0*/  LEA.HI.X.SX32 R17, R17, R27.reuse, 0x1, P6 ;  /* 0x0000001b11117211 */ /* 0x080fe400030f0eff */
[-C--:B------:R-:W-:Y:S02]  /*a4f0*/  LEA.HI.X.SX32 R5, R5, R27.reuse, 0x1, P1 ;  /* 0x0000001b05057211 */ /* 0x080fe400008f0eff */
[----:B---3--:R-:W-:Y:S01]  /*a500*/  LEA.HI.X.SX32 R9, R15, R27, 0x1, P3 ;  /* 0x0000001b0f097211 */ /* 0x008fe200018f0eff */
[----:B------:R-:W-:-:S04]  /*a510*/  IMAD.MOV.U32 R15, RZ, RZ, c[0x0][0x198] ;  /* 0x00006600ff0f7624 */ /* 0x000fc800078e00ff */
[----:B------:R-:W-:Y:S01]  /*a520*/  IMAD R15, R15, 0x1c3, RZ ;  /* 0x000001c30f0f7824 */ /* 0x000fe200078e02ff */
[----:B------:R-:W-:-:S04]  /*a530*/  LEA.HI.X.SX32 R11, R14, R27, 0x1, P5 ;  /* 0x0000001b0e0b7211 */ /* 0x000fc800028f0eff */
[----:B------:R-:W-:Y:S02]  /*a540*/  LEA.HI.X.SX32 R7, R15, R27, 0x1, P4 ;  /* 0x0000001b0f077211 */ /* 0x000fe400020f0eff */
[----:B------:R-:W-:Y:S01]  /*a550*/  MOV R15, c[0x0][0x198] ;  /* 0x00006600000f7a02 */ /* 0x000fe20000000f00 */
[----:B------:R0:W-:Y:S04]  /*a560*/  STL.64 [R1+0xc90], R10 ;  /* 0x000c900a01007387 */ /* 0x0001e80000100a00 */
[----:B------:R-:W-:Y:S01]  /*a570*/  IMAD R15, R15, 0x1c5, RZ ;  /* 0x000001c50f0f7824 */ /* 0x000fe200078e02ff */
[----:B------:R3:W-:Y:S01]  /*a580*/  STL.64 [R1+0xd98], R28 ;  /* 0x000d981c01007387 */ /* 0x0007e20000100a00 */
[----:B------:R-:W-:Y:S02]  /*a590*/  MOV R14, c[0x0][0x198] ;  /* 0x00006600000e7a02 */ /* 0x000fe40000000f00 */
[----:B0-----:R-:W-:Y:S01]  /*a5a0*/  IADD3 R10, P5, R13, R26, RZ ;  /* 0x0000001a0d0a7210 */ /* 0x001fe20007fbe0ff */
[----:B------:R0:W-:Y:S01]  /*a5b0*/  STL.64 [R1+0xea0], R8 ;  /* 0x000ea00801007387 */ /* 0x0001e20000100a00 */
[----:B------:R-:W-:-:S02]  /*a5c0*/  MOV R13, c[0x0][0x198] ;  /* 0x00006600000d7a02 */ /* 0x000fc40000000f00 */
[----:B------:R-:W-:Y:S01]  /*a5d0*/  LEA.HI.X.SX32 R11, R15, R27, 0x1, P5 ;  /* 0x0000001b0f0b7211 */ /* 0x000fe200028f0eff */
[----:B------:R-:W-:Y:S01]  /*a5e0*/  STL.64 [R1+0xf68], R16 ;  /* 0x000f681001007387 */ /* 0x000fe20000100a00 */
[----:B---3--:R-:W-:-:S03]  /*a5f0*/  MOV R29, c[0x0][0x198] ;  /* 0x00006600001d7a02 */ /* 0x008fc60000000f00 */
[----:B------:R-:W-:Y:S01]  /*a600*/  STL.64 [R1+0xb90], R6 ;  /* 0x000b900601007387 */ /* 0x000fe20000100a00 */
[----:B------:R-:W-:-:S03]  /*a610*/  IMAD R14, R14, 0x38c, RZ ;  /* 0x0000038c0e0e7824 */ /* 0x000fc600078e02ff */
[----:B------:R-:W-:Y:S01]  /*a620*/  STL.64 [R1+0xc98], R4 ;  /* 0x000c980401007387 */ /* 0x000fe20000100a00 */
[----:B------:R-:W-:-:S03]  /*a630*/  IMAD R13, R13, 0x38e, RZ ;  /* 0x0000038e0d0d7824 */ /* 0x000fc600078e02ff */
[----:B------:R3:W-:Y:S01]  /*a640*/  STL.64 [R1+0xda0], R10 ;  /* 0x000da00a01007387 */ /* 0x0007e20000100a00 */
[----:B------:R-:W-:Y:S01]  /*a650*/  IMAD R29, R29, 0x1c6, RZ ;  /* 0x000001c61d1d7824 */ /* 0x000fe200078e02ff */
[-C--:B------:R-:W-:Y:S02]  /*a660*/  IADD3 R28, P2, R14, R26.reuse, RZ ;  /* 0x0000001a0e1c7210 */ /* 0x080fe40007f5e0ff */
[----:B0-----:R-:W-:Y:S02]  /*a670*/  IADD3 R8, P3, R13, R26, RZ ;  /* 0x0000001a0d087210 */ /* 0x001fe40007f7e0ff */
[----:B---3--:R-:W-:-:S05]  /*a680*/  MOV R11, c[0x0][0x198] ;  /* 0x00006600000b7a02 */ /* 0x008fca0000000f00 */
        /* <DEDUP_REMOVED lines=24> */
[----:B------:R-:W-:-:S04]  /*a810*/  IMAD R10, R10, 0x39e, RZ ;  /* 0x0000039e0a0a7824 */ /* 0x000fc800078e02ff */
[----:B------:R-:W-:Y:S01]  /*a820*/  IMAD R13, R13, 0x3a6, RZ ;  /* 0x000003a60d0d7824 */ /* 0x000fe200078e02ff */
[----:B------:R-:W-:-:S04]  /*a830*/  IADD3 R28, P2, R10, R26, RZ ;  /* 0x0000001a0a1c7210 */ /* 0x000fc80007f5e0ff */
[----:B------:R-:W-:Y:S02]  /*a840*/  IADD3 R10, P3, R13, R26, RZ ;  /* 0x0000001a0d0a7210 */ /* 0x000fe40007f7e0ff */
[----:B------:R-:W-:Y:S01]  /*a850*/  MOV R13, c[0x0][0x198] ;  /* 0x00006600000d7a02 */ /* 0x000fe20000000f00 */
[----:B------:R-:W-:-:S04]  /*a860*/  IMAD.MOV.U32 R5, RZ, RZ, c[0x0][0x198] ;  /* 0x00006600ff057624 */ /* 0x000fc800078e00ff */
[----:B------:R-:W-:Y:S02]  /*a870*/  IMAD R13, R13, 0x3aa, RZ ;  /* 0x000003aa0d0d7824 */ /* 0x000fe400078e02ff */
[----:B------:R-:W-:Y:S01]  /*a880*/  IMAD R5, R5, 0x1cd, RZ ;  /* 0x000001cd05057824 */ /* 0x000fe200078e02ff */
[----:B------:R-:W-:Y:S02]  /*a890*/  MOV R9, c[0x0][0x198] ;  /* 0x0000660000097a02 */ /* 0x000fe40000000f00 */
[----:B------:R-:W-:Y:S02]  /*a8a0*/  MOV R29, c[0x0][0x198] ;  /* 0x00006600001d7a02 */ /* 0x000fe40000000f00 */
[----:B------:R-:W-:Y:S01]  /*a8b0*/  LEA.HI.X.SX32 R5, R5, R27, 0x1, P1 ;  /* 0x0000001b05057211 */ /* 0x000fe200008f0eff */
[----:B------:R-:W-:Y:S02]  /*a8c0*/  IMAD R9, R9, 0x3a8, RZ ;  /* 0x000003a809097824 */ /* 0x000fe400078e02ff */
[----:B------:R-:W-:-:S03]  /*a8d0*/  IMAD R29, R29, 0x1cf, RZ ;  /* 0x000001cf1d1d7824 */ /* 0x000fc600078e02ff */
[----:B------:R-:W-:Y:S01]  /*a8e0*/  IADD3 R8, P6, R9, R26, RZ ;  /* 0x0000001a09087210 */ /* 0x000fe20007fde0ff */
[----:B------:R-:W-:Y:S01]  /*a8f0*/  IMAD.MOV.U32 R9, RZ, RZ, c[0x0][0x198] ;  /* 0x00006600ff097624 */ /* 0x000fe200078e00ff */
[----:B------:R-:W-:-:S03]  /*a900*/  LEA.HI.X.SX32 R29, R29, R27, 0x1, P2 ;  /* 0x0000001b1d1d7211 */ /* 0x000fc600010f0eff */
[----:B------:R-:W-:-:S05]  /*a910*/  IMAD R9, R9, 0x1d4, RZ ;  /* 0x000001d409097824 */ /* 0x000fca00078e02ff */
[-C--:B------:R-:W-:Y:S02]  /*a920*/  LEA.HI.X.SX32 R9, R9, R27.reuse, 0x1, P6 ;  /* 0x0000001b09097211 */ /* 0x080fe400030f0eff */
[-C--:B---3--:R-:W-:Y:S02]  /*a930*/  LEA.HI.X.SX32 R7, R16, R27.reuse, 0x1, P4 ;  /* 0x0000001b10077211 */ /* 0x088fe400020f0eff */
[----:B------:R-:W-:Y:S01]  /*a940*/  LEA.HI.X.SX32 R15, R17, R27, 0x1, P5 ;  /* 0x0000001b110f7211 */ /* 0x000fe200028f0eff */
[----:B------:R-:W-:Y:S01]  /*a950*/  IMAD.MOV.U32 R17, RZ, RZ, c[0x0][0x198] ;  /* 0x00006600ff117624 */ /* 0x000fe200078e00ff */
[----:B------:R-:W-:Y:S01]  /*a960*/  MOV R16, c[0x0][0x198] ;  /* 0x0000660000107a02 */ /* 0x000fe20000000f00 */
[----:B------:R0:W-:Y:S02]  /*a970*/  STL.64 [R1+0xca0], R6 ;  /* 0x000ca00601007387 */ /* 0x0001e40000100a00 */
[----:B------:R-:W-:Y:S02]  /*a980*/  IMAD R17, R17, 0x1d3, RZ ;  /* 0x000001d311117824 */ /* 0x000fe400078e02ff */
[----:B------:R-:W-:Y:S01]  /*a990*/  IMAD R16, R16, 0x3ac, RZ ;  /* 0x000003ac10107824 */ /* 0x000fe200078e02ff */
[----:B0-----:R-:W-:-:S02]  /*a9a0*/  IADD3 R6, P4, R13, R26, RZ ;  /* 0x0000001a0d067210 */ /* 0x001fc40007f9e0ff */
[----:B------:R-:W-:Y:S01]  /*a9b0*/  MOV R13, c[0x0][0x198] ;  /* 0x00006600000d7a02 */ /* 0x000fe20000000f00 */
[----:B------:R0:W-:Y:S01]  /*a9c0*/  STL.64 [R1+0xda8], R4 ;  /* 0x000da80401007387 */ /* 0x0001e20000100a00 */
[----:B------:R-:W-:-:S03]  /*a9d0*/  LEA.HI.X.SX32 R11, R17, R27, 0x1, P3 ;  /* 0x0000001b110b7211 */ /* 0x000fc600018f0eff */
[----:B------:R-:W-:Y:S01]  /*a9e0*/  IMAD R13, R13, 0x3ae, RZ ;  /* 0x000003ae0d0d7824 */ /* 0x000fe200078e02ff */
[----:B------:R-:W-:Y:S01]  /*a9f0*/  MOV R17, c[0x0][0x198] ;  /* 0x0000660000117a02 */ /* 0x000fe20000000f00 */
[----:B------:R3:W-:Y:S01]  /*aa00*/  STL.64 [R1+0xeb0], R14 ;  /* 0x000eb00e01007387 */ /* 0x0007e20000100a00 */
[-C--:B0-----:R-:W-:Y:S02]  /*aa10*/  IADD3 R4, P1, R16, R26.reuse, RZ ;  /* 0x0000001a10047210 */ /* 0x081fe40007f3e0ff */
[----:B------:R-:W-:Y:S01]  /*aa20*/  MOV R16, c[0x0][0x198] ;  /* 0x0000660000107a02 */ /* 0x000fe20000000f00 */
[----:B------:R-:W-:Y:S01]  /*aa30*/  IMAD R17, R17, 0x1d5, RZ ;  /* 0x000001d511117824 */ /* 0x000fe200078e02ff */
[----:B---3--:R-:W-:Y:S02]  /*aa40*/  IADD3 R14, P5, R13, R26, RZ ;  /* 0x0000001a0d0e7210 */ /* 0x008fe40007fbe0ff */
[----:B------:R-:W-:Y:S01]  /*aa50*/  MOV R13, c[0x0][0x198] ;  /* 0x00006600000d7a02 */ /* 0x000fe20000000f00 */
[----:B------:R-:W-:Y:S01]  /*aa60*/  IMAD R16, R16, 0x3b6, RZ ;  /* 0x000003b610107824 */ /* 0x000fe200078e02ff */
[----:B------:R-:W-:-:S03]  /*aa70*/  LEA.HI.X.SX32 R7, R17, R27, 0x1, P4 ;  /* 0x0000001b11077211 */ /* 0x000fc600020f0eff */
[----:B------:R-:W-:Y:S01]  /*aa80*/  IMAD R13, R13, 0x3b8, RZ ;  /* 0x000003b80d0d7824 */ /* 0x000fe200078e02ff */
[----:B------:R0:W-:Y:S01]  /*aa90*/  STL.64 [R1+0xf78], R28 ;  /* 0x000f781c01007387 */ /* 0x0001e20000100a00 */
[----:B------:R-:W-:-:S03]  /*aaa0*/  MOV R17, c[0x0][0x198] ;  /* 0x0000660000117a02 */ /* 0x000fc60000000f00 */
[----:B------:R3:W-:Y:S02]  /*aab0*/  STL.64 [R1+0xba0], R10 ;  /* 0x000ba00a01007387 */ /* 0x0007e40000100a00 */
[----:B------:R-:W-:Y:S01]  /*aac0*/  IMAD R17, R17, 0x1d7, RZ ;  /* 0x000001d711117824 */ /* 0x000fe200078e02ff */
[-C--:B0-----:R-:W-:Y:S02]  /*aad0*/  IADD3 R28, P2, R16, R26.reuse, RZ ;  /* 0x0000001a101c7210 */ /* 0x081fe40007f5e0ff */
[----:B------:R-:W-:Y:S02]  /*aae0*/  MOV R16, c[0x0][0x198] ;  /* 0x0000660000107a02 */ /* 0x000fe40000000f00 */
[----:B---3--:R-:W-:Y:S01]  /*aaf0*/  IADD3 R10, P3, R13, R26, RZ ;  /* 0x0000001a0d0a7210 */ /* 0x008fe20007f7e0ff */
[----:B------:R-:W-:Y:S02]  /*ab00*/  IMAD.MOV.U32 R13, RZ, RZ, c[0x0][0x198] ;  /* 0x00006600ff0d7624 */ /* 0x000fe400078e00ff */
[----:B------:R-:W-:-:S02]  /*ab10*/  IMAD R16, R16, 0x3ba, RZ ;  /* 0x000003ba10107824 */ /* 0x000fc400078e02ff */
[----:B------:R-:W-:Y:S01]  /*ab20*/  IMAD R13, R13, 0x3bc, RZ ;  /* 0x000003bc0d0d7824 */ /* 0x000fe200078e02ff */
[-C--:B--2---:R-:W-:Y:S01]  /*ab30*/  LEA.HI.X.SX32 R5, R2, R27.reuse, 0x1, P1 ;  /* 0x0000001b02057211 */ /* 0x084fe200008f0eff */
[----:B------:R0:W-:Y:S01]  /*ab40*/  STL.64 [R1+0xcb0], R8 ;  /* 0x000cb00801007387 */ /* 0x0001e20000100a00 */
[----:B------:R-:W-:-:S03]  /*ab50*/  LEA.HI.X.SX32 R15, R17, R27, 0x1, P5 ;  /* 0x0000001b110f7211 */ /* 0x000fc600028f0eff */
[----:B------:R2:W-:Y:S01]  /*ab60*/  STL.64 [R1+0xdb0], R6 ;  /* 0x000db00601007387 */ /* 0x0005e20000100a00 */
[----:B------:R-:W-:-:S03]  /*ab70*/  MOV R2, c[0x0][0x198] ;  /* 0x0000660000027a02 */ /* 0x000fc60000000f00 */
[----:B------:R-:W-:Y:S01]  /*ab80*/  STL.64 [R1+0xeb8], R4 ;  /* 0x000eb80401007387 */ /* 0x000fe20000100a00 */
[-C--:B0-----:R-:W-:Y:S01]  /*ab90*/  IADD3 R8, P6, R16, R26.reuse, RZ ;  /* 0x0000001a10087210 */ /* 0x081fe20007fde0ff */
[----:B------:R-:W-:Y:S01]  /*aba0*/  IMAD.MOV.U32 R16, RZ, RZ, c[0x0][0x198] ;  /* 0x00006600ff107624 */ /* 0x000fe200078e00ff */
[----:B--2---:R-:W-:Y:S02]  /*abb0*/  IADD3 R6, P4, R13, R26, RZ ;  /* 0x0000001a0d067210 */ /* 0x004fe40007f9e0ff */
[----:B------:R-:W-:Y:S01]  /*abc0*/  MOV R13, c[0x0][0x198] ;  /* 0x00006600000d7a02 */ /* 0x000fe20000000f00 */
[----:B------:R0:W-:Y:S01]  /*abd0*/  STL.64 [R1+0xf80], R14 ;  /* 0x000f800e01007387 */ /* 0x0001e20000100a00 */
[----:B------:R-:W-:-:S03]  /*abe0*/  IMAD R16, R16, 0x3be, RZ ;  /* 0x000003be10107824 */ /* 0x000fc600078e02ff */
[----:B------:R-:W-:Y:S01]  /*abf0*/  IMAD R13, R13, 0x3c6, RZ ;  /* 0x000003c60d0d7824 */ /* 0x000fe200078e02ff */
[----:B------:R-:W-:Y:S01]  /*ac00*/  LEA.HI.X.SX32 R11, R20, R27, 0x1, P3 ;  /* 0x0000001b140b7211 */ /* 0x000fe200018f0eff */
[----:B------:R-:W-:Y:S01]  /*ac10*/  IMAD R2, R2, 0x1dd, RZ ;  /* 0x000001dd02027824 */ /* 0x000fe200078e02ff */
[----:B0-----:R-:W-:Y:S02]  /*ac20*/  MOV R14, c[0x0][0x198] ;  /* 0x00006600000e7a02 */ /* 0x001fe40000000f00 */
[----:B------:R-:W-:-:S03]  /*ac30*/  IADD3 R4, P1, R16, R26, RZ ;  /* 0x0000001a10047210 */ /* 0x000fc60007f3e0ff */
[----:B------:R-:W-:Y:S01]  /*ac40*/  IMAD R14, R14, 0x1db, RZ ;  /* 0x000001db0e0e7824 */ /* 0x000fe200078e02ff */
[----:B------:R-:W-:Y:S01]  /*ac50*/  IADD3 R16, P5, R13, R26, RZ ;  /* 0x0000001a0d107210 */ /* 0x000fe20007fbe0ff */
[----:B------:R-:W-:Y:S01]  /*ac60*/  IMAD.MOV.U32 R13, RZ, RZ, c[0x0][0x198] ;  /* 0x00006600ff0d7624 */ /* 0x000fe200078e00ff */
[----:B------:R-:W-:Y:S02]  /*ac70*/  MOV R20, c[0x0][0x198] ;  /* 0x0000660000147a02 */ /* 0x000fe40000000f00 */
[-C--:B------:R-:W-:Y:S02]  /*ac80*/  LEA.HI.X.SX32 R29, R14, R27.reuse, 0x1, P2 ;  /* 0x0000001b0e1d7211 */ /* 0x080fe400010f0eff */
[----:B------:R-:W-:Y:S01]  /*ac90*/  LEA.HI.X.SX32 R9, R2, R27, 0x1, P6 ;  /* 0x0000001b02097211 */ /* 0x000fe200030f0eff */
[----:B------:R-:W-:Y:S01]  /*aca0*/  IMAD R13, R13, 0x3ca, RZ ;  /* 0x000003ca0d0d7824 */ /* 0x000fe200078e02ff */
[----:B------:R-:W-:Y:S01]  /*acb0*/  MOV R2, c[0x0][0x198] ;  /* 0x0000660000027a02 */ /* 0x000fe20000000f00 */
[----:B------:R-:W-:Y:S01]  /*acc0*/  IMAD R20, R20, 0x3cc, RZ ;  /* 0x000003cc14147824 */ /* 0x000fe200078e02ff */
[----:B------:R0:W-:Y:S01]  /*acd0*/  STL.64 [R1+0xcb8], R10 ;  /* 0x000cb80a01007387 */ /* 0x0001e20000100a00 */
[----:B------:R-:W-:-:S02]  /*ace0*/  MOV R15, c[0x0][0x198] ;  /* 0x00006600000f7a02 */ /* 0x000fc40000000f00 */
        /* <DEDUP_REMOVED lines=8> */
[----:B--2---:R-:W-:Y:S01]  /*ad70*/  IADD3 R8, P6, R20, R26, RZ ;  /* 0x0000001a14087210 */ /* 0x004fe20007fde0ff */
[----:B------:R-:W-:Y:S02]  /*ad80*/  IMAD.MOV.U32 R20, RZ, RZ, c[0x0][0x198] ;  /* 0x00006600ff147624 */ /* 0x000fe400078e00ff */
[----:B------:R-:W-:Y:S02]  /*ad90*/  IMAD R13, R13, 0x3ce, RZ ;  /* 0x000003ce0d0d7824 */ /* 0x000fe400078e02ff */
[----:B------:R-:W-:Y:S02]  /*ada0*/  IMAD R20, R20, 0x3d6, RZ ;  /* 0x000003d614147824 */ /* 0x000fe400078e02ff */
[----:B------:R-:W-:Y:S01]  /*adb0*/  IMAD R15, R15, 0x3c8, RZ ;  /* 0x000003c80f0f7824 */ /* 0x000fe200078e02ff */
[----:B------:R0:W-:Y:S01]  /*adc0*/  STL.64 [R1+0xec0], R6 ;  /* 0x000ec00601007387 */ /* 0x0001e20000100a00 */
[----:B------:R-:W-:-:S03]  /*add0*/  IMAD R21, R21, 0x1e3, RZ ;  /* 0x000001e315157824 */ /* 0x000fc600078e02ff */
[----:B------:R2:W-:Y:S01]  /*ade0*/  STL.64 [R1+0xf88], R4 ;  /* 0x000f880401007387 */ /* 0x0005e20000100a00 */
[-C--:B------:R-:W-:Y:S02]  /*adf0*/  IADD3 R14, P2, R15, R26.reuse, RZ ;  /* 0x0000001a0f0e7210 */ /* 0x080fe40007f5e0ff */
[-C--:B------:R-:W-:Y:S02]  /*ae00*/  LEA.HI.X.SX32 R17, R21, R27.reuse, 0x1, P5 ;  /* 0x0000001b15117211 */ /* 0x080fe400028f0eff */
[-C--:B0-----:R-:W-:Y:S02]  /*ae10*/  IADD3 R6, P4, R13, R26.reuse, RZ ;  /* 0x0000001a0d067210 */ /* 0x081fe40007f9e0ff */
[----:B------:R-:W-:Y:S02]  /*ae20*/  MOV R13, c[0x0][0x198] ;  /* 0x00006600000d7a02 */ /* 0x000fe40000000f00 */
[----:B--2---:R-:W-:Y:S02]  /*ae30*/  IADD3 R4, P1, R20, R26, RZ ;  /* 0x0000001a14047210 */ /* 0x004fe40007f3e0ff */
[----:B------:R-:W-:Y:S01]  /*ae40*/  MOV R20, c[0x0][0x198] ;  /* 0x0000660000147a02 */ /* 0x000fe20000000f00 */
[----:B------:R-:W-:Y:S01]  /*ae50*/  IMAD R13, R13, 0x3d8, RZ ;  /* 0x000003d80d0d7824 */ /* 0x000fe200078e02ff */
[----:B------:R-:W-:Y:S01]  /*ae60*/  LEA.HI.X.SX32 R15, R18, R27, 0x1, P2 ;  /* 0x0000001b120f7211 */ /* 0x000fe200010f0eff */
[----:B------:R-:W-:-:S02]  /*ae70*/  IMAD.MOV.U32 R21, RZ, RZ, c[0x0][0x198] ;  /* 0x00006600ff157624 */ /* 0x000fc400078e00ff */
[----:B------:R-:W-:Y:S01]  /*ae80*/  IMAD R20, R20, 0x3da, RZ ;  /* 0x000003da14147824 */ /* 0x000fe200078e02ff */
[----:B------:R0:W-:Y:S01]  /*ae90*/  STL.64 [R1+0xbb0], R16 ;  /* 0x000bb01001007387 */ /* 0x0001e20000100a00 */
[----:B------:R-:W-:-:S03]  /*aea0*/  IMAD R21, R21, 0x1e5, RZ ;  /* 0x000001e515157824 */ /* 0x000fc600078e02ff */
[----:B------:R2:W-:Y:S01]  /*aeb0*/  STL.64 [R1+0xcc0], R14 ;  /* 0x000cc00e01007387 */ /* 0x0005e20000100a00 */
[-C--:B------:R-:W-:Y:S02]  /*aec0*/  LEA.HI.X.SX32 R9, R19, R27.reuse, 0x1, P6 ;  /* 0x0000001b13097211 */ /* 0x080fe400030f0eff */
[----:B------:R-:W-:Y:S02]  /*aed0*/  LEA.HI.X.SX32 R11, R21, R27, 0x1, P3 ;  /* 0x0000001b150b7211 */ /* 0x000fe400018f0eff */
[-C--:B0-----:R-:W-:Y:S02]  /*aee0*/  IADD3 R16, P5, R13, R26.reuse, RZ ;  /* 0x0000001a0d107210 */ /* 0x081fe40007fbe0ff */
[----:B------:R-:W-:Y:S02]  /*aef0*/  MOV R13, c[0x0][0x198] ;  /* 0x00006600000d7a02 */ /* 0x000fe40000000f00 */
[----:B--2---:R-:W-:Y:S02]  /*af00*/  IADD3 R14, P2, R20, R26, RZ ;  /* 0x0000001a140e7210 */ /* 0x004fe40007f5e0ff */
[----:B------:R-:W-:Y:S01]  /*af10*/  MOV R20, c[0x0][0x198] ;  /* 0x0000660000147a02 */ /* 0x000fe20000000f00 */
[----:B------:R-:W-:-:S02]  /*af20*/  IMAD R13, R13, 0x3dc, RZ ;  /* 0x000003dc0d0d7824 */ /* 0x000fc400078e02ff */
[----:B------:R-:W-:Y:S02]  /*af30*/  IMAD.MOV.U32 R21, RZ, RZ, c[0x0][0x198] ;  /* 0x00006600ff157624 */ /* 0x000fe400078e00ff */
[----:B------:R-:W-:Y:S01]  /*af40*/  IMAD R20, R20, 0x3de, RZ ;  /* 0x000003de14147824 */ /* 0x000fe200078e02ff */
[----:B------:R0:W-:Y:S01]  /*af50*/  STL.64 [R1+0xdc0], R10 ;  /* 0x000dc00a01007387 */ /* 0x0001e20000100a00 */
[----:B------:R-:W-:-:S03]  /*af60*/  IMAD R21, R21, 0x1e7, RZ ;  /* 0x000001e715157824 */ /* 0x000fc600078e02ff */
[----:B------:R2:W-:Y:S02]  /*af70*/  STL.64 [R1+0xec8], R8 ;  /* 0x000ec80801007387 */ /* 0x0005e40000100a00 */
[----:B------:R-:W-:Y:S02]  /*af80*/  LEA.HI.X.SX32 R7, R21, R27, 0x1, P4 ;  /* 0x0000001b15077211 */ /* 0x000fe400020f0eff */
[-C--:B0-----:R-:W-:Y:S02]  /*af90*/  IADD3 R10, P3, R13, R26.reuse, RZ ;  /* 0x0000001a0d0a7210 */ /* 0x081fe40007f7e0ff */
[----:B------:R-:W-:Y:S02]  /*afa0*/  MOV R13, c[0x0][0x198] ;  /* 0x00006600000d7a02 */ /* 0x000fe40000000f00 */
[----:B--2---:R-:W-:Y:S01]  /*afb0*/  IADD3 R8, P6, R20, R26, RZ ;  /* 0x0000001a14087210 */ /* 0x004fe20007fde0ff */
[----:B------:R-:W-:Y:S01]  /*afc0*/  IMAD.MOV.U32 R20, RZ, RZ, c[0x0][0x198] ;  /* 0x00006600ff147624 */ /* 0x000fe200078e00ff */
[----:B------:R-:W-:Y:S01]  /*afd0*/  MOV R21, c[0x0][0x198] ;  /* 0x0000660000157a02 */ /* 0x000fe20000000f00 */
[----:B------:R-:W-:-:S02]  /*afe0*/  IMAD R13, R13, 0x3e6, RZ ;  /* 0x000003e60d0d7824 */ /* 0x000fc400078e02ff */
[----:B------:R-:W-:Y:S01]  /*aff0*/  IMAD R20, R20, 0x1eb, RZ ;  /* 0x000001eb14147824 */ /* 0x000fe200078e02ff */
[----:B------:R0:W-:Y:S01]  /*b000*/  STL.64 [R1+0xf90], R6 ;  /* 0x000f900601007387 */ /* 0x0001e20000100a00 */
[----:B------:R-:W-:-:S03]  /*b010*/  IMAD R21, R21, 0x3e8, RZ ;  /* 0x000003e815157824 */ /* 0x000fc600078e02ff */
[-C--:B------:R-:W-:Y:S02]  /*b020*/  LEA.HI.X.SX32 R5, R20, R27.reuse, 0x1, P1 ;  /* 0x0000001b14057211 */ /* 0x080fe400008f0eff */
[----:B------:R-:W-:Y:S02]  /*b030*/  LEA.HI.X.SX32 R17, R23, R27, 0x1, P5 ;  /* 0x0000001b17117211 */ /* 0x000fe400028f0eff */
[-C--:B0-----:R-:W-:Y:S02]  /*b040*/  IADD3 R6, P4, R13, R26.reuse, RZ ;  /* 0x0000001a0d067210 */ /* 0x081fe40007f9e0ff */
[----:B------:R-:W-:Y:S01]  /*b050*/  MOV R13, c[0x0][0x198] ;  /* 0x00006600000d7a02 */ /* 0x000fe20000000f00 */
[----:B------:R0:W-:Y:S04]  /*b060*/  STL.64 [R1+0xbb8], R4 ;  /* 0x000bb80401007387 */ /* 0x0001e80000100a00 */
[----:B------:R-:W-:Y:S01]  /*b070*/  IMAD R13, R13, 0x3ea, RZ ;  /* 0x000003ea0d0d7824 */ /* 0x000fe200078e02ff */
[----:B------:R2:W-:Y:S01]  /*b080*/  STL.64 [R1+0xcc8], R16 ;  /* 0x000cc81001007387 */ /* 0x0005e20000100a00 */
[----:B0-----:R-:W-:Y:S01]  /*b090*/  IADD3 R4, P1, R21, R26, RZ ;  /* 0x0000001a15047210 */ /* 0x001fe20007f3e0ff */
[----:B------:R-:W-:-:S04]  /*b0a0*/  IMAD.MOV.U32 R21, RZ, RZ, c[0x0][0x198] ;  /* 0x00006600ff157624 */ /* 0x000fc800078e00ff */
[----:B------:R-:W-:Y:S01]  /*b0b0*/  IMAD R21, R21, 0x1ed, RZ ;  /* 0x000001ed15157824 */ /* 0x000fe200078e02ff */
[----:B--2---:R-:W-:Y:S02]  /*b0c0*/  IADD3 R16, P5, R13, R26, RZ ;  /* 0x0000001a0d107210 */ /* 0x004fe40007fbe0ff */
[----:B------:R-:W-:Y:S02]  /*b0d0*/  MOV R13, c[0x0][0x198] ;  /* 0x00006600000d7a02 */ /* 0x000fe40000000f00 */
[-C--:B------:R-:W-:Y:S02]  /*b0e0*/  LEA.HI.X.SX32 R15, R21, R27.reuse, 0x1, P2 ;  /* 0x0000001b150f7211 */ /* 0x080fe400010f0eff */
[----:B------:R-:W-:Y:S01]  /*b0f0*/  LEA.HI.X.SX32 R11, R24, R27, 0x1, P3 ;  /* 0x0000001b180b7211 */ /* 0x000fe200018f0eff */
[----:B------:R-:W-:Y:S01]  /*b100*/  IMAD R13, R13, 0x3ee, RZ ;  /* 0x000003ee0d0d7824 */ /* 0x000fe200078e02ff */
[----:B------:R-:W-:Y:S01]  /*b110*/  MOV R21, c[0x0][0x198] ;  /* 0x0000660000157a02 */ /* 0x000fe20000000f00 */
[----:B------:R-:W-:Y:S01]  /*b120*/  IMAD.MOV.U32 R24, RZ, RZ, c[0x0][0x198] ;  /* 0x00006600ff187624 */ /* 0x000fe200078e00ff */
[----:B------:R-:W-:Y:S03]  /*b130*/  STL.64 [R1+0xdc8], R14 ;  /* 0x000dc80e01007387 */ /* 0x000fe60000100a00 */
[----:B------:R-:W-:Y:S01]  /*b140*/  IMAD R21, R21, 0x1ef, RZ ;  /* 0x000001ef15157824 */ /* 0x000fe200078e02ff */
[----:B------:R0:W-:Y:S01]  /*b150*/  STL.64 [R1+0xed0], R10 ;  /* 0x000ed00a01007387 */ /* 0x0001e20000100a00 */
[----:B------:R-:W-:-:S03]  /*b160*/  IMAD R24, R24, 0x1f3, RZ ;  /* 0x000001f318187824 */ /* 0x000fc600078e02ff */
[-C--:B------:R-:W-:Y:S02]  /*b170*/  LEA.HI.X.SX32 R9, R21, R27.reuse, 0x1, P6 ;  /* 0x0000001b15097211 */ /* 0x080fe400030f0eff */
[----:B------:R-:W-:Y:S02]  /*b180*/  LEA.HI.X.SX32 R7, R24, R27, 0x1, P4 ;  /* 0x0000001b18077211 */ /* 0x000fe400020f0eff */
[----:B0-----:R-:W-:Y:S02]  /*b190*/  IADD3 R10, P3, R13, R26, RZ ;  /* 0x0000001a0d0a7210 */ /* 0x001fe40007f7e0ff */
[----:B------:R-:W-:Y:S01]  /*b1a0*/  MOV R13, c[0x0][0x198] ;  /* 0x00006600000d7a02 */ /* 0x000fe20000000f00 */
[----:B------:R-:W-:Y:S01]  /*b1b0*/  STL.64 [R1+0xf98], R8 ;  /* 0x000f980801007387 */ /* 0x000fe20000100a00 */
[----:B------:R-:W-:-:S03]  /*b1c0*/  MOV R23, c[0x0][0x198] ;  /* 0x0000660000177a02 */ /* 0x000fc60000000f00 */
[----:B------:R-:W-:Y:S01]  /*b1d0*/  IMAD R13, R13, 0x3f8, RZ ;  /* 0x000003f80d0d7824 */ /* 0x000fe200078e02ff */
[----:B------:R0:W-:Y:S01]  /*b1e0*/  STL.64 [R1+0xbc0], R6 ;  /* 0x000bc00601007387 */ /* 0x0001e20000100a00 */
[----:B------:R-:W-:Y:S01]  /*b1f0*/  MOV R24, c[0x0][0x198] ;  /* 0x0000660000187a02 */ /* 0x000fe20000000f00 */
[----:B------:R-:W-:-:S04]  /*b200*/  IMAD R23, R23, 0x3ec, RZ ;  /* 0x000003ec17177824 */ /* 0x000fc800078e02ff */
[----:B------:R-:W-:Y:S01]  /*b210*/  IMAD R24, R24, 0x1f5, RZ ;  /* 0x000001f518187824 */ /* 0x000fe200078e02ff */
[-C--:B0-----:R-:W-:Y:S01]  /*b220*/  IADD3 R6, P4, R13, R26.reuse, RZ ;  /* 0x0000001a0d067210 */ /* 0x081fe20007f9e0ff */
[----:B------:R-:W-:Y:S01]  /*b230*/  IMAD.MOV.U32 R13, RZ, RZ, c[0x0][0x198] ;  /* 0x00006600ff0d7624 */ /* 0x000fe200078e00ff */
[----:B------:R-:W-:-:S03]  /*b240*/  IADD3 R14, P2, R23, R26, RZ ;  /* 0x0000001a170e7210 */ /* 0x000fc60007f5e0ff */
[----:B------:R-:W-:Y:S01]  /*b250*/  IMAD R13, R13, 0x3fc, RZ ;  /* 0x000003fc0d0d7824 */ /* 0x000fe200078e02ff */
[----:B------:R-:W-:Y:S02]  /*b260*/  MOV R23, c[0x0][0x198] ;  /* 0x0000660000177a02 */ /* 0x000fe40000000f00 */
[-C--:B------:R-:W-:Y:S02]  /*b270*/  LEA.HI.X.SX32 R17, R24, R27.reuse, 0x1, P5 ;  /* 0x0000001b18117211 */ /* 0x080fe400028f0eff */
[----:B------:R-:W-:Y:S01]  /*b280*/  IADD3 R2, P5, R13, R26, RZ ;  /* 0x0000001a0d027210 */ /* 0x000fe20007fbe0ff */
[----:B------:R-:W-:Y:S01]  /*b290*/  IMAD.MOV.U32 R13, RZ, RZ, c[0x0][0x198] ;  /* 0x00006600ff0d7624 */ /* 0x000fe200078e00ff */
[-C--:B------:R-:W-:Y:S01]  /*b2a0*/  LEA.HI.X.SX32 R15, R25, R27.reuse, 0x1, P2 ;  /* 0x0000001b190f7211 */ /* 0x080fe200010f0eff */
[----:B------:R-:W-:Y:S01]  /*b2b0*/  IMAD R23, R23, 0x3f6, RZ ;  /* 0x000003f617177824 */ /* 0x000fe200078e02ff */
[----:B------:R-:W-:Y:S01]  /*b2c0*/  MOV R25, c[0x0][0x198] ;  /* 0x0000660000197a02 */ /* 0x000fe20000000f00 */
[----:B------:R-:W-:Y:S01]  /*b2d0*/  IMAD R13, R13, 0x1f7, RZ ;  /* 0x000001f70d0d7824 */ /* 0x000fe200078e02ff */
[----:B------:R-:W-:-:S02]  /*b2e0*/  LEA.HI.X.SX32 R5, R22, R27, 0x1, P1 ;  /* 0x0000001b16057211 */ /* 0x000fc400008f0eff */
[----:B------:R-:W-:Y:S01]  /*b2f0*/  IADD3 R8, P6, R23, R26, RZ ;  /* 0x0000001a17087210 */ /* 0x000fe20007fde0ff */
[----:B------:R-:W-:Y:S01]  /*b300*/  IMAD R25, R25, 0x1fb, RZ ;  /* 0x000001fb19197824 */ /* 0x000fe200078e02ff */
[-C--:B------:R-:W-:Y:S01]  /*b310*/  LEA.HI.X.SX32 R11, R13, R27.reuse, 0x1, P3 ;  /* 0x0000001b0d0b7211 */ /* 0x080fe200018f0eff */
[----:B------:R-:W-:Y:S03]  /*b320*/  STL.64 [R1+0xcd0], R4 ;  /* 0x000cd00401007387 */ /* 0x000fe60000100a00 */
[-C--:B------:R-:W-:Y:S01]  /*b330*/  LEA.HI.X.SX32 R9, R25, R27.reuse, 0x1, P6 ;  /* 0x0000001b19097211 */ /* 0x080fe200030f0eff */
[----:B------:R-:W-:Y:S04]  /*b340*/  STL.64 [R1+0xdd0], R16 ;  /* 0x000dd01001007387 */ /* 0x000fe80000100a00 */
[----:B------:R-:W-:Y:S04]  /*b350*/  STL.64 [R1+0xed8], R14 ;  /* 0x000ed80e01007387 */ /* 0x000fe80000100a00 */
[----:B------:R-:W-:Y:S04]  /*b360*/  STL.64 [R1+0xfa0], R10 ;  /* 0x000fa00a01007387 */ /* 0x000fe80000100a00 */
[----:B------:R-:W-:Y:S04]  /*b370*/  STL [R1+0xee0], R2 ;  /* 0x000ee00201007387 */ /* 0x000fe80000100800 */
[----:B------:R-:W-:Y:S04]  /*b380*/  STL.64 [R1+0xbc8], R8 ;  /* 0x000bc80801007387 */ /* 0x000fe80000100a00 */
[----:B------:R-:W2:Y:S01]  /*b390*/  LDL.LU.64 R28, [R1+0x8f0] ;  /* 0x0008f000011c7983 */ /* 0x000ea20000300a00 */
[----:B------:R-:W-:-:S02]  /*b3a0*/  LEA.HI.X.SX32 R7, R12, R27, 0x1, P4 ;  /* 0x0000001b0c077211 */ /* 0x000fc400020f0eff */
[----:B------:R-:W-:Y:S02]  /*b3b0*/  MOV R23, c[0x0][0x198] ;  /* 0x0000660000177a02 */ /* 0x000fe40000000f00 */
[----:B------:R-:W-:-:S03]  /*b3c0*/  MOV R13, c[0x0][0x198] ;  /* 0x00006600000d7a02 */ /* 0x000fc60000000f00 */
[----:B------:R-:W-:Y:S01]  /*b3d0*/  IMAD R23, R23, 0x3fa, RZ ;  /* 0x000003fa17177824 */ /* 0x000fe200078e02ff */
[----:B--2---:R0:W-:Y:S04]  /*b3e0*/  STL.64 [R1+0x1a48], R28 ;  /* 0x001a481c01007387 */ /* 0x0041e80000100a00 */
[----:B------:R-:W-:Y:S04]  /*b3f0*/  STL.64 [R1+0xcd8], R6 ;  /* 0x000cd80601007387 */ /* 0x000fe80000100a00 */
[----:B0-----:R-:W2:Y:S01]  /*b400*/  LDL.LU.64 R28, [R1+0x360] ;  /* 0x00036000011c7983 */ /* 0x001ea20000300a00 */
[----:B------:R-:W-:Y:S01]  /*b410*/  IMAD R13, R13, 0x1fd, RZ ;  /* 0x000001fd0d0d7824 */ /* 0x000fe200078e02ff */
[----:B------:R-:W-:-:S04]  /*b420*/  IADD3 R4, P1, R23, R26, RZ ;  /* 0x0000001a17047210 */ /* 0x000fc80007f3e0ff */
[----:B------:R-:W-:-:S05]  /*b430*/  LEA.HI.X.SX32 R5, R13, R27, 0x1, P1 ;  /* 0x0000001b0d057211 */ /* 0x000fca00008f0eff */
[----:B------:R-:W-:Y:S04]  /*b440*/  STL.64 [R1+0xdd8], R4 ;  /* 0x000dd80401007387 */ /* 0x000fe80000100a00 */
[----:B--2---:R0:W-:Y:S04]  /*b450*/  STL.64 [R1+0x1a50], R28 ;  /* 0x001a501c01007387 */ /* 0x0041e80000100a00 */
[----:B0-----:R-:W2:Y:S04]  /*b460*/  LDL.LU.64 R28, [R1+0x710] ;  /* 0x00071000011c7983 */ /* 0x001ea80000300a00 */
        /* <DEDUP_REMOVED lines=27> */
[----:B------:R-:W2:Y:S01]  /*b620*/  LDL.LU.64 R4, [R1+0x6f8] ;  /* 0x0006f80001047983 */ /* 0x000ea20000300a00 */
[----:B0-----:R-:W-:Y:S01]  /*b630*/  IMAD.MOV.U32 R28, RZ, RZ, R2 ;  /* 0x000000ffff1c7224 */ /* 0x001fe200078e0002 */
[----:B------:R-:W-:-:S02]  /*b640*/  MOV R29, R3 ;  /* 0x00000003001d7202 */ /* 0x000fc40000000f00 */
[----:B------:R-:W3:Y:S04]  /*b650*/  LDL.LU.64 R2, [R1+0x340] ;  /* 0x0003400001027983 */ /* 0x000ee80000300a00 */
[----:B------:R-:W4:Y:S04]  /*b660*/  LDL.LU.64 R6, [R1+0xad0] ;  /* 0x000ad00001067983 */ /* 0x000f280000300a00 */
[----:B------:R-:W5:Y:S01]  /*b670*/  LDL.LU.64 R8, [R1+0xa88] ;  /* 0x000a880001087983 */ /* 0x000f620000300a00 */
[----:B------:R-:W-:-:S03]  /*b680*/  LEA.HI.X.SX32 R29, R0, R27, 0x1, P5 ;  /* 0x0000001b001d7211 */ /* 0x000fc600028f0eff */
[----:B------:R-:W2:Y:S04]  /*b690*/  LDL.LU.64 R10, [R1+0x9f8] ;  /* 0x0009f800010a7983 */ /* 0x000ea80000300a00 */
[----:B------:R-:W2:Y:S04]  /*b6a0*/  LDL.LU.64 R14, [R1+0x8e0] ;  /* 0x0008e000010e7983 */ /* 0x000ea80000300a00 */
[----:B------:R-:W3:Y:S04]  /*b6b0*/  LDL.LU.64 R16, [R1+0x6d8] ;  /* 0x0006d80001107983 */ /* 0x000ee80000300a00 */
[----:B------:R-:W3:Y:S04]  /*b6c0*/  LDL.LU.64 R18, [R1+0x320] ;  /* 0x0003200001127983 */ /* 0x000ee80000300a00 */
[----:B------:R-:W3:Y:S04]  /*b6d0*/  LDL.LU.64 R20, [R1+0x9f0] ;  /* 0x0009f00001147983 */ /* 0x000ee80000300a00 */
[----:B------:R-:W3:Y:S04]  /*b6e0*/  LDL.LU.64 R22, [R1+0x8d0] ;  /* 0x0008d00001167983 */ /* 0x000ee80000300a00 */
[----:B------:R-:W3:Y:S04]  /*b6f0*/  LDL.LU.64 R24, [R1+0x6c0] ;  /* 0x0006c00001187983 */ /* 0x000ee80000300a00 */
[----:B------:R-:W3:Y:S04]  /*b700*/  LDL.LU.64 R12, [R1+0x300] ;  /* 0x00030000010c7983 */ /* 0x000ee80000300a00 */
[----:B------:R0:W-:Y:S04]  /*b710*/  STL [R1+0xee4], R29 ;  /* 0x000ee41d01007387 */ /* 0x0001e80000100800 */
[----:B------:R1:W3:Y:S04]  /*b720*/  LDG.E.U16 R0, [R26.64] ;  /* 0x000000041a007981 */ /* 0x0002e8000c1e1500 */
[----:B0-----:R-:W4:Y:S04]  /*b730*/  LDL.LU.64 R28, [R1+0x1ac0] ;  /* 0x001ac000011c7983 */ /* 0x001f280000300a00 */
[----:B-1----:R-:W4:Y:S04]  /*b740*/  LDL.LU.64 R26, [R1+0xa00] ;  /* 0x000a0000011a7983 */ /* 0x002f280000300a00 */
[----:B-----5:R2:W5:Y:S04]  /*b750*/  LDG.E.U16 R9, [R8.64] ;  /* 0x0000000408097981 */ /* 0x020568000c1e1500 */
[----:B--2---:R-:W2:Y:S04]  /*b760*/  LDG.E.U16 R8, [R10.64] ;  /* 0x000000040a087981 */ /* 0x004ea8000c1e1500 */
[----:B---3--:R4:W-:Y:S04]  /*b770*/  STL [R1+0xfb4], R0 ;  /* 0x000fb40001007387 */ /* 0x0089e80000100800 */
[----:B----4-:R0:W3:Y:S04]  /*b780*/  LDG.E.U16 R0, [R28.64] ;  /* 0x000000041c007981 */ /* 0x0100e8000c1e1500 */
[----:B0-----:R-:W4:Y:S04]  /*b790*/  LDL.LU.64 R28, [R1+0x1ab8] ;  /* 0x001ab800011c7983 */ /* 0x001f280000300a00 */
        /* <DEDUP_REMOVED lines=43> */
[----:B0-----:R0:W3:Y:S04]  /*ba50*/  LDG.E.U16 R0, [R26.64] ;  /* 0x000000041a007981 */ /* 0x0010e8000c1e1500 */
[----:B0-----:R0:W2:Y:S04]  /*ba60*/  LDG.E.U16 R27, [R4.64] ;  /* 0x00000004041b7981 */ /* 0x0010a8000c1e1500 */
[----:B----4-:R1:W4:Y:S04]  /*ba70*/  LDG.E.U16 R26, [R28.64] ;  /* 0x000000041c1a7981 */ /* 0x010328000c1e1500 */
[----:B0-----:R-:W5:Y:S04]  /*ba80*/  LDG.E.U16 R5, [R18.64] ;  /* 0x0000000412057981 */ /* 0x001f68000c1e1500 */
[----:B-1----:R0:W5:Y:S04]  /*ba90*/  LDG.E.U16 R29, [R2.64] ;  /* 0x00000004021d7981 */ /* 0x002168000c1e1500 */
[----:B------:R1:W5:Y:S04]  /*baa0*/  LDG.E.U16 R28, [R6.64] ;  /* 0x00000004061c7981 */ /* 0x000368000c1e1500 */
[----:B------:R-:W5:Y:S04]  /*bab0*/  LDG.E.U16 R4, [R20.64] ;  /* 0x0000000414047981 */ /* 0x000f68000c1e1500 */
[----:B0-----:R-:W5:Y:S04]  /*bac0*/  LDG.E.U16 R3, [R22.64] ;  /* 0x0000000416037981 */ /* 0x001f68000c1e1500 */
[----:B-1----:R-:W5:Y:S04]  /*bad0*/  LDG.E.U16 R7, [R14.64] ;  /* 0x000000040e077981 */ /* 0x002f68000c1e1500 */
[----:B------:R-:W5:Y:S04]  /*bae0*/  LDG.E.U16 R6, [R16.64] ;  /* 0x0000000410067981 */ /* 0x000f68000c1e1500 */
[----:B------:R-:W5:Y:S04]  /*baf0*/  LDG.E.U16 R2, [R24.64] ;  /* 0x0000000418027981 */ /* 0x000f68000c1e1500 */
[----:B---3--:R0:W-:Y:S04]  /*bb00*/  STL [R1+0xa0c], R0 ;  /* 0x000a0c0001007387 */ /* 0x0081e80000100800 */
[----:B--2---:R-:W-:Y:S04]  /*bb10*/  STL [R1+0xa90], R27 ;  /* 0x000a901b01007387 */ /* 0x004fe80000100800 */
[----:B----4-:R1:W-:Y:S04]  /*bb20*/  STL [R1+0xa94], R26 ;  /* 0x000a941a01007387 */ /* 0x0103e80000100800 */
[----:B0-----:R-:W2:Y:S04]  /*bb30*/  LDG.E.U16 R0, [R12.64] ;  /* 0x000000040c007981 */ /* 0x001ea8000c1e1500 */
[----:B-1----:R-:W3:Y:S04]  /*bb40*/  LDL.LU.64 R26, [R1+0x898] ;  /* 0x00089800011a7983 */ /* 0x002ee80000300a00 */
[----:B---3--:R0:W-:Y:S04]  /*bb50*/  STL.64 [R1+0x19c0], R26 ;  /* 0x0019c01a01007387 */ /* 0x0081e80000100a00 */
[----:B0-----:R-:W3:Y:S04]  /*bb60*/  LDL.LU.64 R26, [R1+0x9d0] ;  /* 0x0009d000011a7983 */ /* 0x001ee80000300a00 */
        /* <DEDUP_REMOVED lines=17> */
[----:B-----5:R-:W-:Y:S04]  /*bc80*/  STL [R1+0xa08], R29 ;  /* 0x000a081d01007387 */ /* 0x020fe80000100800 */
[----:B0-----:R-:W3:Y:S04]  /*bc90*/  LDL.LU.64 R26, [R1+0x688] ;  /* 0x00068800011a7983 */ /* 0x001ee80000300a00 */
[----:B------:R-:W-:Y:S04]  /*bca0*/  STL [R1+0xa04], R28 ;  /* 0x000a041c01007387 */ /* 0x000fe80000100800 */
[----:B---3--:R0:W-:Y:S04]  /*bcb0*/  STL.64 [R1+0x1a10], R26 ;  /* 0x001a101a01007387 */ /* 0x0081e80000100a00 */
[----:B------:R-:W-:Y:S04]  /*bcc0*/  STL [R1+0xa00], R9 ;  /* 0x000a000901007387 */ /* 0x000fe80000100800 */
        /* <DEDUP_REMOVED lines=15> */
[----:B--2---:R-:W-:Y:S04]  /*bdc0*/  STL [R1+0x8fc], R0 ;  /* 0x0008fc0001007387 */ /* 0x004fe80000100800 */
[----:B0-----:R-:W2:Y:S04]  /*bdd0*/  LDL.LU.64 R26, [R1+0x8c0] ;  /* 0x0008c000011a7983 */ /* 0x001ea80000300a00 */
[----:B--2---:R0:W-:Y:S04]  /*bde0*/  STL.64 [R1+0x1a38], R26 ;  /* 0x001a381a01007387 */ /* 0x0041e80000100a00 */
[----:B0-----:R-:W2:Y:S04]  /*bdf0*/  LDL.LU.64 R26, [R1+0x9e8] ;  /* 0x0009e800011a7983 */ /* 0x001ea80000300a00 */
[----:B--2---:R0:W-:Y:S04]  /*be00*/  STL.64 [R1+0x1a40], R26 ;  /* 0x001a401a01007387 */ /* 0x0041e80000100a00 */
[----:B0-----:R-:W2:Y:S04]  /*be10*/  LDL.LU.64 R26, [R1+0xa80] ;  /* 0x000a8000011a7983 */ /* 0x001ea80000300a00 */
[----:B------:R-:W3:Y:S04]  /*be20*/  LDL.LU.64 R28, [R1+0x650] ;  /* 0x00065000011c7983 */ /* 0x000ee80000300a00 */
[----:B------:R-:W4:Y:S04]  /*be30*/  LDL.LU.64 R4, [R1+0x280] ;  /* 0x0002800001047983 */ /* 0x000f280000300a00 */
[----:B------:R-:W5:Y:S04]  /*be40*/  LDL.LU.64 R2, [R1+0xa70] ;  /* 0x000a700001027983 */ /* 0x000f680000300a00 */
[----:B------:R-:W3:Y:S04]  /*be50*/  LDL.LU.64 R6, [R1+0x9c8] ;  /* 0x0009c80001067983 */ /* 0x000ee80000300a00 */
[----:B------:R-:W3:Y:S04]  /*be60*/  LDL.LU.64 R8, [R1+0x888] ;  /* 0x0008880001087983 */ /* 0x000ee80000300a00 */
[----:B------:R-:W4:Y:S04]  /*be70*/  LDL.LU.64 R10, [R1+0x630] ;  /* 0x00063000010a7983 */ /* 0x000f280000300a00 */
[----:B------:R-:W4:Y:S04]  /*be80*/  LDL.LU.64 R14, [R1+0x260] ;  /* 0x00026000010e7983 */ /* 0x000f280000300a00 */
[----:B------:R-:W5:Y:S04]  /*be90*/  LDL.LU.64 R16, [R1+0x9c0] ;  /* 0x0009c00001107983 */ /* 0x000f680000300a00 */
[----:B------:R-:W5:Y:S04]  /*bea0*/  LDL.LU.64 R18, [R1+0x880] ;  /* 0x0008800001127983 */ /* 0x000f680000300a00 */
[----:B------:R-:W5:Y:S04]  /*beb0*/  LDL.LU.64 R20, [R1+0x618] ;  /* 0x0006180001147983 */ /* 0x000f680000300a00 */
[----:B------:R-:W5:Y:S04]  /*bec0*/  LDL.LU.64 R22, [R1+0x248] ;  /* 0x0002480001167983 */ /* 0x000f680000300a00 */
[----:B------:R-:W5:Y:S04]  /*bed0*/  LDL.LU.64 R24, [R1+0xac0] ;  /* 0x000ac00001187983 */ /* 0x000f680000300a00 */
[----:B------:R-:W5:Y:S04]  /*bee0*/  LDL.LU.64 R12, [R1+0xa68] ;  /* 0x000a6800010c7983 */ /* 0x000f680000300a00 */
[----:B--2---:R0:W2:Y:S04]  /*bef0*/  LDG.E.U16 R0, [R26.64] ;  /* 0x000000041a007981 */ /* 0x0040a8000c1e1500 */
[----:B0-----:R-:W5:Y:S04]  /*bf00*/  LDL.LU.64 R26, [R1+0x1a40] ;  /* 0x001a4000011a7983 */ /* 0x001f680000300a00 */
[----:B---3--:R4:W3:Y:S04]  /*bf10*/  LDG.E.U16 R9, [R8.64] ;  /* 0x0000000408097981 */ /* 0x0088e8000c1e1500 */
[----:B----4-:R-:W4:Y:S04]  /*bf20*/  LDG.E.U16 R8, [R10.64] ;  /* 0x000000040a087981 */ /* 0x010f28000c1e1500 */
[----:B--2---:R5:W-:Y:S04]  /*bf30*/  STL [R1+0x8f8], R0 ;  /* 0x0008f80001007387 */ /* 0x004be80000100800 */
[----:B-----5:R0:W2:Y:S04]  /*bf40*/  LDG.E.U16 R0, [R26.64] ;  /* 0x000000041a007981 */ /* 0x0200a8000c1e1500 */
[----:B0-----:R-:W5:Y:S04]  /*bf50*/  LDL.LU.64 R26, [R1+0x1a38] ;  /* 0x001a3800011a7983 */ /* 0x001f680000300a00 */
        /* <DEDUP_REMOVED lines=47> */
[----:B0-----:R0:W5:Y:S04]  /*c250*/  LDG.E.U16 R27, [R4.64] ;  /* 0x00000004041b7981 */ /* 0x001168000c1e1500 */
[----:B------:R1:W3:Y:S04]  /*c260*/  LDG.E.U16 R26, [R28.64] ;  /* 0x000000041c1a7981 */ /* 0x0002e8000c1e1500 */
[----:B0-----:R-:W4:Y:S04]  /*c270*/  LDG.E.U16 R5, [R18.64] ;  /* 0x0000000412057981 */ /* 0x001f28000c1e1500 */
[----:B-1----:R0:W4:Y:S04]  /*c280*/  LDG.E.U16 R29, [R2.64] ;  /* 0x00000004021d7981 */ /* 0x002128000c1e1500 */
[----:B------:R1:W4:Y:S04]  /*c290*/  LDG.E.U16 R28, [R6.64] ;  /* 0x00000004061c7981 */ /* 0x000328000c1e1500 */
[----:B------:R-:W4:Y:S04]  /*c2a0*/  LDG.E.U16 R4, [R20.64] ;  /* 0x0000000414047981 */ /* 0x000f28000c1e1500 */
[----:B0-----:R-:W4:Y:S04]  /*c2b0*/  LDG.E.U16 R3, [R22.64] ;  /* 0x0000000416037981 */ /* 0x001f28000c1e1500 */
[----:B-1----:R-:W4:Y:S04]  /*c2c0*/  LDG.E.U16 R7, [R14.64] ;  /* 0x000000040e077981 */ /* 0x002f28000c1e1500 */
[----:B------:R-:W4:Y:S04]  /*c2d0*/  LDG.E.U16 R6, [R16.64] ;  /* 0x0000000410067981 */ /* 0x000f28000c1e1500 */
[----:B------:R-:W4:Y:S04]  /*c2e0*/  LDG.E.U16 R2, [R24.64] ;  /* 0x0000000418027981 */ /* 0x000f28000c1e1500 */
[----:B--2---:R0:W-:Y:S04]  /*c2f0*/  STL [R1+0x8b8], R0 ;  /* 0x0008b80001007387 */ /* 0x0041e80000100800 */
[----:B-----5:R-:W-:Y:S04]  /*c300*/  STL [R1+0x8ac], R27 ;  /* 0x0008ac1b01007387 */ /* 0x020fe80000100800 */
[----:B---3--:R1:W-:Y:S04]  /*c310*/  STL [R1+0x9d4], R26 ;  /* 0x0009d41a01007387 */ /* 0x0083e80000100800 */
        /* <DEDUP_REMOVED lines=21> */
[----:B----4-:R-:W-:Y:S04]  /*c470*/  STL [R1+0x9d0], R29 ;  /* 0x0009d01d01007387 */ /* 0x010fe80000100800 */
        /* <DEDUP_REMOVED lines=221> */
[----:B0-----:R0:W3:Y:S04]  /*d250*/  LDG.E.U16 R29, [R2.64] ;  /* 0x00000004021d7981 */ /* 0x0010e8000c1e1500 */
[----:B------:R4:W3:Y:S04]  /*d260*/  LDG.E.U16 R28, [R6.64] ;  /* 0x00000004061c7981 */ /* 0x0008e8000c1e1500 */
[----:B-1----:R-:W3:Y:S04]  /*d270*/  LDG.E.U16 R5, [R16.64] ;  /* 0x0000000410057981 */ /* 0x002ee8000c1e1500 */
[----:B0-----:R0:W3:Y:S04]  /*d280*/  LDG.E.U16 R2, [R22.64] ;  /* 0x0000000416027981 */ /* 0x0010e8000c1e1500 */
[----:B----4-:R1:W4:Y:S04]  /*d290*/  LDG.E.U16 R6, [R24.64] ;  /* 0x0000000418067981 */ /* 0x010328000c1e1500 */
[----:B------:R-:W3:Y:S04]  /*d2a0*/  LDG.E.U16 R7, [R14.64] ;  /* 0x000000040e077981 */ /* 0x000ee8000c1e1500 */
[----:B------:R-:W3:Y:S04]  /*d2b0*/  LDG.E.U16 R4, [R18.64] ;  /* 0x0000000412047981 */ /* 0x000ee8000c1e1500 */
[----:B------:R-:W3:Y:S04]  /*d2c0*/  LDG.E.U16 R3, [R20.64] ;  /* 0x0000000414037981 */ /* 0x000ee8000c1e1500 */
[----:B--2---:R2:W-:Y:S04]  /*d2d0*/  STL [R1+0x5f8], R0 ;  /* 0x0005f80001007387 */ /* 0x0045e80000100800 */
[----:B0-----:R-:W3:Y:S04]  /*d2e0*/  LDL.LU.64 R22, [R1+0xb0] ;  /* 0x0000b00001167983 */ /* 0x001ee80000300a00 */
[----:B--2---:R0:W2:Y:S04]  /*d2f0*/  LDG.E.U16 R0, [R12.64] ;  /* 0x000000040c007981 */ /* 0x0040a8000c1e1500 */
[----:B---3--:R3:W-:Y:S04]  /*d300*/  STL.64 [R1+0x18a8], R22 ;  /* 0x0018a81601007387 */ /* 0x0087e80000100a00 */
[----:B---3--:R-:W3:Y:S04]  /*d310*/  LDL.LU.64 R22, [R1+0x438] ;  /* 0x0004380001167983 */ /* 0x008ee80000300a00 */
[----:B0-----:R-:W2:Y:S04]  /*d320*/  LDL.LU.64 R12, [R1+0x778] ;  /* 0x00077800010c7983 */ /* 0x001ea80000300a00 */
[----:B-1----:R-:W2:Y:S04]  /*d330*/  LDL.LU.64 R24, [R1+0x400] ;  /* 0x0004000001187983 */ /* 0x002ea80000300a00 */
[----:B------:R-:W-:Y:S04]  /*d340*/  STL [R1+0x5e0], R27 ;  /* 0x0005e01b01007387 */ /* 0x000fe80000100800 */
[----:B-----5:R0:W-:Y:S04]  /*d350*/  STL [R1+0x5e4], R26 ;  /* 0x0005e41a01007387 */ /* 0x0201e80000100800 */
[----:B0-----:R-:W5:Y:S04]  /*d360*/  LDL.LU.64 R26, [R1+0x210] ;  /* 0x00021000011a7983 */ /* 0x001f680000300a00 */
[----:B-----5:R0:W-:Y:S04]  /*d370*/  STL.64 [R1+0x1840], R26 ;  /* 0x0018401a01007387 */ /* 0x0201e80000100a00 */
        /* <DEDUP_REMOVED lines=13> */
[----:B------:R-:W-:Y:S04]  /*d450*/  STL [R1+0x5c4], R29 ;  /* 0x0005c41d01007387 */ /* 0x000fe80000100800 */
[----:B-----5:R0:W-:Y:S04]  /*d460*/  STL.64 [R1+0x1878], R26 ;  /* 0x0018781a01007387 */ /* 0x0201e80000100a00 */
[----:B------:R-:W-:Y:S04]  /*d470*/  STL [R1+0x5c0], R28 ;  /* 0x0005c01c01007387 */ /* 0x000fe80000100800 */
        /* <DEDUP_REMOVED lines=9> */
[----:B------:R0:W-:Y:S04]  /*d510*/  STL [R1+0x574], R4 ;  /* 0x0005740401007387 */ /* 0x0001e80000100800 */
[----:B------:R-:W5:Y:S04]  /*d520*/  LDL.LU.64 R28, [R1+0x1f8] ;  /* 0x0001f800011c7983 */ /* 0x000f680000300a00 */
[----:B------:R-:W-:Y:S04]  /*d530*/  STL [R1+0x570], R3 ;  /* 0x0005700301007387 */ /* 0x000fe80000100800 */
[----:B0-----:R-:W5:Y:S04]  /*d540*/  LDL.LU.64 R4, [R1+0x1e0] ;  /* 0x0001e00001047983 */ /* 0x001f680000300a00 */
[----:B------:R0:W-:Y:S04]  /*d550*/  STL [R1+0x554], R2 ;  /* 0x0005540201007387 */ /* 0x0001e80000100800 */
[----:B0-----:R-:W5:Y:S04]  /*d560*/  LDL.LU.64 R2, [R1+0x1c8] ;  /* 0x0001c80001027983 */ /* 0x001f680000300a00 */
[----:B----4-:R0:W-:Y:S04]  /*d570*/  STL [R1+0x550], R6 ;  /* 0x0005500601007387 */ /* 0x0101e80000100800 */
[----:B0-----:R-:W4:Y:S04]  /*d580*/  LDL.LU.64 R6, [R1+0x1b0] ;  /* 0x0001b00001067983 */ /* 0x001f280000300a00 */
[----:B--2---:R3:W-:Y:S04]  /*d590*/  STL [R1+0x53c], R0 ;  /* 0x00053c0001007387 */ /* 0x0047e80000100800 */
[----:B------:R-:W2:Y:S04]  /*d5a0*/  LDL.LU.64 R8, [R1+0x198] ;  /* 0x0001980001087983 */ /* 0x000ea80000300a00 */
[----:B------:R-:W2:Y:S04]  /*d5b0*/  LDL.LU.64 R10, [R1+0x180] ;  /* 0x00018000010a7983 */ /* 0x000ea80000300a00 */
[----:B------:R-:W2:Y:S04]  /*d5c0*/  LDL.LU.64 R14, [R1+0x168] ;  /* 0x00016800010e7983 */ /* 0x000ea80000300a00 */
[----:B------:R-:W2:Y:S04]  /*d5d0*/  LDL.LU.64 R16, [R1+0x150] ;  /* 0x0001500001107983 */ /* 0x000ea80000300a00 */
[----:B------:R-:W2:Y:S04]  /*d5e0*/  LDL.LU.64 R18, [R1+0x138] ;  /* 0x0001380001127983 */ /* 0x000ea80000300a00 */
[----:B------:R-:W5:Y:S04]  /*d5f0*/  LDL.LU.64 R20, [R1+0x120] ;  /* 0x0001200001147983 */ /* 0x000f680000300a00 */
[----:B---3--:R0:W3:Y:S04]  /*d600*/  LDG.E.U16 R0, [R22.64] ;  /* 0x0000000416007981 */ /* 0x0080e8000c1e1500 */
[----:B0-----:R-:W5:Y:S04]  /*d610*/  LDL.LU.64 R22, [R1+0x18a8] ;  /* 0x0018a80001167983 */ /* 0x001f680000300a00 */
[----:B----4-:R2:W4:Y:S04]  /*d620*/  LDG.E.U16 R7, [R6.64] ;  /* 0x0000000406077981 */ /* 0x010528000c1e1500 */
[----:B--2---:R0:W2:Y:S04]  /*d630*/  LDG.E.U16 R6, [R18.64] ;  /* 0x0000000412067981 */ /* 0x0040a8000c1e1500 */
[----:B---3--:R5:W-:Y:S04]  /*d640*/  STL [R1+0x538], R0 ;  /* 0x0005380001007387 */ /* 0x008be80000100800 */
[----:B-----5:R1:W3:Y:S04]  /*d650*/  LDG.E.U16 R0, [R22.64] ;  /* 0x0000000416007981 */ /* 0x0202e8000c1e1500 */
[----:B-1----:R-:W5:Y:S04]  /*d660*/  LDL.LU.64 R22, [R1+0x18a0] ;  /* 0x0018a00001167983 */ /* 0x002f680000300a00 */
[----:B---3--:R1:W-:Y:S04]  /*d670*/  STL [R1+0x51c], R0 ;  /* 0x00051c0001007387 */ /* 0x0083e80000100800 */
[----:B-1----:R1:W3:Y:S04]  /*d680*/  LDG.E.U16 R0, [R12.64] ;  /* 0x000000040c007981 */ /* 0x0022e8000c1e1500 */
[----:B-1----:R-:W2:Y:S04]  /*d690*/  LDL.LU.64 R12, [R1+0x1898] ;  /* 0x00189800010c7983 */ /* 0x002ea80000300a00 */
[----:B---3--:R2:W-:Y:S04]  /*d6a0*/  STL [R1+0x518], R0 ;  /* 0x0005180001007387 */ /* 0x0085e80000100800 */
[----:B--2---:R1:W2:Y:S04]  /*d6b0*/  LDG.E.U16 R0, [R12.64] ;  /* 0x000000040c007981 */ /* 0x0042a8000c1e1500 */
[----:B-1----:R-:W3:Y:S04]  /*d6c0*/  LDL.LU.64 R12, [R1+0x228] ;  /* 0x00022800010c7983 */ /* 0x002ee80000300a00 */
[----:B--2---:R1:W-:Y:S04]  /*d6d0*/  STL [R1+0x340], R0 ;  /* 0x0003400001007387 */ /* 0x0043e80000100800 */
[----:B-1----:R1:W2:Y:S04]  /*d6e0*/  LDG.E.U16 R0, [R24.64] ;  /* 0x0000000418007981 */ /* 0x0022a8000c1e1500 */
[----:B-1----:R-:W3:Y:S04]  /*d6f0*/  LDL.LU.64 R24, [R1+0x1890] ;  /* 0x0018900001187983 */ /* 0x002ee80000300a00 */
[----:B--2---:R3:W-:Y:S04]  /*d700*/  STL [R1+0x324], R0 ;  /* 0x0003240001007387 */ /* 0x0047e80000100800 */
[----:B---3--:R1:W2:Y:S04]  /*d710*/  LDG.E.U16 R0, [R24.64] ;  /* 0x0000000418007981 */ /* 0x0082a8000c1e1500 */
[----:B-1----:R-:W3:Y:S04]  /*d720*/  LDL.LU.64 R24, [R1+0x240] ;  /* 0x0002400001187983 */ /* 0x002ee80000300a00 */
[----:B--2---:R5:W-:Y:S04]  /*d730*/  STL [R1+0x320], R0 ;  /* 0x0003200001007387 */ /* 0x004be80000100800 */
[----:B-----5:R1:W2:Y:S04]  /*d740*/  LDG.E.U16 R0, [R22.64] ;  /* 0x0000000416007981 */ /* 0x0202a8000c1e1500 */
[----:B-1----:R-:W5:Y:S04]  /*d750*/  LDL.LU.64 R22, [R1+0x258] ;  /* 0x0002580001167983 */ /* 0x002f680000300a00 */
[----:B--2---:R1:W-:Y:S04]  /*d760*/  STL [R1+0x304], R0 ;  /* 0x0003040001007387 */ /* 0x0043e80000100800 */
[----:B-1----:R1:W2:Y:S04]  /*d770*/  LDG.E.U16 R0, [R26.64] ;  /* 0x000000041a007981 */ /* 0x0022a8000c1e1500 */
[----:B-1----:R-:W3:Y:S04]  /*d780*/  LDL.LU.64 R26, [R1+0x1888] ;  /* 0x00188800011a7983 */ /* 0x002ee80000300a00 */
[----:B--2---:R3:W-:Y:S04]  /*d790*/  STL [R1+0x300], R0 ;  /* 0x0003000001007387 */ /* 0x0047e80000100800 */
[----:B---3--:R1:W2:Y:S04]  /*d7a0*/  LDG.E.U16 R0, [R26.64] ;  /* 0x000000041a007981 */ /* 0x0082a8000c1e1500 */
        /* <DEDUP_REMOVED lines=26> */
[----:B-----5:R1:W2:Y:S04]  /*d950*/  LDG.E.U16 R0, [R22.64] ;  /* 0x0000000416007981 */ /* 0x0202a8000c1e1500 */
[----:B-1----:R1:W5:Y:S04]  /*d960*/  LDG.E.U16 R23, [R12.64] ;  /* 0x000000040c177981 */ /* 0x002368000c1e1500 */
[----:B------:R3:W4:Y:S04]  /*d970*/  LDG.E.U16 R22, [R24.64] ;  /* 0x0000000418167981 */ /* 0x000728000c1e1500 */
[----:B-1----:R1:W4:Y:S04]  /*d980*/  LDG.E.U16 R12, [R2.64] ;  /* 0x00000004020c7981 */ /* 0x002328000c1e1500 */
[----:B---3--:R-:W3:Y:S04]  /*d990*/  LDG.E.U16 R25, [R26.64] ;  /* 0x000000041a197981 */ /* 0x008ee8000c1e1500 */
[----:B------:R-:W3:Y:S04]  /*d9a0*/  LDG.E.U16 R24, [R28.64] ;  /* 0x000000041c187981 */ /* 0x000ee8000c1e1500 */
[----:B-1----:R1:W3:Y:S04]  /*d9b0*/  LDG.E.U16 R3, [R14.64] ;  /* 0x000000040e037981 */ /* 0x0022e8000c1e1500 */
[----:B------:R0:W3:Y:S04]  /*d9c0*/  LDG.E.U16 R2, [R16.64] ;  /* 0x0000000410027981 */ /* 0x0000e8000c1e1500 */
[----:B------:R0:W3:Y:S04]  /*d9d0*/  LDG.E.U16 R13, [R4.64] ;  /* 0x00000004040d7981 */ /* 0x0000e8000c1e1500 */
[----:B0-----:R-:W3:Y:S04]  /*d9e0*/  LDG.E.U16 R5, [R8.64] ;  /* 0x0000000408057981 */ /* 0x001ee8000c1e1500 */
[----:B------:R-:W3:Y:S04]  /*d9f0*/  LDG.E.U16 R4, [R10.64] ;  /* 0x000000040a047981 */ /* 0x000ee8000c1e1500 */
[----:B--2---:R0:W-:Y:S04]  /*da00*/  STL [R1+0x260], R0 ;  /* 0x0002600001007387 */ /* 0x0041e80000100800 */
[----:B-1----:R-:W2:Y:S04]  /*da10*/  LDL.LU.64 R14, [R1+0x108] ;  /* 0x00010800010e7983 */ /* 0x002ea80000300a00 */
[----:B------:R-:W2:Y:S04]  /*da20*/  LDL.LU.64 R16, [R1+0xf0] ;  /* 0x0000f00001107983 */ /* 0x000ea80000300a00 */
[----:B0-----:R0:W2:Y:S04]  /*da30*/  LDG.E.U16 R0, [R20.64] ;  /* 0x0000000414007981 */ /* 0x0010a8000c1e1500 */
[----:B------:R-:W2:Y:S04]  /*da40*/  LDL.LU.64 R18, [R1+0xd8] ;  /* 0x0000d80001127983 */ /* 0x000ea80000300a00 */
[----:B0-----:R-:W2:Y:S04]  /*da50*/  LDL.LU.64 R20, [R1+0xc0] ;  /* 0x0000c00001147983 */ /* 0x001ea80000300a00 */
[----:B-----5:R-:W-:Y:S04]  /*da60*/  STL [R1+0x258], R23 ;  /* 0x0002581701007387 */ /* 0x020fe80000100800 */
[----:B----4-:R0:W-:Y:S04]  /*da70*/  STL [R1+0x25c], R22 ;  /* 0x00025c1601007387 */ /* 0x0101e80000100800 */
[----:B0-----:R-:W4:Y:S04]  /*da80*/  LDL.LU.64 R22, [R1+0x628] ;  /* 0x0006280001167983 */ /* 0x001f280000300a00 */
[----:B----4-:R0:W-:Y:S04]  /*da90*/  STL.64 [R1+0x17d8], R22 ;  /* 0x0017d81601007387 */ /* 0x0101e80000100a00 */
        /* <DEDUP_REMOVED lines=14> */
[----:B---3--:R-:W-:Y:S04]  /*db80*/  STL [R1+0x24c], R25 ;  /* 0x00024c1901007387 */ /* 0x008fe80000100800 */
[----:B0-----:R-:W3:Y:S04]  /*db90*/  LDL.LU.64 R22, [R1+0x8d8] ;  /* 0x0008d80001167983 */ /* 0x001ee80000300a00 */
[----:B------:R-:W-:Y:S04]  /*dba0*/  STL [R1+0x248], R24 ;  /* 0x0002481801007387 */ /* 0x000fe80000100800 */
[----:B---3--:R0:W-:Y:S04]  /*dbb0*/  STL.64 [R1+0x1818], R22 ;  /* 0x0018181601007387 */ /* 0x0081e80000100a00 */
[----:B------:R-:W-:Y:S04]  /*dbc0*/  STL [R1+0x244], R13 ;  /* 0x0002440d01007387 */ /* 0x000fe80000100800 */
[----:B0-----:R-:W3:Y:S04]  /*dbd0*/  LDL.LU.64 R22, [R1+0x910] ;  /* 0x0009100001167983 */ /* 0x001ee80000300a00 */
[----:B------:R0:W-:Y:S04]  /*dbe0*/  STL [R1+0x240], R12 ;  /* 0x0002400c01007387 */ /* 0x0001e80000100800 */
[----:B------:R-:W4:Y:S04]  /*dbf0*/  LDL.LU.64 R24, [R1+0x5f0] ;  /* 0x0005f00001187983 */ /* 0x000f280000300a00 */
[----:B------:R-:W-:Y:S04]  /*dc00*/  STL [R1+0x234], R7 ;  /* 0x0002340701007387 */ /* 0x000fe80000100800 */
[----:B0-----:R-:W5:Y:S04]  /*dc10*/  LDL.LU.64 R12, [R1+0x5b8] ;  /* 0x0005b800010c7983 */ /* 0x001f680000300a00 */
[----:B------:R-:W-:Y:S04]  /*dc20*/  STL [R1+0x230], R5 ;  /* 0x0002300501007387 */ /* 0x000fe80000100800 */
[----:B------:R-:W3:Y:S04]  /*dc30*/  LDL.LU.64 R26, [R1+0x580] ;  /* 0x00058000011a7983 */ /* 0x000ee80000300a00 */
[----:B------:R0:W-:Y:S04]  /*dc40*/  STL [R1+0x22c], R4 ;  /* 0x00022c0401007387 */ /* 0x0001e80000100800 */
[----:B------:R-:W3:Y:S04]  /*dc50*/  LDL.LU.64 R28, [R1+0x548] ;  /* 0x00054800011c7983 */ /* 0x000ee80000300a00 */
[----:B------:R-:W-:Y:S04]  /*dc60*/  STL [R1+0x228], R3 ;  /* 0x0002280301007387 */ /* 0x000fe80000100800 */
[----:B0-----:R-:W3:Y:S04]  /*dc70*/  LDL.LU.64 R4, [R1+0x510] ;  /* 0x0005100001047983 */ /* 0x001ee80000300a00 */
[----:B------:R0:W-:Y:S04]  /*dc80*/  STL [R1+0x21c], R2 ;  /* 0x00021c0201007387 */ /* 0x0001e80000100800 */
[----:B0-----:R-:W4:Y:S04]  /*dc90*/  LDL.LU.64 R2, [R1+0x4d8] ;  /* 0x0004d80001027983 */ /* 0x001f280000300a00 */
[----:B------:R0:W-:Y:S04]  /*dca0*/  STL [R1+0x218], R6 ;  /* 0x0002180601007387 */ /* 0x0001e80000100800 */
[----:B0-----:R-:W5:Y:S04]  /*dcb0*/  LDL.LU.64 R6, [R1+0x4a0] ;  /* 0x0004a00001067983 */ /* 0x001f680000300a00 */
[----:B--2---:R0:W-:Y:S04]  /*dcc0*/  STL [R1+0x214], R0 ;  /* 0x0002140001007387 */ /* 0x0041e80000100800 */
[----:B------:R-:W2:Y:S04]  /*dcd0*/  LDL.LU.64 R8, [R1+0x468] ;  /* 0x0004680001087983 */ /* 0x000ea80000300a00 */
[----:B------:R-:W2:Y:S04]  /*dce0*/  LDL.LU.64 R10, [R1+0x430] ;  /* 0x00043000010a7983 */ /* 0x000ea80000300a00 */
[----:B0-----:R0:W2:Y:S04]  /*dcf0*/  LDG.E.U16 R0, [R14.64] ;  /* 0x000000040e007981 */ /* 0x0010a8000c1e1500 */
[----:B0-----:R-:W2:Y:S04]  /*dd00*/  LDL.LU.64 R14, [R1+0x1838] ;  /* 0x00183800010e7983 */ /* 0x001ea80000300a00 */
[----:B---3--:R4:W3:Y:S04]  /*dd10*/  LDG.E.U16 R5, [R4.64] ;  /* 0x0000000404057981 */ /* 0x0088e8000c1e1500 */
[----:B----4-:R5:W4:Y:S04]  /*dd20*/  LDG.E.U16 R4, [R2.64] ;  /* 0x0000000402047981 */ /* 0x010b28000c1e1500 */
[----:B-----5:R-:W5:Y:S04]  /*dd30*/  LDG.E.U16 R3, [R6.64] ;  /* 0x0000000406037981 */ /* 0x020f68000c1e1500 */
[----:B--2---:R-:W2:Y:S04]  /*dd40*/  LDG.E.U16 R2, [R8.64] ;  /* 0x0000000408027981 */ /* 0x004ea8000c1e1500 */
[----:B------:R0:W-:Y:S04]  /*dd50*/  STL [R1+0x210], R0 ;  /* 0x0002100001007387 */ /* 0x0001e80000100800 */
[----:B0-----:R0:W2:Y:S04]  /*dd60*/  LDG.E.U16 R0, [R16.64] ;  /* 0x0000000410007981 */ /* 0x0010a8000c1e1500 */
[----:B0-----:R-:W3:Y:S04]  /*dd70*/  LDL.LU.64 R16, [R1+0x1830] ;  /* 0x0018300001107983 */ /* 0x001ee80000300a00 */
[----:B--2---:R0:W-:Y:S04]  /*dd80*/  STL [R1+0x204], R0 ;  /* 0x0002040001007387 */ /* 0x0041e80000100800 */
[----:B0-----:R0:W2:Y:S04]  /*dd90*/  LDG.E.U16 R0, [R18.64] ;  /* 0x0000000412007981 */ /* 0x0010a8000c1e1500 */
[----:B0-----:R-:W3:Y:S04]  /*dda0*/  LDL.LU.64 R18, [R1+0x1828] ;  /* 0x0018280001127983 */ /* 0x001ee80000300a00 */
[----:B--2---:R0:W-:Y:S04]  /*ddb0*/  STL [R1+0x200], R0 ;  /* 0x0002000001007387 */ /* 0x0041e80000100800 */
[----:B0-----:R0:W2:Y:S04]  /*ddc0*/  LDG.E.U16 R0, [R20.64] ;  /* 0x0000000414007981 */ /* 0x0010a8000c1e1500 */
[----:B0-----:R-:W3:Y:S04]  /*ddd0*/  LDL.LU.64 R20, [R1+0x1820] ;  /* 0x0018200001147983 */ /* 0x001ee80000300a00 */
[----:B--2---:R3:W-:Y:S04]  /*dde0*/  STL [R1+0x1fc], R0 ;  /* 0x0001fc0001007387 */ /* 0x0047e80000100800 */
[----:B---3--:R0:W2:Y:S04]  /*ddf0*/  LDG.E.U16 R0, [R20.64] ;  /* 0x0000000414007981 */ /* 0x0080a8000c1e1500 */
        /* <DEDUP_REMOVED lines=12> */
[----:B---3--:R1:W3:Y:S04]  /*dec0*/  LDG.E.U16 R15, [R14.64] ;  /* 0x000000040e0f7981 */ /* 0x0082e8000c1e1500 */
[----:B0-----:R-:W3:Y:S04]  /*ded0*/  LDL.LU.64 R22, [R1+0x1818] ;  /* 0x0018180001167983 */ /* 0x001ee80000300a00 */
[----:B-1----:R0:W4:Y:S04]  /*dee0*/  LDG.E.U16 R14, [R16.64] ;  /* 0x00000004100e7981 */ /* 0x002128000c1e1500 */
[----:B0-----:R0:W4:Y:S04]  /*def0*/  LDG.E.U16 R17, [R24.64] ;  /* 0x0000000418117981 */ /* 0x001128000c1e1500 */
[----:B------:R1:W4:Y:S04]  /*df00*/  LDG.E.U16 R16, [R12.64] ;  /* 0x000000040c107981 */ /* 0x000328000c1e1500 */
[----:B--2---:R3:W-:Y:S04]  /*df10*/  STL [R1+0x1e0], R0 ;  /* 0x0001e00001007387 */ /* 0x0047e80000100800 */
[----:B---3--:R2:W3:Y:S04]  /*df20*/  LDG.E.U16 R0, [R22.64] ;  /* 0x0000000416007981 */ /* 0x0084e8000c1e1500 */
[----:B--2---:R-:W2:Y:S04]  /*df30*/  LDL.LU.64 R22, [R1+0x1810] ;  /* 0x0018100001167983 */ /* 0x004ea80000300a00 */
[----:B---3--:R2:W-:Y:S04]  /*df40*/  STL [R1+0x1d4], R0 ;  /* 0x0001d40001007387 */ /* 0x0085e80000100800 */
[----:B--2---:R2:W3:Y:S04]  /*df50*/  LDG.E.U16 R0, [R22.64] ;  /* 0x0000000416007981 */ /* 0x0044e8000c1e1500 */
        /* <DEDUP_REMOVED lines=20> */
[----:B---3--:R3:W5:Y:S04]  /*e0a0*/  LDG.E.U16 R0, [R18.64] ;  /* 0x0000000412007981 */ /* 0x008768000c1e1500 */
[----:B------:R0:W-:Y:S04]  /*e0b0*/  STL [R1+0x1a4], R15 ;  /* 0x0001a40f01007387 */ /* 0x0001e80000100800 */
[----:B----4-:R4:W-:Y:S04]  /*e0c0*/  STL [R1+0x1a0], R14 ;  /* 0x0001a00e01007387 */ /* 0x0109e80000100800 */
[----:B---3--:R-:W3:Y:S04]  /*e0d0*/  LDG.E.U16 R19, [R20.64] ;  /* 0x0000000414137981 */ /* 0x008ee8000c1e1500 */
[----:B0-----:R0:W3:Y:S04]  /*e0e0*/  LDG.E.U16 R15, [R26.64] ;  /* 0x000000041a0f7981 */ /* 0x0010e8000c1e1500 */
[----:B----4-:R4:W3:Y:S04]  /*e0f0*/  LDG.E.U16 R14, [R28.64] ;  /* 0x000000041c0e7981 */ /* 0x0108e8000c1e1500 */
[----:B--2---:R2:W2:Y:S04]  /*e100*/  LDG.E.U16 R18, [R22.64] ;  /* 0x0000000416127981 */ /* 0x0044a8000c1e1500 */
[----:B-----5:R5:W-:Y:S04]  /*e110*/  STL [R1+0x19c], R0 ;  /* 0x00019c0001007387 */ /* 0x020be80000100800 */
[----:B-----5:R5:W2:Y:S04]  /*e120*/  LDG.E.U16 R0, [R10.64] ;  /* 0x000000040a007981 */ /* 0x020aa8000c1e1500 */
[----:B-----5:R-:W2:Y:S04]  /*e130*/  LDL.LU.64 R10, [R1+0x3f8] ;  /* 0x0003f800010a7983 */ /* 0x020ea80000300a00 */
[----:B0-----:R-:W5:Y:S04]  /*e140*/  LDL.LU.64 R26, [R1+0xb10] ;  /* 0x000b1000011a7983 */ /* 0x001f680000300a00 */
[----:B------:R-:W3:Y:S04]  /*e150*/  LDL.LU.64 R24, [R1+0x3c0] ;  /* 0x0003c00001187983 */ /* 0x000ee80000300a00 */
[----:B--2---:R0:W2:Y:S04]  /*e160*/  LDG.E.U16 R23, [R10.64] ;  /* 0x000000040a177981 */ /* 0x0040a8000c1e1500 */
[----:B---3--:R3:W-:Y:S04]  /*e170*/  STL.64 [R1+0x17d0], R24 ;  /* 0x0017d01801007387 */ /* 0x0087e80000100a00 */
[----:B---3--:R-:W3:Y:S04]  /*e180*/  LDL.LU.64 R24, [R1+0xb08] ;  /* 0x000b080001187983 */ /* 0x008ee80000300a00 */
[----:B-1----:R-:W2:Y:S04]  /*e190*/  LDL.LU.64 R12, [R1+0x350] ;  /* 0x00035000010c7983 */ /* 0x002ea80000300a00 */
[----:B--2---:R1:W-:Y:S04]  /*e1a0*/  STL.64 [R1+0x17c8], R12 ;  /* 0x0017c80c01007387 */ /* 0x0043e80000100a00 */
[----:B-1----:R-:W2:Y:S04]  /*e1b0*/  LDL.LU.64 R12, [R1+0x378] ;  /* 0x00037800010c7983 */ /* 0x002ea80000300a00 */
[----:B----4-:R-:W4:Y:S04]  /*e1c0*/  LDL.LU.64 R28, [R1+0x1f0] ;  /* 0x0001f000011c7983 */ /* 0x010f280000300a00 */
[----:B----4-:R1:W-:Y:S04]  /*e1d0*/  STL.64 [R1+0x1770], R28 ;  /* 0x0017701c01007387 */ /* 0x0103e80000100a00 */
[----:B-1----:R-:W4:Y:S04]  /*e1e0*/  LDL.LU.64 R28, [R1+0x208] ;  /* 0x00020800011c7983 */ /* 0x002f280000300a00 */
        /* <DEDUP_REMOVED lines=9> */
[----:B------:R-:W-:Y:S04]  /*e280*/  STL [R1+0x198], R19 ;  /* 0x0001981301007387 */ /* 0x000fe80000100800 */
[----:B-1----:R-:W4:Y:S04]  /*e290*/  LDL.LU.64 R28, [R1+0x290] ;  /* 0x00029000011c7983 */ /* 0x002f280000300a00 */
[----:B------:R-:W-:Y:S04]  /*e2a0*/  STL [R1+0x18c], R18 ;  /* 0x00018c1201007387 */ /* 0x000fe80000100800 */
        /* <DEDUP_REMOVED lines=17> */
[----:B------:R5:W-:Y:S04]  /*e3c0*/  STL [R1+0x158], R0 ;  /* 0x0001580001007387 */ /* 0x000be80000100800 */
[----:B-1----:R-:W4:Y:S04]  /*e3d0*/  LDL.LU.64 R28, [R1+0x330] ;  /* 0x00033000011c7983 */ /* 0x002f280000300a00 */
[----:B-----5:R1:W5:Y:S04]  /*e3e0*/  LDG.E.U16 R0, [R26.64] ;  /* 0x000000041a007981 */ /* 0x020368000c1e1500 */
[----:B------:R-:W2:Y:S04]  /*e3f0*/  LDL.LU.64 R4, [R1+0x1d8] ;  /* 0x0001d80001047983 */ /* 0x000ea80000300a00 */
[----:B------:R-:W2:Y:S04]  /*e400*/  LDL.LU.64 R2, [R1+0x1c0] ;  /* 0x0001c00001027983 */ /* 0x000ea80000300a00 */
[----:B------:R-:W2:Y:S04]  /*e410*/  LDL.LU.64 R6, [R1+0x1a8] ;  /* 0x0001a80001067983 */ /* 0x000ea80000300a00 */
[----:B------:R-:W2:Y:S04]  /*e420*/  LDL.LU.64 R8, [R1+0x190] ;  /* 0x0001900001087983 */ /* 0x000ea80000300a00 */
[----:B------:R-:W2:Y:S04]  /*e430*/  LDL.LU.64 R18, [R1+0x178] ;  /* 0x0001780001127983 */ /* 0x000ea80000300a00 */
[----:B0-----:R-:W2:Y:S04]  /*e440*/  LDL.LU.64 R10, [R1+0x160] ;  /* 0x00016000010a7983 */ /* 0x001ea80000300a00 */
[----:B------:R-:W2:Y:S04]  /*e450*/  LDL.LU.64 R14, [R1+0x148] ;  /* 0x00014800010e7983 */ /* 0x000ea80000300a00 */
[----:B------:R-:W4:Y:S04]  /*e460*/  LDL.LU.64 R16, [R1+0x130] ;  /* 0x0001300001107983 */ /* 0x000f280000300a00 */
[----:B------:R-:W4:Y:S04]  /*e470*/  LDL.LU.64 R20, [R1+0x118] ;  /* 0x0001180001147983 */ /* 0x000f280000300a00 */
[----:B------:R0:W-:Y:S04]  /*e480*/  STL [R1+0x154], R23 ;  /* 0x0001541701007387 */ /* 0x0001e80000100800 */
[----:B0-----:R-:W4:Y:S04]  /*e490*/  LDL.LU.64 R22, [R1+0x100] ;  /* 0x0001000001167983 */ /* 0x001f280000300a00 */
[----:B-1----:R-:W4:Y:S04]  /*e4a0*/  LDL.LU.64 R26, [R1+0xe8] ;  /* 0x0000e800011a7983 */ /* 0x002f280000300a00 */
[----:B-----5:R3:W-:Y:S04]  /*e4b0*/  STL [R1+0x150], R0 ;  /* 0x0001500001007387 */ /* 0x0207e80000100800 */
[----:B---3--:R0:W3:Y:S04]  /*e4c0*/  LDG.E.U16 R0, [R24.64] ;  /* 0x0000000418007981 */ /* 0x0080e8000c1e1500 */
[----:B0-----:R-:W5:Y:S04]  /*e4d0*/  LDL.LU.64 R24, [R1+0x17d0] ;  /* 0x0017d00001187983 */ /* 0x001f680000300a00 */
[----:B--2---:R0:W2:Y:S04]  /*e4e0*/  LDG.E.U16 R14, [R14.64] ;  /* 0x000000040e0e7981 */ /* 0x0040a8000c1e1500 */
[----:B----4-:R1:W4:Y:S04]  /*e4f0*/  LDG.E.U16 R20, [R20.64] ;  /* 0x0000000414147981 */ /* 0x010328000c1e1500 */
[----:B0-----:R0:W2:Y:S04]  /*e500*/  LDG.E.U16 R15, [R16.64] ;  /* 0x00000004100f7981 */ /* 0x0010a8000c1e1500 */
[----:B------:R0:W2:Y:S04]  /*e510*/  LDG.E.U16 R27, [R26.64] ;  /* 0x000000041a1b7981 */ /* 0x0000a8000c1e1500 */
[----:B---3--:R5:W-:Y:S04]  /*e520*/  STL [R1+0x144], R0 ;  /* 0x0001440001007387 */ /* 0x008be80000100800 */
[----:B-----5:R3:W5:Y:S04]  /*e530*/  LDG.E.U16 R0, [R24.64] ;  /* 0x0000000418007981 */ /* 0x020768000c1e1500 */
[----:B---3--:R-:W0:Y:S04]  /*e540*/  LDL.LU.64 R24, [R1+0xd0] ;  /* 0x0000d00001187983 */ /* 0x008e280000300a00 */
[----:B-----5:R3:W-:Y:S04]  /*e550*/  STL [R1+0x140], R0 ;  /* 0x0001400001007387 */ /* 0x0207e80000100800 */
[----:B---3--:R3:W5:Y:S04]  /*e560*/  LDG.E.U16 R0, [R12.64] ;  /* 0x000000040c007981 */ /* 0x008768000c1e1500 */
[----:B0-----:R0:W2:Y:S04]  /*e570*/  LDG.E.U16 R26, [R24.64] ;  /* 0x00000004181a7981 */ /* 0x0010a8000c1e1500 */
[----:B---3--:R-:W3:Y:S04]  /*e580*/  LDL.LU.64 R12, [R1+0x17c8] ;  /* 0x0017c800010c7983 */ /* 0x008ee80000300a00 */
[----:B-----5:R3:W-:Y:S04]  /*e590*/  STL [R1+0x13c], R0 ;  /* 0x00013c0001007387 */ /* 0x0207e80000100800 */
[----:B---3--:R3:W5:Y:S04]  /*e5a0*/  LDG.E.U16 R0, [R12.64] ;  /* 0x000000040c007981 */ /* 0x008768000c1e1500 */
[----:B---3--:R-:W0:Y:S04]  /*e5b0*/  LDL.LU.64 R12, [R1+0xb8] ;  /* 0x0000b800010c7983 */ /* 0x008e280000300a00 */
[----:B-----5:R3:W-:Y:S04]  /*e5c0*/  STL [R1+0x138], R0 ;  /* 0x0001380001007387 */ /* 0x0207e80000100800 */
[----:B---3--:R3:W5:Y:S04]  /*e5d0*/  LDG.E.U16 R0, [R28.64] ;  /* 0x000000041c007981 */ /* 0x008768000c1e1500 */
[----:B0-----:R0:W2:Y:S04]  /*e5e0*/  LDG.E.U16 R25, [R12.64] ;  /* 0x000000040c197981 */ /* 0x0010a8000c1e1500 */
[----:B---3--:R-:W3:Y:S04]  /*e5f0*/  LDL.LU.64 R28, [R1+0x17c0] ;  /* 0x0017c000011c7983 */ /* 0x008ee80000300a00 */
[----:B-----5:R3:W-:Y:S04]  /*e600*/  STL [R1+0x12c], R0 ;  /* 0x00012c0001007387 */ /* 0x0207e80000100800 */
[----:B---3--:R3:W5:Y:S04]  /*e610*/  LDG.E.U16 R0, [R28.64] ;  /* 0x000000041c007981 */ /* 0x008768000c1e1500 */
        /* <DEDUP_REMOVED lines=32> */
[----:B-----5:R5:W2:Y:S04]  /*e820*/  LDG.E.U16 R0, [R4.64] ;  /* 0x0000000404007981 */ /* 0x020aa8000c1e1500 */
[----:B-----5:R-:W5:Y:S04]  /*e830*/  LDL.LU.64 R4, [R1+0x1760] ;  /* 0x0017600001047983 */ /* 0x020f680000300a00 */
[----:B--2---:R2:W-:Y:S04]  /*e840*/  STL [R1+0xe4], R0 ;  /* 0x0000e40001007387 */ /* 0x0045e80000100800 */
[----:B--2---:R2:W3:Y:S04]  /*e850*/  LDG.E.U16 R0, [R2.64] ;  /* 0x0000000402007981 */ /* 0x0044e8000c1e1500 */
[----:B--2---:R-:W1:Y:S04]  /*e860*/  LDL.LU.64 R2, [R1+0x1758] ;  /* 0x0017580001027983 */ /* 0x004e680000300a00 */
[----:B---3--:R2:W-:Y:S04]  /*e870*/  STL [R1+0xe0], R0 ;  /* 0x0000e00001007387 */ /* 0x0085e80000100800 */
[----:B--2---:R2:W3:Y:S04]  /*e880*/  LDG.E.U16 R0, [R6.64] ;  /* 0x0000000406007981 */ /* 0x0044e8000c1e1500 */
[----:B-1----:R1:W4:Y:S04]  /*e890*/  LDG.E.U16 R21, [R2.64] ;  /* 0x0000000402157981 */ /* 0x002328000c1e1500 */
[----:B--2---:R-:W2:Y:S04]  /*e8a0*/  LDL.LU.64 R6, [R1+0x1750] ;  /* 0x0017500001067983 */ /* 0x004ea80000300a00 */
[----:B---3--:R3:W-:Y:S04]  /*e8b0*/  STL [R1+0xdc], R0 ;  /* 0x0000dc0001007387 */ /* 0x0087e80000100800 */
[----:B---3--:R3:W2:Y:S04]  /*e8c0*/  LDG.E.U16 R0, [R8.64] ;  /* 0x0000000408007981 */ /* 0x0086a8000c1e1500 */
[----:B---3--:R-:W3:Y:S04]  /*e8d0*/  LDL.LU.64 R8, [R1+0x1748] ;  /* 0x0017480001087983 */ /* 0x008ee80000300a00 */
[----:B--2---:R2:W-:Y:S04]  /*e8e0*/  STL [R1+0xd8], R0 ;  /* 0x0000d80001007387 */ /* 0x0045e80000100800 */
[----:B--2---:R2:W3:Y:S04]  /*e8f0*/  LDG.E.U16 R0, [R18.64] ;  /* 0x0000000412007981 */ /* 0x0044e8000c1e1500 */
[----:B--2---:R-:W2:Y:S04]  /*e900*/  LDL.LU.64 R18, [R1+0x70] ;  /* 0x0000700001127983 */ /* 0x004ea80000300a00 */
[----:B---3--:R3:W-:Y:S04]  /*e910*/  STL [R1+0xcc], R0 ;  /* 0x0000cc0001007387 */ /* 0x0087e80000100800 */
[----:B---3--:R3:W4:Y:S04]  /*e920*/  LDG.E.U16 R0, [R10.64] ;  /* 0x000000040a007981 */ /* 0x008728000c1e1500 */
[----:B--2---:R2:W2:Y:S04]  /*e930*/  LDG.E.U16 R19, [R18.64] ;  /* 0x0000000412137981 */ /* 0x0044a8000c1e1500 */
[----:B---3--:R-:W3:Y:S04]  /*e940*/  LDL.LU.64 R10, [R1+0x1740] ;  /* 0x00174000010a7983 */ /* 0x008ee80000300a00 */
[----:B------:R-:W2:Y:S04]  /*e950*/  LDL.LU.64 R16, [R1+0x60] ;  /* 0x0000600001107983 */ /* 0x000ea80000300a00 */
[----:B---3--:R3:W5:Y:S04]  /*e960*/  LDG.E.U16 R24, [R10.64] ;  /* 0x000000040a187981 */ /* 0x008768000c1e1500 */
[----:B----4-:R4:W-:Y:S04]  /*e970*/  STL [R1+0xc8], R0 ;  /* 0x0000c80001007387 */ /* 0x0109e80000100800 */
[----:B------:R-:W-:Y:S04]  /*e980*/  STL [R1+0xc0], R15 ;  /* 0x0000c00f01007387 */ /* 0x000fe80000100800 */
[----:B------:R0:W-:Y:S04]  /*e990*/  STL [R1+0xc4], R14 ;  /* 0x0000c40e01007387 */ /* 0x0001e80000100800 */
[----:B----4-:R4:W5:Y:S04]  /*e9a0*/  LDG.E.U16 R0, [R22.64] ;  /* 0x0000000416007981 */ /* 0x010968000c1e1500 */
[----:B--2---:R2:W2:Y:S04]  /*e9b0*/  LDG.E.U16 R17, [R16.64] ;  /* 0x0000000410117981 */ /* 0x0044a8000c1e1500 */
[----:B0-----:R-:W2:Y:S04]  /*e9c0*/  LDL.LU.64 R14, [R1+0x50] ;  /* 0x00005000010e7983 */ /* 0x001ea80000300a00 */
[----:B------:R-:W-:Y:S04]  /*e9d0*/  STL [R1+0x1660], R27 ;  /* 0x0016601b01007387 */ /* 0x000fe80000100800 */
[----:B------:R0:W-:Y:S04]  /*e9e0*/  STL [R1+0x1664], R26 ;  /* 0x0016641a01007387 */ /* 0x0001e80000100800 */
[----:B----4-:R4:W2:Y:S04]  /*e9f0*/  LDG.E.U16 R23, [R8.64] ;  /* 0x0000000408177981 */ /* 0x0108a8000c1e1500 */
[----:B------:R-:W2:Y:S04]  /*ea00*/  LDG.E.U16 R22, [R6.64] ;  /* 0x0000000406167981 */ /* 0x000ea8000c1e1500 */
[----:B0-----:R-:W2:Y:S04]  /*ea10*/  LDL.LU.64 R26, [R1+0x48] ;  /* 0x00004800011a7983 */ /* 0x001ea80000300a00 */
[----:B------:R-:W2:Y:S04]  /*ea20*/  LDL.LU.64 R12, [R1+0x40] ;  /* 0x00004000010c7983 */ /* 0x000ea80000300a00 */
[----:B------:R-:W-:Y:S04]  /*ea30*/  STL [R1+0x1668], R25 ;  /* 0x0016681901007387 */ /* 0x000fe80000100800 */
[----:B---3--:R-:W3:Y:S04]  /*ea40*/  LDL.LU.64 R10, [R1+0x30] ;  /* 0x00003000010a7983 */ /* 0x008ee80000300a00 */
[----:B-----5:R0:W-:Y:S04]  /*ea50*/  STL [R1+0x166c], R24 ;  /* 0x00166c1801007387 */ /* 0x0201e80000100800 */
[----:B0-----:R-:W5:Y:S04]  /*ea60*/  LDL.LU.64 R24, [R1+0x58] ;  /* 0x0000580001187983 */ /* 0x001f680000300a00 */
[----:B----4-:R-:W4:Y:S04]  /*ea70*/  LDL.LU.64 R8, [R1+0x78] ;  /* 0x0000780001087983 */ /* 0x010f280000300a00 */
[----:B--2---:R0:W2:Y:S04]  /*ea80*/  LDG.E.U16 R15, [R14.64] ;  /* 0x000000040e0f7981 */ /* 0x0040a8000c1e1500 */
[----:B------:R-:W-:Y:S04]  /*ea90*/  STL [R1+0x1670], R23 ;  /* 0x0016701701007387 */ /* 0x000fe80000100800 */
[----:B------:R-:W-:Y:S04]  /*eaa0*/  STL [R1+0x1674], R22 ;  /* 0x0016741601007387 */ /* 0x000fe80000100800 */
[----:B-1----:R-:W2:Y:S04]  /*eab0*/  LDL.LU.64 R2, [R1+0x28] ;  /* 0x0000280001027983 */ /* 0x002ea80000300a00 */
[----:B------:R-:W-:Y:S04]  /*eac0*/  STL [R1+0x1678], R21 ;  /* 0x0016781501007387 */ /* 0x000fe80000100800 */
[----:B------:R4:W-:Y:S04]  /*ead0*/  STL [R1+0xb4], R20 ;  /* 0x0000b41401007387 */ /* 0x0009e80000100800 */
[----:B0-----:R0:W2:Y:S04]  /*eae0*/  LDG.E.U16 R14, [R26.64] ;  /* 0x000000041a0e7981 */ /* 0x0010a8000c1e1500 */
[----:B------:R-:W2:Y:S04]  /*eaf0*/  LDG.E.U16 R13, [R12.64] ;  /* 0x000000040c0d7981 */ /* 0x000ea8000c1e1500 */
[----:B---3--:R2:W3:Y:S04]  /*eb00*/  LDG.E.U16 R11, [R10.64] ;  /* 0x000000040a0b7981 */ /* 0x0084e8000c1e1500 */
[----:B-----5:R-:W5:Y:S04]  /*eb10*/  LDG.E.U16 R16, [R24.64] ;  /* 0x0000000418107981 */ /* 0x020f68000c1e1500 */
[----:B----4-:R1:W4:Y:S04]  /*eb20*/  LDG.E.U16 R20, [R8.64] ;  /* 0x0000000408147981 */ /* 0x010328000c1e1500 */
[----:B-1----:R-:W3:Y:S04]  /*eb30*/  LDL.LU.64 R8, [R1+0x20] ;  /* 0x0000200001087983 */ /* 0x002ee80000300a00 */
[----:B--2---:R1:W2:Y:S04]  /*eb40*/  LDG.E.U16 R10, [R2.64] ;  /* 0x00000004020a7981 */ /* 0x0042a8000c1e1500 */
[----:B-1----:R1:W2:Y:S04]  /*eb50*/  LDG.E.U16 R3, [R28.64] ;  /* 0x000000041c037981 */ /* 0x0022a8000c1e1500 */
[----:B----4-:R4:W-:Y:S04]  /*eb60*/  STL [R1+0x167c], R20 ;  /* 0x00167c1401007387 */ /* 0x0109e80000100800 */
[----:B----4-:R-:W4:Y:S04]  /*eb70*/  LDL.LU.64 R20, [R1+0x68] ;  /* 0x0000680001147983 */ /* 0x010f280000300a00 */
[----:B------:R-:W2:Y:S04]  /*eb80*/  LDL.LU.64 R22, [R1+0x18] ;  /* 0x0000180001167983 */ /* 0x000ea80000300a00 */
[----:B------:R-:W2:Y:S04]  /*eb90*/  LDL.LU.64 R6, [R1+0x10] ;  /* 0x0000100001067983 */ /* 0x000ea80000300a00 */
[----:B---3--:R2:W3:Y:S04]  /*eba0*/  LDG.E.U16 R9, [R8.64] ;  /* 0x0000000408097981 */ /* 0x0084e8000c1e1500 */
[----:B----4-:R-:W4:Y:S04]  /*ebb0*/  LDG.E.U16 R18, [R20.64] ;  /* 0x0000000414127981 */ /* 0x010f28000c1e1500 */
[----:B------:R-:W-:Y:S04]  /*ebc0*/  STL [R1+0x1680], R19 ;  /* 0x0016801301007387 */ /* 0x000fe80000100800 */
[----:B------:R-:W-:Y:S04]  /*ebd0*/  STL [R1+0xb0], R0 ;  /* 0x0000b00001007387 */ /* 0x000fe80000100800 */
[----:B--2---:R-:W2:Y:S04]  /*ebe0*/  LDG.E.U16 R8, [R22.64] ;  /* 0x0000000416087981 */ /* 0x004ea8000c1e1500 */
[----:B------:R0:W2:Y:S04]  /*ebf0*/  LDG.E.U16 R7, [R6.64] ;  /* 0x0000000406077981 */ /* 0x0000a8000c1e1500 */
[----:B0-----:R0:W2:Y:S04]  /*ec00*/  LDG.E.U16 R6, [R4.64] ;  /* 0x0000000404067981 */ /* 0x0010a8000c1e1500 */
[----:B----4-:R-:W-:Y:S04]  /*ec10*/  STL [R1+0x1684], R18 ;  /* 0x0016841201007387 */ /* 0x010fe80000100800 */
[----:B------:R-:W-:Y:S04]  /*ec20*/  STL [R1+0x1688], R17 ;  /* 0x0016881101007387 */ /* 0x000fe80000100800 */
[----:B-----5:R4:W-:Y:S04]  /*ec30*/  STL [R1+0x168c], R16 ;  /* 0x00168c1001007387 */ /* 0x0209e80000100800 */
[----:B----4-:R-:W4:Y:S04]  /*ec40*/  LDL.LU.64 R16, [R1+0x940] ;  /* 0x0009400001107983 */ /* 0x010f280000300a00 */
[----:B------:R-:W-:Y:S04]  /*ec50*/  STL [R1+0x1690], R15 ;  /* 0x0016900f01007387 */ /* 0x000fe80000100800 */
[----:B------:R-:W5:Y:S04]  /*ec60*/  LDL.LU.64 R18, [R1+0x7e0] ;  /* 0x0007e00001127983 */ /* 0x000f680000300a00 */
[----:B------:R-:W2:Y:S04]  /*ec70*/  LDL.LU.64 R20, [R1+0x960] ;  /* 0x0009600001147983 */ /* 0x000ea80000300a00 */
[----:B------:R-:W2:Y:S04]  /*ec80*/  LDL.LU.64 R24, [R1+0x7d8] ;  /* 0x0007d80001187983 */ /* 0x000ea80000300a00 */
[----:B------:R-:W2:Y:S04]  /*ec90*/  LDL.LU.64 R26, [R1+0x4c8] ;  /* 0x0004c800011a7983 */ /* 0x000ea80000300a00 */
[----:B------:R0:W-:Y:S04]  /*eca0*/  STL [R1+0x1694], R14 ;  /* 0x0016940e01007387 */ /* 0x0001e80000100800 */
[----:B0-----:R-:W2:Y:S04]  /*ecb0*/  LDL.LU.64 R14, [R1+0x968] ;  /* 0x00096800010e7983 */ /* 0x001ea80000300a00 */
[----:B------:R0:W-:Y:S04]  /*ecc0*/  STL [R1+0x1698], R13 ;  /* 0x0016980d01007387 */ /* 0x0001e80000100800 */
[----:B0-----:R-:W2:Y:S04]  /*ecd0*/  LDL.LU.64 R12, [R1+0x38] ;  /* 0x00003800010c7983 */ /* 0x001ea80000300a00 */
[----:B----4-:R-:W4:Y:S04]  /*ece0*/  LDG.E.U16 R0, [R16.64] ;  /* 0x0000000410007981 */ /* 0x010f28000c1e1500 */
[----:B--2---:R-:W2:Y:S04]  /*ecf0*/  LDG.E.U16 R12, [R12.64] ;  /* 0x000000040c0c7981 */ /* 0x004ea8000c1e1500 */
[----:B--2---:R0:W-:Y:S04]  /*ed00*/  STL [R1+0x169c], R12 ;  /* 0x00169c0c01007387 */ /* 0x0041e80000100800 */
[----:B0-----:R-:W2:Y:S04]  /*ed10*/  LDL.LU.64 R12, [R1+0xa40] ;  /* 0x000a4000010c7983 */ /* 0x001ea80000300a00 */
[----:B------:R-:W-:Y:S04]  /*ed20*/  STL [R1+0x16a0], R11 ;  /* 0x0016a00b01007387 */ /* 0x000fe80000100800 */
[----:B------:R0:W-:Y:S04]  /*ed30*/  STL [R1+0x16a4], R10 ;  /* 0x0016a40a01007387 */ /* 0x0001e80000100800 */
[----:B0-----:R-:W4:Y:S04]  /*ed40*/  LDL.LU.64 R10, [R1+0x500] ;  /* 0x00050000010a7983 */ /* 0x001f280000300a00 */
[----:B--2---:R-:W2:Y:S04]  /*ed50*/  LDG.E.U16 R2, [R12.64] ;  /* 0x000000040c027981 */ /* 0x004ea8000c1e1500 */
[----:B---3--:R0:W-:Y:S04]  /*ed60*/  STL [R1+0x16a8], R9 ;  /* 0x0016a80901007387 */ /* 0x0081e80000100800 */
[----:B------:R-:W-:Y:S04]  /*ed70*/  STL [R1+0x16ac], R8 ;  /* 0x0016ac0801007387 */ /* 0x000fe80000100800 */
[----:B------:R-:W-:Y:S04]  /*ed80*/  STL [R1+0x16b0], R7 ;  /* 0x0016b00701007387 */ /* 0x000fe80000100800 */
[----:B------:R-:W3:Y:S04]  /*ed90*/  LDL.LU.64 R4, [R1+0x1738] ;  /* 0x0017380001047983 */ /* 0x000ee80000300a00 */
[----:B------:R-:W-:Y:S04]  /*eda0*/  STL [R1+0x16b4], R6 ;  /* 0x0016b40601007387 */ /* 0x000fe80000100800 */
[----:B------:R-:W3:Y:S04]  /*edb0*/  LDL.LU.64 R22, [R1+0xae0] ;  /* 0x000ae00001167983 */ /* 0x000ee80000300a00 */
[----:B-1----:R-:W3:Y:S04]  /*edc0*/  LDL.LU.64 R28, [R1+0xaa8] ;  /* 0x000aa800011c7983 */ /* 0x002ee80000300a00 */
[----:B------:R1:W-:Y:S04]  /*edd0*/  STL [R1+0x16b8], R3 ;  /* 0x0016b80301007387 */ /* 0x0003e80000100800 */
[----:B0-----:R0:W3:Y:S04]  /*ede0*/  LDG.E.U16 R9, [R14.64] ;  /* 0x000000040e097981 */ /* 0x0010e8000c1e1500 */
[----:B----4-:R-:W4:Y:S04]  /*edf0*/  LDG.E.U16 R10, [R10.64] ;  /* 0x000000040a0a7981 */ /* 0x010f28000c1e1500 */
[----:B-1----:R1:W4:Y:S04]  /*ee00*/  LDG.E.U16 R3, [R26.64] ;  /* 0x000000041a037981 */ /* 0x002328000c1e1500 */
[----:B------:R0:W4:Y:S04]  /*ee10*/  LDG.E.U16 R6, [R24.64] ;  /* 0x0000000418067981 */ /* 0x000128000c1e1500 */
[----:B-----5:R5:W4:Y:S04]  /*ee20*/  LDG.E.U16 R8, [R18.64] ;  /* 0x0000000412087981 */ /* 0x020b28000c1e1500 */
[----:B------:R0:W4:Y:S04]  /*ee30*/  LDG.E.U16 R7, [R20.64] ;  /* 0x0000000414077981 */ /* 0x000128000c1e1500 */
[----:B--2---:R3:W-:Y:S04]  /*ee40*/  STL [R1+0x1650], R2 ;  /* 0x0016500201007387 */ /* 0x0047e80000100800 */
[----:B------:R2:W-:Y:S04]  /*ee50*/  STL [R1+0x1654], R0 ;  /* 0x0016540001007387 */ /* 0x0005e80000100800 */
[----:B0-----:R-:W4:Y:S04]  /*ee60*/  LDL.LU.64 R14, [R1+0xa38] ;  /* 0x000a3800010e7983 */ /* 0x001f280000300a00 */
[----:B-1----:R-:W4:Y:S04]  /*ee70*/  LDL.LU.64 R26, [R1+0xa28] ;  /* 0x000a2800011a7983 */ /* 0x002f280000300a00 */
[----:B---3--:R0:W3:Y:S04]  /*ee80*/  LDG.E.U16 R2, [R4.64] ;  /* 0x0000000404027981 */ /* 0x0080e8000c1e1500 */
[----:B------:R1:W3:Y:S04]  /*ee90*/  LDG.E.U16 R13, [R22.64] ;  /* 0x00000004160d7981 */ /* 0x0002e8000c1e1500 */
[----:B--2---:R2:W2:Y:S04]  /*eea0*/  LDG.E.U16 R0, [R28.64] ;  /* 0x000000041c007981 */ /* 0x0044a8000c1e1500 */
[----:B----4-:R4:W-:Y:S04]  /*eeb0*/  STL.64 [R1+0x1708], R26 ;  /* 0x0017081a01007387 */ /* 0x0109e80000100a00 */
[----:B----4-:R-:W4:Y:S04]  /*eec0*/  LDL.LU.64 R26, [R1+0xaa0] ;  /* 0x000aa000011a7983 */ /* 0x010f280000300a00 */
        /* <DEDUP_REMOVED lines=10> */
[----:B------:R-:W2:Y:S04]  /*ef70*/  LDL.LU.64 R16, [R1+0x930] ;  /* 0x0009300001107983 */ /* 0x000ea80000300a00 */
[----:B--2---:R2:W-:Y:S04]  /*ef80*/  STL.64 [R1+0x1700], R16 ;  /* 0x0017001001007387 */ /* 0x0045e80000100a00 */
[----:B--2---:R-:W2:Y:S04]  /*ef90*/  LDL.LU.64 R16, [R1+0x938] ;  /* 0x0009380001107983 */ /* 0x004ea80000300a00 */
[----:B------:R-:W2:Y:S04]  /*efa0*/  LDL.LU.64 R24, [R1+0x420] ;  /* 0x0004200001187983 */ /* 0x000ea80000300a00 */
[----:B------:R-:W-:Y:S04]  /*efb0*/  STL [R1+0x500], R10 ;  /* 0x0005000a01007387 */ /* 0x000fe80000100800 */
[----:B-----5:R-:W5:Y:S04]  /*efc0*/  LDL.LU.64 R18, [R1+0xa20] ;  /* 0x000a200001127983 */ /* 0x020f680000300a00 */
[----:B------:R-:W2:Y:S04]  /*efd0*/  LDL.LU.64 R20, [R1+0x928] ;  /* 0x0009280001147983 */ /* 0x000ea80000300a00 */
[----:B-1----:R-:W2:Y:S04]  /*efe0*/  LDL.LU.64 R22, [R1+0x768] ;  /* 0x0007680001167983 */ /* 0x002ea80000300a00 */
[----:B------:R-:W-:Y:S04]  /*eff0*/  STL [R1+0x4e4], R9 ;  /* 0x0004e40901007387 */ /* 0x000fe80000100800 */
[----:B0-----:R-:W2:Y:S04]  /*f000*/  LDL.LU.64 R4, [R1+0x728] ;  /* 0x0007280001047983 */ /* 0x001ea80000300a00 */
[----:B--2---:R0:W-:Y:S04]  /*f010*/  STL.64 [R1+0x16e8], R4 ;  /* 0x0016e80401007387 */ /* 0x0041e80000100a00 */
[----:B0-----:R-:W2:Y:S04]  /*f020*/  LDL.LU.64 R4, [R1+0x3e8] ;  /* 0x0003e80001047983 */ /* 0x001ea80000300a00 */
[----:B------:R-:W-:Y:S04]  /*f030*/  STL [R1+0x4e0], R8 ;  /* 0x0004e00801007387 */ /* 0x000fe80000100800 */
[----:B--2---:R0:W-:Y:S04]  /*f040*/  STL.64 [R1+0x16f0], R4 ;  /* 0x0016f00401007387 */ /* 0x0041e80000100a00 */
[----:B------:R-:W-:Y:S04]  /*f050*/  STL [R1+0x4dc], R7 ;  /* 0x0004dc0701007387 */ /* 0x000fe80000100800 */
[----:B0-----:R-:W2:Y:S04]  /*f060*/  LDL.LU.64 R4, [R1+0x758] ;  /* 0x0007580001047983 */ /* 0x001ea80000300a00 */
[----:B------:R-:W-:Y:S04]  /*f070*/  STL [R1+0x4d8], R6 ;  /* 0x0004d80601007387 */ /* 0x000fe80000100800 */
[----:B--2---:R0:W-:Y:S04]  /*f080*/  STL.64 [R1+0x16f8], R4 ;  /* 0x0016f80401007387 */ /* 0x0041e80000100a00 */
[----:B------:R-:W-:Y:S04]  /*f090*/  STL [R1+0x4cc], R3 ;  /* 0x0004cc0301007387 */ /* 0x000fe80000100800 */
[----:B0-----:R-:W2:Y:S04]  /*f0a0*/  LDL.LU.64 R4, [R1+0x920] ;  /* 0x0009200001047983 */ /* 0x001ea80000300a00 */
[----:B---3--:R0:W-:Y:S04]  /*f0b0*/  STL [R1+0x4c8], R2 ;  /* 0x0004c80201007387 */ /* 0x0081e80000100800 */
[----:B0-----:R-:W3:Y:S04]  /*f0c0*/  LDL.LU.64 R2, [R1+0x6f0] ;  /* 0x0006f00001027983 */ /* 0x001ee80000300a00 */
[----:B------:R-:W2:Y:S04]  /*f0d0*/  LDL.LU.64 R6, [R1+0x6b8] ;  /* 0x0006b80001067983 */ /* 0x000ea80000300a00 */
[----:B------:R-:W4:Y:S04]  /*f0e0*/  LDL.LU.64 R8, [R1+0x680] ;  /* 0x0006800001087983 */ /* 0x000f280000300a00 */
[----:B------:R-:W5:Y:S04]  /*f0f0*/  LDL.LU.64 R10, [R1+0x648] ;  /* 0x00064800010a7983 */ /* 0x000f680000300a00 */
[----:B------:R0:W-:Y:S04]  /*f100*/  STL [R1+0x4ac], R13 ;  /* 0x0004ac0d01007387 */ /* 0x0001e80000100800 */
[----:B0-----:R-:W5:Y:S04]  /*f110*/  LDL.LU.64 R12, [R1+0x610] ;  /* 0x00061000010c7983 */ /* 0x001f680000300a00 */
[----:B------:R-:W5:Y:S04]  /*f120*/  LDL.LU.64 R28, [R1+0x5d8] ;  /* 0x0005d800011c7983 */ /* 0x000f680000300a00 */
[----:B------:R0:W-:Y:S04]  /*f130*/  STL [R1+0x4a8], R0 ;  /* 0x0004a80001007387 */ /* 0x0001e80000100800 */
[----:B0-----:R0:W5:Y:S04]  /*f140*/  LDG.E.U16 R0, [R14.64] ;  /* 0x000000040e007981 */ /* 0x001168000c1e1500 */
[----:B0-----:R-:W5:Y:S04]  /*f150*/  LDL.LU.64 R14, [R1+0x5a0] ;  /* 0x0005a000010e7983 */ /* 0x001f680000300a00 */
[----:B---3--:R-:W3:Y:S04]  /*f160*/  LDG.E.U16 R3, [R2.64] ;  /* 0x0000000402037981 */ /* 0x008ee8000c1e1500 */
[----:B--2---:R-:W2:Y:S04]  /*f170*/  LDG.E.U16 R7, [R6.64] ;  /* 0x0000000406077981 */ /* 0x004ea8000c1e1500 */
[----:B----4-:R-:W4:Y:S04]  /*f180*/  LDG.E.U16 R9, [R8.64] ;  /* 0x0000000408097981 */ /* 0x010f28000c1e1500 */
[----:B-----5:R0:W5:Y:S04]  /*f190*/  LDG.E.U16 R12, [R12.64] ;  /* 0x000000040c0c7981 */ /* 0x020168000c1e1500 */
[----:B0-----:R0:W2:Y:S04]  /*f1a0*/  LDG.E.U16 R13, [R28.64] ;  /* 0x000000041c0d7981 */ /* 0x0010a8000c1e1500 */
[----:B------:R1:W-:Y:S04]  /*f1b0*/  STL [R1+0x4a4], R0 ;  /* 0x0004a40001007387 */ /* 0x0003e80000100800 */
[----:B-1----:R1:W2:Y:S04]  /*f1c0*/  LDG.E.U16 R0, [R26.64] ;  /* 0x000000041a007981 */ /* 0x0022a8000c1e1500 */
[----:B------:R0:W3:Y:S04]  /*f1d0*/  LDG.E.U16 R14, [R14.64] ;  /* 0x000000040e0e7981 */ /* 0x0000e8000c1e1500 */
        /* <DEDUP_REMOVED lines=18> */
[----:B-1----:R-:W0:Y:S04]  /*f300*/  LDL.LU.64 R26, [R1+0x568] ;  /* 0x00056800011a7983 */ /* 0x002e280000300a00 */
[----:B--2---:R1:W-:Y:S04]  /*f310*/  STL [R1+0x468], R0 ;  /* 0x0004680001007387 */ /* 0x0043e80000100800 */
[----:B-1----:R1:W2:Y:S04]  /*f320*/  LDG.E.U16 R0, [R16.64] ;  /* 0x0000000410007981 */ /* 0x0022a8000c1e1500 */
[----:B0-----:R0:W3:Y:S04]  /*f330*/  LDG.E.U16 R15, [R26.64] ;  /* 0x000000041a0f7981 */ /* 0x0010e8000c1e1500 */
[----:B-1----:R-:W3:Y:S04]  /*f340*/  LDL.LU.64 R16, [R1+0x1700] ;  /* 0x0017000001107983 */ /* 0x002ee80000300a00 */
[----:B--2---:R1:W-:Y:S04]  /*f350*/  STL [R1+0x45c], R0 ;  /* 0x00045c0001007387 */ /* 0x0043e80000100800 */
[----:B---3--:R-:W2:Y:S04]  /*f360*/  LDG.E.U16 R17, [R16.64] ;  /* 0x0000000410117981 */ /* 0x008ea8000c1e1500 */
[----:B-1----:R1:W3:Y:S04]  /*f370*/  LDG.E.U16 R0, [R24.64] ;  /* 0x0000000418007981 */ /* 0x0022e8000c1e1500 */
[----:B--2---:R2:W-:Y:S04]  /*f380*/  STL [R1+0x458], R17 ;  /* 0x0004581101007387 */ /* 0x0045e80000100800 */
[----:B--2---:R-:W2:Y:S04]  /*f390*/  LDL.LU.64 R16, [R1+0x530] ;  /* 0x0005300001107983 */ /* 0x004ea80000300a00 */
[----:B-1----:R-:W4:Y:S04]  /*f3a0*/  LDL.LU.64 R24, [R1+0x4f8] ;  /* 0x0004f80001187983 */ /* 0x002f280000300a00 */
[----:B---3--:R1:W-:Y:S04]  /*f3b0*/  STL [R1+0x43c], R0 ;  /* 0x00043c0001007387 */ /* 0x0083e80000100800 */
[----:B-1----:R1:W3:Y:S04]  /*f3c0*/  LDG.E.U16 R0, [R18.64] ;  /* 0x0000000412007981 */ /* 0x0022e8000c1e1500 */
[----:B-1----:R-:W0:Y:S04]  /*f3d0*/  LDL.LU.64 R18, [R1+0x4c0] ;  /* 0x0004c00001127983 */ /* 0x002e280000300a00 */
[----:B--2---:R4:W2:Y:S04]  /*f3e0*/  LDG.E.U16 R16, [R16.64] ;  /* 0x0000000410107981 */ /* 0x0048a8000c1e1500 */
[----:B----4-:R1:W4:Y:S04]  /*f3f0*/  LDG.E.U16 R17, [R24.64] ;  /* 0x0000000418117981 */ /* 0x010328000c1e1500 */
[----:B---3--:R3:W-:Y:S04]  /*f400*/  STL [R1+0x438], R0 ;  /* 0x0004380001007387 */ /* 0x0087e80000100800 */
[----:B---3--:R3:W2:Y:S04]  /*f410*/  LDG.E.U16 R0, [R20.64] ;  /* 0x0000000414007981 */ /* 0x0086a8000c1e1500 */
[----:B0-----:R0:W4:Y:S04]  /*f420*/  LDG.E.U16 R26, [R18.64] ;  /* 0x00000004121a7981 */ /* 0x001128000c1e1500 */
        /* <DEDUP_REMOVED lines=8> */
[----:B----4-:R3:W-:Y:S04]  /*f4b0*/  STL [R1+0x424], R0 ;  /* 0x0004240001007387 */ /* 0x0107e80000100800 */
[----:B---3--:R3:W4:Y:S04]  /*f4c0*/  LDG.E.U16 R0, [R4.64] ;  /* 0x0000000404007981 */ /* 0x008728000c1e1500 */
[----:B---3--:R-:W3:Y:S04]  /*f4d0*/  LDL.LU.64 R4, [R1+0x16f0] ;  /* 0x0016f00001047983 */ /* 0x008ee80000300a00 */
[----:B----4-:R3:W-:Y:S04]  /*f4e0*/  STL [R1+0x420], R0 ;  /* 0x0004200001007387 */ /* 0x0107e80000100800 */
[----:B---3--:R3:W4:Y:S04]  /*f4f0*/  LDG.E.U16 R0, [R4.64] ;  /* 0x0000000404007981 */ /* 0x008728000c1e1500 */
[----:B---3--:R-:W3:Y:S04]  /*f500*/  LDL.LU.64 R4, [R1+0x16e8] ;  /* 0x0016e80001047983 */ /* 0x008ee80000300a00 */
[----:B---3--:R-:W3:Y:S04]  /*f510*/  LDG.E.U16 R5, [R4.64] ;  /* 0x0000000404057981 */ /* 0x008ee8000c1e1500 */
[----:B----4-:R4:W-:Y:S04]  /*f520*/  STL [R1+0x404], R0 ;  /* 0x0004040001007387 */ /* 0x0109e80000100800 */
[----:B------:R-:W2:Y:S04]  /*f530*/  LDL.LU.64 R28, [R1+0x418] ;  /* 0x00041800011c7983 */ /* 0x000ea80000300a00 */
[----:B----4-:R4:W2:Y:S04]  /*f540*/  LDG.E.U16 R0, [R10.64] ;  /* 0x000000040a007981 */ /* 0x0108a8000c1e1500 */
[----:B---3--:R3:W-:Y:S04]  /*f550*/  STL [R1+0x400], R5 ;  /* 0x0004000501007387 */ /* 0x0087e80000100800 */
[----:B---3--:R-:W3:Y:S04]  /*f560*/  LDL.LU.64 R4, [R1+0x90] ;  /* 0x0000900001047983 */ /* 0x008ee80000300a00 */
[----:B---3--:R3:W-:Y:S04]  /*f570*/  STL.64 [R1+0x16d0], R4 ;  /* 0x0016d00401007387 */ /* 0x0087e80000100a00 */
[----:B---3--:R-:W3:Y:S04]  /*f580*/  LDL.LU.64 R4, [R1+0xa0] ;  /* 0x0000a00001047983 */ /* 0x008ee80000300a00 */
[----:B---3--:R3:W-:Y:S04]  /*f590*/  STL.64 [R1+0x16d8], R4 ;  /* 0x0016d80401007387 */ /* 0x0087e80000100a00 */
[----:B---3--:R-:W3:Y:S04]  /*f5a0*/  LDL.LU.64 R4, [R1+0xa8] ;  /* 0x0000a80001047983 */ /* 0x008ee80000300a00 */
[----:B------:R0:W-:Y:S04]  /*f5b0*/  STL [R1+0x3fc], R3 ;  /* 0x0003fc0301007387 */ /* 0x0001e80000100800 */
[----:B0-----:R-:W3:Y:S04]  /*f5c0*/  LDL.LU.64 R2, [R1+0x88] ;  /* 0x0000880001027983 */ /* 0x001ee80000300a00 */
[----:B------:R0:W-:Y:S04]  /*f5d0*/  STL [R1+0x3f8], R7 ;  /* 0x0003f80701007387 */ /* 0x0001e80000100800 */
[----:B0-----:R-:W3:Y:S04]  /*f5e0*/  LDL.LU.64 R6, [R1+0x80] ;  /* 0x0000800001067983 */ /* 0x001ee80000300a00 */
[----:B------:R0:W-:Y:S04]  /*f5f0*/  STL [R1+0x3ec], R9 ;  /* 0x0003ec0901007387 */ /* 0x0001e80000100800 */
[----:B0-----:R-:W3:Y:S04]  /*f600*/  LDL.LU.64 R8, [R1+0x7a0] ;  /* 0x0007a00001087983 */ /* 0x001ee80000300a00 */
[----:B----4-:R-:W4:Y:S04]  /*f610*/  LDL.LU.64 R10, [R1+0x760] ;  /* 0x00076000010a7983 */ /* 0x010f280000300a00 */
[----:B------:R-:W4:Y:S04]  /*f620*/  LDL.LU R27, [R1+0xfb4] ;  /* 0x000fb400011b7983 */ /* 0x000f280000300800 */
[----:B-1----:R-:W4:Y:S04]  /*f630*/  LDL.LU R24, [R1+0xfb0] ;  /* 0x000fb00001187983 */ /* 0x002f280000300800 */
[----:B------:R-:W4:Y:S04]  /*f640*/  LDL.LU R25, [R1+0xfac] ;  /* 0x000fac0001197983 */ /* 0x000f280000300800 */
[----:B--2---:R0:W-:Y:S04]  /*f650*/  STL [R1+0x3e8], R0 ;  /* 0x0003e80001007387 */ /* 0x0041e80000100800 */
[----:B0-----:R0:W2:Y:S04]  /*f660*/  LDG.E.U16 R0, [R20.64] ;  /* 0x0000000414007981 */ /* 0x0010a8000c1e1500 */
[----:B0-----:R-:W4:Y:S04]  /*f670*/  LDL.LU R21, [R1+0xfa8] ;  /* 0x000fa80001157983 */ /* 0x001f280000300800 */
[----:B-----5:R0:W-:Y:S04]  /*f680*/  STL [R1+0x3d4], R12 ;  /* 0x0003d40c01007387 */ /* 0x0201e80000100800 */
[----:B------:R1:W5:Y:S04]  /*f690*/  LDG.E.U16 R20, [R28.64] ;  /* 0x000000041c147981 */ /* 0x000368000c1e1500 */
[----:B0-----:R-:W4:Y:S04]  /*f6a0*/  LDL.LU R12, [R1+0xcac] ;  /* 0x000cac00010c7983 */ /* 0x001f280000300800 */
[----:B------:R0:W-:Y:S04]  /*f6b0*/  STL [R1+0x3d0], R13 ;  /* 0x0003d00d01007387 */ /* 0x0001e80000100800 */
        /* <DEDUP_REMOVED lines=9> */
[----:B------:R-:W4:Y:S04]  /*f750*/  LDL.LU R18, [R1+0xa08] ;  /* 0x000a080001127983 */ /* 0x000f280000300800 */
[----:B------:R-:W4:Y:S04]  /*f760*/  LDL.LU R19, [R1+0x91c] ;  /* 0x00091c0001137983 */ /* 0x000f280000300800 */
[----:B------:R-:W4:Y:S04]  /*f770*/  LDL.LU R22, [R1+0x918] ;  /* 0x0009180001167983 */ /* 0x000f280000300800 */
[----:B------:R0:W-:Y:S04]  /*f780*/  STL [R1+0x38c], R26 ;  /* 0x00038c1a01007387 */ /* 0x0001e80000100800 */
[----:B0-----:R-:W4:Y:S04]  /*f790*/  LDL.LU R26, [R1+0x90c] ;  /* 0x00090c00011a7983 */ /* 0x001f280000300800 */
[----:B-1----:R-:W4:Y:S04]  /*f7a0*/  LDL.LU.64 R28, [R1+0x16e0] ;  /* 0x0016e000011c7983 */ /* 0x002f280000300a00 */
[----:B---3--:R0:W3:Y:S04]  /*f7b0*/  LDG.E.U16 R3, [R2.64] ;  /* 0x0000000402037981 */ /* 0x0080e8000c1e1500 */
[----:B--2---:R4:W-:Y:S04]  /*f7c0*/  STL [R1+0x388], R0 ;  /* 0x0003880001007387 */ /* 0x0049e80000100800 */
[----:B----4-:R1:W2:Y:S04]  /*f7d0*/  LDG.E.U16 R0, [R28.64] ;  /* 0x000000041c007981 */ /* 0x0102a8000c1e1500 */
[----:B-1----:R-:W4:Y:S04]  /*f7e0*/  LDL.LU.64 R28, [R1+0x98] ;  /* 0x00009800011c7983 */ /* 0x002f280000300a00 */
[----:B------:R-:W-:Y:S04]  /*f7f0*/  STL [R1+0x384], R23 ;  /* 0x0003841701007387 */ /* 0x000fe80000100800 */
[----:B-----5:R1:W-:Y:S04]  /*f800*/  STL [R1+0x380], R20 ;  /* 0x0003801401007387 */ /* 0x0203e80000100800 */
[----:B-1----:R1:W5:Y:S04]  /*f810*/  LDG.E.U16 R20, [R4.64] ;  /* 0x0000000404147981 */ /* 0x002368000c1e1500 */
[----:B-1----:R-:W3:Y:S04]  /*f820*/  LDL.LU.64 R4, [R1+0x16d8] ;  /* 0x0016d80001047983 */ /* 0x002ee80000300a00 */
[----:B--2---:R3:W-:Y:S04]  /*f830*/  STL [R1+0x37c], R0 ;  /* 0x00037c0001007387 */ /* 0x0047e80000100800 */
[----:B---3--:R1:W2:Y:S04]  /*f840*/  LDG.E.U16 R0, [R4.64] ;  /* 0x0000000404007981 */ /* 0x0082a8000c1e1500 */
[----:B-1----:R-:W3:Y:S04]  /*f850*/  LDL.LU.64 R4, [R1+0x16d0] ;  /* 0x0016d00001047983 */ /* 0x002ee80000300a00 */
[----:B-----5:R4:W-:Y:S04]  /*f860*/  STL [R1+0x378], R20 ;  /* 0x0003781401007387 */ /* 0x0209e80000100800 */
[----:B----4-:R1:W4:Y:S04]  /*f870*/  LDG.E.U16 R20, [R28.64] ;  /* 0x000000041c147981 */ /* 0x010328000c1e1500 */
[----:B------:R-:W5:Y:S04]  /*f880*/  S2R R23, SR_TID.X ;  /* 0x0000000000177919 */ /* 0x000f680000002100 */
[----:B-1----:R1:W4:Y:S04]  /*f890*/  LDG.E.U16 R29, [R6.64] ;  /* 0x00000004061d7981 */ /* 0x002328000c1e1500 */
[----:B------:R0:W4:Y:S01]  /*f8a0*/  LDG.E.U16 R28, [R8.64] ;  /* 0x00000004081c7981 */ /* 0x000122000c1e1500 */
[----:B-----5:R-:W-:-:S04]  /*f8b0*/  LOP3.LUT R23, R23, 0xff, RZ, 0xc0, !PT ;  /* 0x000000ff17177812 */ /* 0x020fc800078ec0ff */
[----:B0-----:R-:W-:-:S05]  /*f8c0*/  SHF.L.U32 R2, R23, 0x1, RZ ;  /* 0x0000000117027819 */ /* 0x001fca00000006ff */
[----:B------:R-:W-:Y:S04]  /*f8d0*/  STS.U16 [R2], R27 ;  /* 0x0000001b02007388 */ /* 0x000fe80000000400 */
[----:B--2---:R3:W-:Y:S04]  /*f8e0*/  STL [R1+0x364], R0 ;  /* 0x0003640001007387 */ /* 0x0047e80000100800 */
[----:B------:R-:W2:Y:S04]  /*f8f0*/  LDL.LU R23, [R1+0x8fc] ;  /* 0x0008fc0001177983 */ /* 0x000ea80000300800 */
[----:B---3--:R0:W3:Y:S04]  /*f900*/  LDG.E.U16 R0, [R4.64] ;  /* 0x0000000404007981 */ /* 0x0080e8000c1e1500 */
[----:B0-----:R0:W5:Y:S04]  /*f910*/  LDG.E.U16 R4, [R10.64] ;  /* 0x000000040a047981 */ /* 0x001168000c1e1500 */
[----:B----4-:R4:W-:Y:S04]  /*f920*/  STL [R1+0x360], R20 ;  /* 0x0003601401007387 */ /* 0x0109e80000100800 */
[----:B----4-:R-:W4:Y:S04]  /*f930*/  LDL.LU R20, [R1+0x8f4] ;  /* 0x0008f40001147983 */ /* 0x010f280000300800 */
[----:B------:R-:W2:Y:S04]  /*f940*/  LDL.LU R27, [R1+0x8f0] ;  /* 0x0008f000011b7983 */ /* 0x000ea80000300800 */
[----:B------:R0:W-:Y:S04]  /*f950*/  STS.U16 [R2+0x1000], R24 ;  /* 0x0010001802007388 */ /* 0x0001e80000000400 */
[----:B------:R1:W-:Y:S04]  /*f960*/  STS.U16 [R2+0x2000], R25 ;  /* 0x0020001902007388 */ /* 0x0003e80000000400 */
[----:B------:R1:W-:Y:S04]  /*f970*/  STS.U16 [R2+0x4000], R21 ;  /* 0x0040001502007388 */ /* 0x0003e80000000400 */
[----:B0-----:R-:W2:Y:S04]  /*f980*/  LDL.LU R24, [R1+0x8e4] ;  /* 0x0008e40001187983 */ /* 0x001ea80000300800 */
[----:B-1----:R-:W2:Y:S04]  /*f990*/  LDL.LU R25, [R1+0x8d4] ;  /* 0x0008d40001197983 */ /* 0x002ea80000300800 */
[----:B------:R-:W2:Y:S04]  /*f9a0*/  LDL.LU R21, [R1+0x8d0] ;  /* 0x0008d00001157983 */ /* 0x000ea80000300800 */
[----:B------:R-:W2:Y:S04]  /*f9b0*/  LDL.LU R5, [R1+0x8c4] ;  /* 0x0008c40001057983 */ /* 0x000ea80000300800 */
[----:B------:R-:W-:Y:S04]  /*f9c0*/  STS.U16 [R2+0x8000], R12 ;  /* 0x0080000c02007388 */ /* 0x000fe80000000400 */
        /* <DEDUP_REMOVED lines=9> */
[----:B---3--:R0:W-:Y:S04]  /*fa60*/  STL [R1+0x35c], R0 ;  /* 0x00035c0001007387 */ /* 0x0081e80000100800 */
[----:B0-----:R-:W3:Y:S04]  /*fa70*/  LDL.LU R0, [R1+0x8c0] ;  /* 0x0008c00001007983 */ /* 0x001ee80000300800 */
[----:B------:R0:W-:Y:S04]  /*fa80*/  STL [R1+0x358], R3 ;  /* 0x0003580301007387 */ /* 0x0001e80000100800 */
[----:B0-----:R-:W3:Y:S04]  /*fa90*/  LDL.LU R3, [R1+0x8ac] ;  /* 0x0008ac0001037983 */ /* 0x001ee80000300800 */
[----:B------:R-:W3:Y:S04]  /*faa0*/  LDL.LU R6, [R1+0x89c] ;  /* 0x00089c0001067983 */ /* 0x000ee80000300800 */
[----:B------:R-:W3:Y:S04]  /*fab0*/  LDL.LU R7, [R1+0x898] ;  /* 0x0008980001077983 */ /* 0x000ee80000300800 */
[----:B------:R-:W3:Y:S04]  /*fac0*/  LDL.LU R8, [R1+0x888] ;  /* 0x0008880001087983 */ /* 0x000ee80000300800 */
[----:B------:R-:W3:Y:S04]  /*fad0*/  LDL.LU R9, [R1+0x880] ;  /* 0x0008800001097983 */ /* 0x000ee80000300800 */
[----:B------:R-:W-:Y:S04]  /*fae0*/  STL [R1+0x354], R29 ;  /* 0x0003541d01007387 */ /* 0x000fe80000100800 */
[----:B------:R-:W3:Y:S04]  /*faf0*/  LDL.LU R10, [R1+0x874] ;  /* 0x00087400010a7983 */ /* 0x000ee80000300800 */
[----:B------:R-:W3:Y:S04]  /*fb00*/  LDL.LU R26, [R1+0x870] ;  /* 0x00087000011a7983 */ /* 0x000ee80000300800 */
[----:B------:R-:W-:Y:S04]  /*fb10*/  STL [R1+0x350], R28 ;  /* 0x0003501c01007387 */ /* 0x000fe80000100800 */
[----:B------:R-:W3:Y:S04]  /*fb20*/  LDL.LU R11, [R1+0x860] ;  /* 0x00086000010b7983 */ /* 0x000ee80000300800 */
[----:B--2---:R0:W-:Y:S04]  /*fb30*/  STS.U16 [R2+0x25000], R23 ;  /* 0x0250001702007388 */ /* 0x0041e80000000400 */
[----:B-----5:R-:W-:Y:S04]  /*fb40*/  STL [R1+0x344], R4 ;  /* 0x0003440401007387 */ /* 0x020fe80000100800 */
[----:B------:R-:W2:Y:S04]  /*fb50*/  LDL.LU R22, [R1+0x74c] ;  /* 0x00074c0001167983 */ /* 0x000ea80000300800 */
[----:B----4-:R-:W-:Y:S04]  /*fb60*/  STS.U16 [R2+0x13000], R20 ;  /* 0x0130001402007388 */ /* 0x010fe80000000400 */
[----:B0-----:R-:W4:Y:S04]  /*fb70*/  LDL.LU R23, [R1+0x748] ;  /* 0x0007480001177983 */ /* 0x001f280000300800 */
[----:B------:R0:W-:Y:S04]  /*fb80*/  STS.U16 [R2+0x26000], R27 ;  /* 0x0260001b02007388 */ /* 0x0001e80000000400 */
[----:B0-----:R-:W5:Y:S04]  /*fb90*/  LDL.LU R27, [R1+0x734] ;  /* 0x00073400011b7983 */ /* 0x001f680000300800 */
[----:B------:R0:W-:Y:S04]  /*fba0*/  STS.U16 [R2+0x27000], R24 ;  /* 0x0270001802007388 */ /* 0x0001e80000000400 */
[----:B------:R1:W-:Y:S04]  /*fbb0*/  STS.U16 [R2+0x5000], R25 ;  /* 0x0050001902007388 */ /* 0x0003e80000000400 */
[----:B0-----:R-:W5:Y:S04]  /*fbc0*/  LDL.LU R24, [R1+0x714] ;  /* 0x0007140001187983 */ /* 0x001f680000300800 */
[----:B-1----:R-:W5:Y:S04]  /*fbd0*/  LDL.LU R25, [R1+0x710] ;  /* 0x0007100001197983 */ /* 0x002f680000300800 */
[----:B------:R0:W-:Y:S04]  /*fbe0*/  STS.U16 [R2+0xa000], R21 ;  /* 0x00a0001502007388 */ /* 0x0001e80000000400 */
[----:B------:R-:W5:Y:S04]  /*fbf0*/  LDL.LU R12, [R1+0x6fc] ;  /* 0x0006fc00010c7983 */ /* 0x000f680000300800 */
[----:B------:R-:W-:Y:S04]  /*fc00*/  STS.U16 [R2+0x14000], R5 ;  /* 0x0140000502007388 */ /* 0x000fe80000000400 */
[----:B------:R-:W5:Y:S04]  /*fc10*/  LDL.LU R13, [R1+0x6f8] ;  /* 0x0006f800010d7983 */ /* 0x000f680000300800 */
[----:B------:R-:W5:Y:S04]  /*fc20*/  LDL.LU R14, [R1+0x6dc] ;  /* 0x0006dc00010e7983 */ /* 0x000f680000300800 */
[----:B------:R-:W5:Y:S04]  /*fc30*/  LDL.LU R15, [R1+0x6c0] ;  /* 0x0006c000010f7983 */ /* 0x000f680000300800 */
[----:B------:R-:W5:Y:S04]  /*fc40*/  LDL.LU R16, [R1+0x68c] ;  /* 0x00068c0001107983 */ /* 0x000f680000300800 */
[----:B------:R-:W5:Y:S04]  /*fc50*/  LDL.LU R17, [R1+0x688] ;  /* 0x0006880001117983 */ /* 0x000f680000300800 */
[----:B------:R-:W5:Y:S04]  /*fc60*/  LDL.LU R18, [R1+0x668] ;  /* 0x0006680001127983 */ /* 0x000f680000300800 */
[----:B------:R-:W5:Y:S04]  /*fc70*/  LDL.LU R19, [R1+0x650] ;  /* 0x0006500001137983 */ /* 0x000f680000300800 */
[----:B------:R-:W5:Y:S04]  /*fc80*/  LDL.LU R20, [R1+0x634] ;  /* 0x0006340001147983 */ /* 0x000f680000300800 */
[----:B0-----:R-:W5:Y:S04]  /*fc90*/  LDL.LU R21, [R1+0x630] ;  /* 0x0006300001157983 */ /* 0x001f680000300800 */
[----:B---3--:R-:W-:Y:S04]  /*fca0*/  STS.U16 [R2+0x28000], R0 ;  /* 0x0280000002007388 */ /* 0x008fe80000000400 */
[----:B------:R-:W-:Y:S04]  /*fcb0*/  STS.U16 [R2+0x29000], R3 ;  /* 0x0290000302007388 */ /* 0x000fe80000000400 */
[----:B------:R-:W-:Y:S04]  /*fcc0*/  STS.U16 [R2+0x15000], R6 ;  /* 0x0150000602007388 */ /* 0x000fe80000000400 */
[----:B------:R-:W-:Y:S04]  /*fcd0*/  STS.U16 [R2+0x2a000], R7 ;  /* 0x02a0000702007388 */ /* 0x000fe80000000400 */
[----:B------:R-:W-:Y:S04]  /*fce0*/  STS.U16 [R2+0x2b000], R8 ;  /* 0x02b0000802007388 */ /* 0x000fe80000000400 */
[----:B------:R-:W-:Y:S04]  /*fcf0*/  STS.U16 [R2+0xb000], R9 ;  /* 0x00b0000902007388 */ /* 0x000fe80000000400 */
[----:B------:R-:W-:Y:S04]  /*fd00*/  STS.U16 [R2+0x16000], R10 ;  /* 0x0160000a02007388 */ /* 0x000fe80000000400 */
[----:B------:R0:W-:Y:S04]  /*fd10*/  STS.U16 [R2+0x2c000], R26 ;  /* 0x02c0001a02007388 */ /* 0x0001e80000000400 */
[----:B------:R-:W-:Y:S04]  /*fd20*/  STS.U16 [R2+0x2d000], R11 ;  /* 0x02d0000b02007388 */ /* 0x000fe80000000400 */
[----:B0-----:R-:W3:Y:S04]  /*fd30*/  LDL.LU R26, [R1+0x618] ;  /* 0x00061800011a7983 */ /* 0x001ee80000300800 */
[----:B--2---:R0:W-:Y:S04]  /*fd40*/  STS.U16 [R2+0x17000], R22 ;  /* 0x0170001602007388 */ /* 0x0041e80000000400 */
[----:B----4-:R1:W-:Y:S04]  /*fd50*/  STS.U16 [R2+0x2e000], R23 ;  /* 0x02e0001702007388 */ /* 0x0103e80000000400 */
[----:B0-----:R-:W2:Y:S04]  /*fd60*/  LDL.LU R22, [R1+0x5fc] ;  /* 0x0005fc0001167983 */ /* 0x001ea80000300800 */
[----:B-1----:R-:W4:Y:S04]  /*fd70*/  LDL.LU R23, [R1+0x5f8] ;  /* 0x0005f80001177983 */ /* 0x002f280000300800 */
[----:B-----5:R0:W-:Y:S04]  /*fd80*/  STS.U16 [R2+0x2f000], R27 ;  /* 0x02f0001b02007388 */ /* 0x0201e80000000400 */
[----:B0-----:R-:W5:Y:S04]  /*fd90*/  LDL.LU R27, [R1+0x5e4] ;  /* 0x0005e400011b7983 */ /* 0x001f680000300800 */
[----:B------:R0:W-:Y:S04]  /*fda0*/  STS.U16 [R2+0x3000], R24 ;  /* 0x0030001802007388 */ /* 0x0001e80000000400 */
[----:B------:R1:W-:Y:S04]  /*fdb0*/  STS.U16 [R2+0x6000], R25 ;  /* 0x0060001902007388 */ /* 0x0003e80000000400 */
[----:B0-----:R-:W5:Y:S04]  /*fdc0*/  LDL.LU R24, [R1+0x5e0] ;  /* 0x0005e00001187983 */ /* 0x001f680000300800 */
[----:B-1----:R-:W5:Y:S04]  /*fdd0*/  LDL.LU R25, [R1+0x5c4] ;  /* 0x0005c40001197983 */ /* 0x002f680000300800 */
[----:B------:R0:W-:Y:S04]  /*fde0*/  STS.U16 [R2+0xc000], R12 ;  /* 0x00c0000c02007388 */ /* 0x0001e80000000400 */
[----:B------:R1:W-:Y:S04]  /*fdf0*/  STS.U16 [R2+0x18000], R13 ;  /* 0x0180000d02007388 */ /* 0x0003e80000000400 */
[----:B------:R-:W5:Y:S04]  /*fe00*/  LDL.LU R5, [R1+0x5c0] ;  /* 0x0005c00001057983 */ /* 0x000f680000300800 */
[----:B------:R-:W-:Y:S04]  /*fe10*/  STS.U16 [R2+0x30000], R14 ;  /* 0x0300000e02007388 */ /* 0x000fe80000000400 */
        /* <DEDUP_REMOVED lines=15> */
[----:B0-----:R-:W5:Y:S04]  /*ff10*/  LDL.LU R12, [R1+0x340] ;  /* 0x00034000010c7983 */ /* 0x001f680000300800 */
[----:B-1----:R-:W5:Y:S04]  /*ff20*/  LDL.LU R13, [R1+0x324] ;  /* 0x00032400010d7983 */ /* 0x002f680000300800 */
[----:B---3--:R0:W-:Y:S04]  /*ff30*/  STS.U16 [R2+0x35000], R26 ;  /* 0x0350001a02007388 */ /* 0x0081e80000000400 */
[----:B0-----:R-:W3:Y:S04]  /*ff40*/  LDL.LU R26, [R1+0x320] ;  /* 0x00032000011a7983 */ /* 0x001ee80000300800 */
[----:B------:R-:W3:Y:S04]  /*ff50*/  LDL.LU R14, [R1+0x304] ;  /* 0x00030400010e7983 */ /* 0x000ee80000300800 */
[----:B--2---:R-:W-:Y:S04]  /*ff60*/  STS.U16 [R2+0x1b000], R22 ;  /* 0x01b0001602007388 */ /* 0x004fe80000000400 */
[----:B----4-:R-:W-:Y:S04]  /*ff70*/  STS.U16 [R2+0x36000], R23 ;  /* 0x0360001702007388 */ /* 0x010fe80000000400 */
[----:B-----5:R0:W-:Y:S04]  /*ff80*/  STS.U16 [R2+0x37000], R27 ;  /* 0x0370001b02007388 */ /* 0x0201e80000000400 */
[----:B0-----:R-:W2:Y:S04]  /*ff90*/  LDL.LU R27, [R1+0xa04] ;  /* 0x000a0400011b7983 */ /* 0x001ea80000300800 */
[----:B------:R0:W-:Y:S04]  /*ffa0*/  STS.U16 [R2+0x7000], R24 ;  /* 0x0070001802007388 */ /* 0x0001e80000000400 */
[----:B------:R-:W-:Y:S04]  /*ffb0*/  STS.U16 [R2+0xe000], R25 ;  /* 0x00e0001902007388 */ /* 0x000fe80000000400 */
[----:B0-----:R-:W4:Y:S04]  /*ffc0*/  LDL.LU R24, [R1+0xa1c] ;  /* 0x000a1c0001187983 */ /* 0x001f280000300800 */
[----:B------:R-:W5:Y:S04]  /*ffd0*/  LDL.LU R15, [R1+0x6a4] ;  /* 0x0006a400010f7983 */ /* 0x000f680000300800 */
[----:B------:R-:W-:Y:S04]  /*ffe0*/  STS.U16 [R2+0x1c000], R5 ;  /* 0x01c0000502007388 */ /* 0x000fe80000000400 */
[----:B------:R-:W5:Y:S04]  /*fff0*/  LDL.LU R16, [R1+0xad8] ;  /* 0x000ad80001107983 */ /* 0x000f680000300800 */
[----:B------:R0:W-:Y:S04]  /*10000*/  STS.U16 [R2+0x38000], R0 ;  /* 0x0380000002007388 */ /* 0x0001e80000000400 */
[----:B------:R-:W5:Y:S04]  /*10010*/  LDL.LU R17, [R1+0x8bc] ;  /* 0x0008bc0001117983 */ /* 0x000f680000300800 */
[----:B------:R-:W-:Y:S04]  /*10020*/  STS.U16 [R2+0x39000], R3 ;  /* 0x0390000302007388 */ /* 0x000fe80000000400 */
[----:B------:R-:W5:Y:S04]  /*10030*/  LDL.LU R18, [R1+0x6d8] ;  /* 0x0006d80001127983 */ /* 0x000f680000300800 */
[----:B------:R-:W-:Y:S01]  /*10040*/  STS.U16 [R2+0x1d000], R6 ;  /* 0x01d0000602007388 */ /* 0x000fe20000000400 */
[----:B0-----:R-:W-:-:S03]  /*10050*/  LOP3.LUT R0, R2, 0x10, RZ, 0x3c, !PT ;  /* 0x0000001002007812 */ /* 0x001fc600078e3cff */
        /* <DEDUP_REMOVED lines=10> */
[----:B------:R-:W-:Y:S04]  /*10100*/  STS.U16 [R2+0x3d000], R12 ;  /* 0x03d0000c02007388 */ /* 0x000fe80000000400 */
[----:B------:R-:W5:Y:S04]  /*10110*/  LDL.LU R25, [R1+0x2c0] ;  /* 0x0002c00001197983 */ /* 0x000f680000300800 */
[----:B------:R-:W-:Y:S04]  /*10120*/  STS.U16 [R2+0x1f000], R13 ;  /* 0x01f0000d02007388 */ /* 0x000fe80000000400 */
[----:B---3--:R0:W-:Y:S04]  /*10130*/  STS.U16 [R2+0x3e000], R26 ;  /* 0x03e0001a02007388 */ /* 0x0081e80000000400 */
[----:B------:R-:W-:Y:S04]  /*10140*/  STS.U16 [R2+0x3f000], R14 ;  /* 0x03f0000e02007388 */ /* 0x000fe80000000400 */
[----:B0-----:R-:W3:Y:S04]  /*10150*/  LDL.LU R26, [R1+0x2a4] ;  /* 0x0002a400011a7983 */ /* 0x001ee80000300800 */
[----:B------:R-:W-:Y:S04]  /*10160*/  STL [R1+0x16cc], R2 ;  /* 0x0016cc0201007387 */ /* 0x000fe80000100800 */
[----:B--2---:R0:W-:Y:S04]  /*10170*/  STS.U16 [R0+0x1200], R27 ;  /* 0x0012001b00007388 */ /* 0x0041e80000000400 */
[----:B0-----:R-:W2:Y:S04]  /*10180*/  LDL.LU R27, [R1+0x2a0] ;  /* 0x0002a000011b7983 */ /* 0x001ea80000300800 */
[----:B----4-:R0:W-:Y:S04]  /*10190*/  STS.U16 [R0+0x2200], R24 ;  /* 0x0022001800007388 */ /* 0x0101e80000000400 */
[----:B-----5:R-:W-:Y:S04]  /*101a0*/  STS.U16 [R0+0x3200], R15 ;  /* 0x0032000f00007388 */ /* 0x020fe80000000400 */
[----:B0-----:R-:W4:Y:S04]  /*101b0*/  LDL.LU R24, [R1+0x284] ;  /* 0x0002840001187983 */ /* 0x001f280000300800 */
[----:B------:R-:W5:Y:S04]  /*101c0*/  LDL.LU R2, [R1+0x280] ;  /* 0x0002800001027983 */ /* 0x000f680000300800 */
[----:B------:R-:W5:Y:S04]  /*101d0*/  LDL.LU R28, [R1+0x264] ;  /* 0x00026400011c7983 */ /* 0x000f680000300800 */
[----:B------:R-:W5:Y:S04]  /*101e0*/  LDL.LU R29, [R1+0x260] ;  /* 0x00026000011d7983 */ /* 0x000f680000300800 */
        /* <DEDUP_REMOVED lines=17> */
[----:B------:R0:W-:Y:S04]  /*10300*/  STS.U16 [R0+0x24200], R25 ;  /* 0x0242001900007388 */ /* 0x0001e80000000400 */
[----:B------:R-:W5:Y:S04]  /*10310*/  LDL.LU R12, [R1+0x228] ;  /* 0x00022800010c7983 */ /* 0x000f680000300800 */
[----:B0-----:R-:W5:Y:S04]  /*10320*/  LDL.LU R25, [R1+0x21c] ;  /* 0x00021c0001197983 */ /* 0x001f680000300800 */
[----:B------:R-:W5:Y:S04]  /*10330*/  LDL.LU R13, [R1+0x218] ;  /* 0x00021800010d7983 */ /* 0x000f680000300800 */
[----:B------:R-:W5:Y:S04]  /*10340*/  LDL.LU R14, [R1+0x214] ;  /* 0x00021400010e7983 */ /* 0x000f680000300800 */
[----:B---3--:R0:W-:Y:S04]  /*10350*/  STS.U16 [R0+0x25200], R26 ;  /* 0x0252001a00007388 */ /* 0x0081e80000000400 */
[----:B0-----:R-:W3:Y:S04]  /*10360*/  LDL.LU R26, [R1+0x210] ;  /* 0x00021000011a7983 */ /* 0x001ee80000300800 */
[----:B--2---:R0:W-:Y:S04]  /*10370*/  STS.U16 [R0+0x26200], R27 ;  /* 0x0262001b00007388 */ /* 0x0041e80000000400 */
[----:B0-----:R-:W2:Y:S04]  /*10380*/  LDL.LU R27, [R1+0x204] ;  /* 0x00020400011b7983 */ /* 0x001ea80000300800 */
[----:B----4-:R0:W-:Y:S04]  /*10390*/  STS.U16 [R0+0x27200], R24 ;  /* 0x0272001800007388 */ /* 0x0101e80000000400 */
[----:B-----5:R-:W-:Y:S04]  /*103a0*/  STS.U16 [R0+0x28200], R2 ;  /* 0x0282000200007388 */ /* 0x020fe80000000400 */
[----:B------:R-:W-:Y:S04]  /*103b0*/  STS.U16 [R0+0x29200], R28 ;  /* 0x0292001c00007388 */ /* 0x000fe80000000400 */
[----:B------:R-:W-:Y:S04]  /*103c0*/  STS.U16 [R0+0x2a200], R29 ;  /* 0x02a2001d00007388 */ /* 0x000fe80000000400 */
[----:B------:R-:W-:Y:S04]  /*103d0*/  STS.U16 [R0+0x2b200], R4 ;  /* 0x02b2000400007388 */ /* 0x000fe80000000400 */
[----:B------:R-:W4:Y:S04]  /*103e0*/  LDL.LU R15, [R1+0x200] ;  /* 0x00020000010f7983 */ /* 0x000f280000300800 */
[----:B------:R-:W-:Y:S04]  /*103f0*/  STS.U16 [R0+0x2c200], R5 ;  /* 0x02c2000500007388 */ /* 0x000fe80000000400 */
[----:B------:R-:W5:Y:S04]  /*10400*/  LDL.LU R16, [R1+0x1fc] ;  /* 0x0001fc0001107983 */ /* 0x000f680000300800 */
[----:B------:R-:W-:Y:S04]  /*10410*/  STS.U16 [R0+0x2d200], R3 ;  /* 0x02d2000300007388 */ /* 0x000fe80000000400 */
[----:B------:R-:W4:Y:S04]  /*10420*/  LDL.LU R17, [R1+0x1f8] ;  /* 0x0001f80001117983 */ /* 0x000f280000300800 */
[----:B------:R-:W-:Y:S04]  /*10430*/  STS.U16 [R0+0x2e200], R6 ;  /* 0x02e2000600007388 */ /* 0x000fe80000000400 */
[----:B------:R-:W4:Y:S04]  /*10440*/  LDL.LU R18, [R1+0x1ec] ;  /* 0x0001ec0001127983 */ /* 0x000f280000300800 */
[----:B------:R-:W-:Y:S04]  /*10450*/  STS.U16 [R0+0x2f200], R7 ;  /* 0x02f2000700007388 */ /* 0x000fe80000000400 */
[----:B------:R-:W4:Y:S04]  /*10460*/  LDL.LU R19, [R1+0x1e8] ;  /* 0x0001e80001137983 */ /* 0x000f280000300800 */
[----:B------:R-:W-:Y:S04]  /*10470*/  STS.U16 [R0+0x30200], R8 ;  /* 0x0302000800007388 */ /* 0x000fe80000000400 */
[----:B------:R-:W4:Y:S04]  /*10480*/  LDL.LU R20, [R1+0x1e4] ;  /* 0x0001e40001147983 */ /* 0x000f280000300800 */
[----:B------:R-:W-:Y:S04]  /*10490*/  STS.U16 [R0+0x31200], R9 ;  /* 0x0312000900007388 */ /* 0x000fe80000000400 */
[----:B------:R-:W5:Y:S04]  /*104a0*/  LDL.LU R21, [R1+0x1e0] ;  /* 0x0001e00001157983 */ /* 0x000f680000300800 */
[----:B------:R-:W-:Y:S04]  /*104b0*/  STS.U16 [R0+0x32200], R10 ;  /* 0x0322000a00007388 */ /* 0x000fe80000000400 */
[----:B------:R-:W5:Y:S04]  /*104c0*/  LDL.LU R22, [R1+0x1d4] ;  /* 0x0001d40001167983 */ /* 0x000f680000300800 */
[----:B------:R-:W-:Y:S04]  /*104d0*/  STS.U16 [R0+0x33200], R11 ;  /* 0x0332000b00007388 */ /* 0x000fe80000000400 */
[----:B------:R-:W5:Y:S04]  /*104e0*/  LDL.LU R23, [R1+0x1d0] ;  /* 0x0001d00001177983 */ /* 0x000f680000300800 */
[----:B------:R-:W-:Y:S04]  /*104f0*/  STS.U16 [R0+0x34200], R12 ;  /* 0x0342000c00007388 */ /* 0x000fe80000000400 */
[----:B0-----:R-:W5:Y:S04]  /*10500*/  LDL.LU R24, [R1+0x1cc] ;  /* 0x0001cc0001187983 */ /* 0x001f680000300800 */
[----:B------:R0:W-:Y:S04]  /*10510*/  STS.U16 [R0+0x35200], R25 ;  /* 0x0352001900007388 */ /* 0x0001e80000000400 */
[----:B------:R-:W-:Y:S04]  /*10520*/  STS.U16 [R0+0x36200], R13 ;  /* 0x0362000d00007388 */ /* 0x000fe80000000400 */
[----:B------:R-:W-:Y:S04]  /*10530*/  STS.U16 [R0+0x37200], R14 ;  /* 0x0372000e00007388 */ /* 0x000fe80000000400 */
[----:B0-----:R-:W5:Y:S04]  /*10540*/  LDL.LU R25, [R1+0x1c8] ;  /* 0x0001c80001197983 */ /* 0x001f680000300800 */
[----:B---3--:R0:W-:Y:S04]  /*10550*/  STS.U16 [R0+0x38200], R26 ;  /* 0x0382001a00007388 */ /* 0x0081e80000000400 */
[----:B0-----:R-:W3:Y:S04]  /*10560*/  LDL.LU R26, [R1+0x1bc] ;  /* 0x0001bc00011a7983 */ /* 0x001ee80000300800 */
[----:B--2---:R0:W-:Y:S04]  /*10570*/  STS.U16 [R0+0x39200], R27 ;  /* 0x0392001b00007388 */ /* 0x0041e80000000400 */
[----:B0-----:R-:W2:Y:S04]  /*10580*/  LDL.LU R27, [R1+0x1b8] ;  /* 0x0001b800011b7983 */ /* 0x001ea80000300800 */
[----:B------:R-:W2:Y:S04]  /*10590*/  LDL.LU R2, [R1+0x1b4] ;  /* 0x0001b40001027983 */ /* 0x000ea80000300800 */
        /* <DEDUP_REMOVED lines=13> */
[----:B----4-:R0:W-:Y:S04]  /*10670*/  STS.U16 [R0+0x3a200], R15 ;  /* 0x03a2000f00007388 */ /* 0x0101e80000000400 */
[----:B------:R-:W4:Y:S04]  /*10680*/  LDL.LU R14, [R1+0x15c] ;  /* 0x00015c00010e7983 */ /* 0x000f280000300800 */
[----:B-----5:R1:W-:Y:S04]  /*10690*/  STS.U16 [R0+0x3b200], R16 ;  /* 0x03b2001000007388 */ /* 0x0203e80000000400 */
[----:B0-----:R-:W5:Y:S04]  /*106a0*/  LDL.LU R15, [R1+0x158] ;  /* 0x00015800010f7983 */ /* 0x001f680000300800 */
[----:B------:R0:W-:Y:S04]  /*106b0*/  STS.U16 [R0+0x3c200], R17 ;  /* 0x03c2001100007388 */ /* 0x0001e80000000400 */
[----:B-1----:R-:W4:Y:S04]  /*106c0*/  LDL.LU R16, [R1+0x154] ;  /* 0x0001540001107983 */ /* 0x002f280000300800 */
[----:B------:R1:W-:Y:S04]  /*106d0*/  STS.U16 [R0+0x3d200], R18 ;  /* 0x03d2001200007388 */ /* 0x0003e80000000400 */
[----:B0-----:R-:W4:Y:S04]  /*106e0*/  LDL.LU R17, [R1+0x150] ;  /* 0x0001500001117983 */ /* 0x001f280000300800 */
        /* <DEDUP_REMOVED lines=14> */
[----:B0-----:R-:W4:Y:S04]  /*107d0*/  LDL.LU R25, [R1+0xa9c] ;  /* 0x000a9c0001197983 */ /* 0x001f280000300800 */
[----:B---3--:R0:W-:Y:S04]  /*107e0*/  STS.U16 [R0+0xd200], R26 ;  /* 0x00d2001a00007388 */ /* 0x0081e80000000400 */
[----:B0-----:R-:W3:Y:S04]  /*107f0*/  LDL.LU R26, [R1+0x908] ;  /* 0x00090800011a7983 */ /* 0x001ee80000300800 */
[----:B--2---:R0:W-:Y:S04]  /*10800*/  STS.U16 [R0+0xe200], R27 ;  /* 0x00e2001b00007388 */ /* 0x0041e80000000400 */
[----:B------:R1:W-:Y:S04]  /*10810*/  STS.U16 [R0+0xf200], R2 ;  /* 0x00f2000200007388 */ /* 0x0003e80000000400 */
[----:B0-----:R-:W2:Y:S04]  /*10820*/  LDL.LU R27, [R1+0x8b8] ;  /* 0x0008b800011b7983 */ /* 0x001ea80000300800 */
[----:B-1----:R-:W2:Y:S04]  /*10830*/  LDL.LU R2, [R1+0x16cc] ;  /* 0x0016cc0001027983 */ /* 0x002ea80000300800 */
[----:B------:R-:W-:Y:S04]  /*10840*/  STS.U16 [R0+0x10200], R28 ;  /* 0x0102001c00007388 */ /* 0x000fe80000000400 */
[----:B------:R-:W-:Y:S04]  /*10850*/  STS.U16 [R0+0x11200], R29 ;  /* 0x0112001d00007388 */ /* 0x000fe80000000400 */
[----:B------:R2:W-:Y:S02]  /*10860*/  STS.U16 [R0+0x12200], R4 ;  /* 0x0122000400007388 */ /* 0x0005e40000000400 */
[----:B--2---:R-:W-:-:S02]  /*10870*/  LOP3.LUT R4, R2, 0x20, RZ, 0x3c, !PT ;  /* 0x0000002002047812 */ /* 0x004fc400078e3cff */
[----:B------:R0:W-:Y:S04]  /*10880*/  STL [R1+0x16bc], R2 ;  /* 0x0016bc0201007387 */ /* 0x0001e80000100800 */
[----:B0-----:R-:W2:Y:S04]  /*10890*/  LDL.LU R2, [R1+0x58c] ;  /* 0x00058c0001027983 */ /* 0x001ea80000300800 */
[----:B--2---:R0:W-:Y:S04]  /*108a0*/  STL [R1+0x16c0], R2 ;  /* 0x0016c00201007387 */ /* 0x0041e80000100800 */
[----:B0-----:R-:W2:Y:S04]  /*108b0*/  LDL.LU R2, [R1+0x61c] ;  /* 0x00061c0001027983 */ /* 0x001ea80000300800 */
[----:B--2---:R0:W-:Y:S04]  /*108c0*/  STL [R1+0x16c4], R2 ;  /* 0x0016c40201007387 */ /* 0x0041e80000100800 */
[----:B0-----:R-:W2:Y:S04]  /*108d0*/  LDL.LU R2, [R1+0x6c4] ;  /* 0x0006c40001027983 */ /* 0x001ea80000300800 */
[----:B------:R-:W-:Y:S04]  /*108e0*/  STS.U16 [R0+0x13200], R5 ;  /* 0x0132000500007388 */ /* 0x000fe80000000400 */
[----:B------:R-:W-:Y:S04]  /*108f0*/  STS.U16 [R0+0x14200], R3 ;  /* 0x0142000300007388 */ /* 0x000fe80000000400 */
[----:B------:R-:W-:Y:S04]  /*10900*/  STS.U16 [R0+0x15200], R6 ;  /* 0x0152000600007388 */ /* 0x000fe80000000400 */
[----:B------:R-:W-:Y:S04]  /*10910*/  STS.U16 [R0+0x16200], R7 ;  /* 0x0162000700007388 */ /* 0x000fe80000000400 */
[----:B------:R-:W-:Y:S04]  /*10920*/  STS.U16 [R0+0x17200], R8 ;  /* 0x0172000800007388 */ /* 0x000fe80000000400 */
[----:B--2---:R0:W-:Y:S04]  /*10930*/  STL [R1+0x16c8], R2 ;  /* 0x0016c80201007387 */ /* 0x0041e80000100800 */
[----:B0-----:R-:W2:Y:S04]  /*10940*/  LDL.LU R2, [R1+0x864] ;  /* 0x0008640001027983 */ /* 0x001ea80000300800 */
[----:B------:R-:W2:Y:S04]  /*10950*/  LDL.LU R3, [R1+0x518] ;  /* 0x0005180001037983 */ /* 0x000ea80000300800 */
[----:B------:R-:W2:Y:S04]  /*10960*/  LDL.LU R6, [R1+0x144] ;  /* 0x0001440001067983 */ /* 0x000ea80000300800 */
[----:B------:R-:W2:Y:S04]  /*10970*/  LDL.LU R7, [R1+0x140] ;  /* 0x0001400001077983 */ /* 0x000ea80000300800 */
[----:B------:R0:W-:Y:S04]  /*10980*/  STS.U16 [R0+0x18200], R9 ;  /* 0x0182000900007388 */ /* 0x0001e80000000400 */
[----:B------:R-:W2:Y:S04]  /*10990*/  LDL.LU R8, [R1+0x13c] ;  /* 0x00013c0001087983 */ /* 0x000ea80000300800 */
[----:B------:R1:W-:Y:S04]  /*109a0*/  STS.U16 [R0+0x19200], R10 ;  /* 0x0192000a00007388 */ /* 0x0003e80000000400 */
[----:B0-----:R-:W2:Y:S04]  /*109b0*/  LDL.LU R9, [R1+0x138] ;  /* 0x0001380001097983 */ /* 0x001ea80000300800 */
[----:B------:R0:W-:Y:S04]  /*109c0*/  STS.U16 [R0+0x1a200], R11 ;  /* 0x01a2000b00007388 */ /* 0x0001e80000000400 */
[----:B-1----:R-:W2:Y:S04]  /*109d0*/  LDL.LU R10, [R1+0x12c] ;  /* 0x00012c00010a7983 */ /* 0x002ea80000300800 */
[----:B------:R1:W-:Y:S04]  /*109e0*/  STS.U16 [R0+0x1b200], R12 ;  /* 0x01b2000c00007388 */ /* 0x0003e80000000400 */
[----:B0-----:R-:W2:Y:S04]  /*109f0*/  LDL.LU R11, [R1+0x128] ;  /* 0x00012800010b7983 */ /* 0x001ea80000300800 */
[----:B------:R0:W-:Y:S04]  /*10a00*/  STS.U16 [R0+0x1c200], R13 ;  /* 0x01c2000d00007388 */ /* 0x0001e80000000400 */
[----:B-1----:R-:W2:Y:S04]  /*10a10*/  LDL.LU R12, [R1+0x124] ;  /* 0x00012400010c7983 */ /* 0x002ea80000300800 */
[----:B----4-:R1:W-:Y:S04]  /*10a20*/  STS.U16 [R0+0x1d200], R14 ;  /* 0x01d2000e00007388 */ /* 0x0103e80000000400 */
[----:B0-----:R-:W4:Y:S04]  /*10a30*/  LDL.LU R13, [R1+0x120] ;  /* 0x00012000010d7983 */ /* 0x001f280000300800 */
[----:B-----5:R0:W-:Y:S04]  /*10a40*/  STS.U16 [R0+0x1e200], R15 ;  /* 0x01e2000f00007388 */ /* 0x0201e80000000400 */
[----:B-1----:R-:W5:Y:S04]  /*10a50*/  LDL.LU R14, [R1+0x114] ;  /* 0x00011400010e7983 */ /* 0x002f680000300800 */
        /* <DEDUP_REMOVED lines=20> */
[----:B---3--:R1:W-:Y:S04]  /*10ba0*/  STS.U16 [R4+0x9400], R26 ;  /* 0x0094001a04007388 */ /* 0x0083e80000000400 */
[----:B0-----:R-:W2:Y:S04]  /*10bb0*/  LDL.LU R25, [R1+0xd8] ;  /* 0x0000d80001197983 */ /* 0x001ea80000300800 */
[----:B------:R0:W-:Y:S04]  /*10bc0*/  STS.U16 [R4+0xa400], R27 ;  /* 0x00a4001b04007388 */ /* 0x0001e80000000400 */
[----:B-1----:R-:W2:Y:S04]  /*10bd0*/  LDL.LU R26, [R1+0xcc] ;  /* 0x0000cc00011a7983 */ /* 0x002ea80000300800 */
[----:B0-----:R-:W2:Y:S04]  /*10be0*/  LDL.LU R27, [R1+0xc8] ;  /* 0x0000c800011b7983 */ /* 0x001ea80000300800 */
[----:B------:R-:W2:Y:S04]  /*10bf0*/  LDL.LU R28, [R1+0xc4] ;  /* 0x0000c400011c7983 */ /* 0x000ea80000300800 */
[----:B------:R-:W2:Y:S04]  /*10c00*/  LDL.LU R29, [R1+0xc0] ;  /* 0x0000c000011d7983 */ /* 0x000ea80000300800 */
[----:B------:R-:W2:Y:S04]  /*10c10*/  LDL.LU R5, [R1+0xb4] ;  /* 0x0000b40001057983 */ /* 0x000ea80000300800 */
[----:B------:R-:W2:Y:S04]  /*10c20*/  LDL.LU R0, [R1+0xb0] ;  /* 0x0000b00001007983 */ /* 0x000ea80000300800 */
[----:B--2---:R0:W-:Y:S04]  /*10c30*/  STS.U16 [R4+0xb400], R2 ;  /* 0x00b4000204007388 */ /* 0x0041e80000000400 */
[----:B0-----:R-:W2:Y:S04]  /*10c40*/  LDL.LU R2, [R1+0x16c8] ;  /* 0x0016c80001027983 */ /* 0x001ea80000300800 */
[----:B--2---:R0:W-:Y:S04]  /*10c50*/  STS.U16 [R4+0xc400], R2 ;  /* 0x00c4000204007388 */ /* 0x0041e80000000400 */
[----:B0-----:R-:W2:Y:S04]  /*10c60*/  LDL.LU R2, [R1+0x16c4] ;  /* 0x0016c40001027983 */ /* 0x001ea80000300800 */
[----:B--2---:R0:W-:Y:S04]  /*10c70*/  STS.U16 [R4+0xd400], R2 ;  /* 0x00d4000204007388 */ /* 0x0041e80000000400 */
[----:B0-----:R-:W2:Y:S04]  /*10c80*/  LDL.LU R2, [R1+0x16c0] ;  /* 0x0016c00001027983 */ /* 0x001ea80000300800 */
[----:B--2---:R0:W-:Y:S04]  /*10c90*/  STS.U16 [R4+0xe400], R2 ;  /* 0x00e4000204007388 */ /* 0x0041e80000000400 */
[----:B------:R1:W-:Y:S04]  /*10ca0*/  STS.U16 [R4+0xf400], R3 ;  /* 0x00f4000304007388 */ /* 0x0003e80000000400 */
[----:B------:R2:W-:Y:S04]  /*10cb0*/  STS.U16 [R4+0x400], R6 ;  /* 0x0004000604007388 */ /* 0x0005e80000000400 */
[----:B------:R1:W-:Y:S04]  /*10cc0*/  STS.U16 [R4+0x20400], R7 ;  /* 0x0204000704007388 */ /* 0x0003e80000000400 */
[----:B0-----:R-:W3:Y:S04]  /*10cd0*/  LDL.LU R2, [R1+0x16bc] ;  /* 0x0016bc0001027983 */ /* 0x001ee80000300800 */
[----:B------:R0:W-:Y:S04]  /*10ce0*/  STS.U16 [R4+0x21400], R8 ;  /* 0x0214000804007388 */ /* 0x0001e80000000400 */
[----:B-1----:R-:W3:Y:S04]  /*10cf0*/  LDL.LU R3, [R1+0x16b8] ;  /* 0x0016b80001037983 */ /* 0x002ee80000300800 */
[----:B------:R1:W-:Y:S04]  /*10d00*/  STS.U16 [R4+0x22400], R9 ;  /* 0x0224000904007388 */ /* 0x0003e80000000400 */
[----:B--2---:R-:W2:Y:S04]  /*10d10*/  LDL.LU R6, [R1+0x16b4] ;  /* 0x0016b40001067983 */ /* 0x004ea80000300800 */
[----:B------:R0:W-:Y:S04]  /*10d20*/  STS.U16 [R4+0x23400], R10 ;  /* 0x0234000a04007388 */ /* 0x0001e80000000400 */
[----:B------:R-:W2:Y:S04]  /*10d30*/  LDL.LU R7, [R1+0x16b0] ;  /* 0x0016b00001077983 */ /* 0x000ea80000300800 */
[----:B------:R1:W-:Y:S04]  /*10d40*/  STS.U16 [R4+0x24400], R11 ;  /* 0x0244000b04007388 */ /* 0x0003e80000000400 */
[----:B0-----:R-:W2:Y:S04]  /*10d50*/  LDL.LU R8, [R1+0x16ac] ;  /* 0x0016ac0001087983 */ /* 0x001ea80000300800 */
[----:B------:R0:W-:Y:S04]  /*10d60*/  STS.U16 [R4+0x25400], R12 ;  /* 0x0254000c04007388 */ /* 0x0001e80000000400 */
[----:B-1----:R-:W2:Y:S04]  /*10d70*/  LDL.LU R9, [R1+0x16a8] ;  /* 0x0016a80001097983 */ /* 0x002ea80000300800 */
[----:B----4-:R1:W-:Y:S04]  /*10d80*/  STS.U16 [R4+0x26400], R13 ;  /* 0x0264000d04007388 */ /* 0x0103e80000000400 */
[----:B------:R-:W4:Y:S04]  /*10d90*/  LDL.LU R10, [R1+0x16a4] ;  /* 0x0016a400010a7983 */ /* 0x000f280000300800 */
[----:B-----5:R5:W-:Y:S04]  /*10da0*/  STS.U16 [R4+0x27400], R14 ;  /* 0x0274000e04007388 */ /* 0x020be80000000400 */
[----:B------:R-:W2:Y:S04]  /*10db0*/  LDL.LU R11, [R1+0x16a0] ;  /* 0x0016a000010b7983 */ /* 0x000ea80000300800 */
[----:B------:R1:W-:Y:S04]  /*10dc0*/  STS.U16 [R4+0x28400], R15 ;  /* 0x0284000f04007388 */ /* 0x0003e80000000400 */
[----:B0-----:R-:W2:Y:S04]  /*10dd0*/  LDL.LU R12, [R1+0x169c] ;  /* 0x00169c00010c7983 */ /* 0x001ea80000300800 */
[----:B------:R0:W-:Y:S04]  /*10de0*/  STS.U16 [R4+0x29400], R16 ;  /* 0x0294001004007388 */ /* 0x0001e80000000400 */
[----:B-1----:R-:W2:Y:S04]  /*10df0*/  LDL.LU R13, [R1+0x1698] ;  /* 0x00169800010d7983 */ /* 0x002ea80000300800 */
[----:B------:R1:W-:Y:S04]  /*10e00*/  STS.U16 [R4+0x2a400], R17 ;  /* 0x02a4001104007388 */ /* 0x0003e80000000400 */
[----:B-----5:R-:W5:Y:S04]  /*10e10*/  LDL.LU R14, [R1+0x1694] ;  /* 0x00169400010e7983 */ /* 0x020f680000300800 */
[----:B------:R0:W-:Y:S04]  /*10e20*/  STS.U16 [R4+0x2b400], R18 ;  /* 0x02b4001204007388 */ /* 0x0001e80000000400 */
[----:B------:R-:W2:Y:S04]  /*10e30*/  LDL.LU R15, [R1+0x1690] ;  /* 0x00169000010f7983 */ /* 0x000ea80000300800 */
[----:B------:R1:W-:Y:S04]  /*10e40*/  STS.U16 [R4+0x2c400], R19 ;  /* 0x02c4001304007388 */ /* 0x0003e80000000400 */
[----:B0-----:R-:W2:Y:S04]  /*10e50*/  LDL.LU R16, [R1+0x168c] ;  /* 0x00168c0001107983 */ /* 0x001ea80000300800 */
[----:B------:R0:W-:Y:S04]  /*10e60*/  STS.U16 [R4+0x2d400], R20 ;  /* 0x02d4001404007388 */ /* 0x0001e80000000400 */
[----:B-1----:R-:W2:Y:S04]  /*10e70*/  LDL.LU R17, [R1+0x1688] ;  /* 0x0016880001117983 */ /* 0x002ea80000300800 */
[----:B------:R1:W-:Y:S04]  /*10e80*/  STS.U16 [R4+0x2e400], R21 ;  /* 0x02e4001504007388 */ /* 0x0003e80000000400 */
        /* <DEDUP_REMOVED lines=13> */
[----:B------:R-:W-:Y:S04]  /*10f60*/  STS.U16 [R4+0x35400], R28 ;  /* 0x0354001c04007388 */ /* 0x000fe80000000400 */
[----:B-1----:R-:W2:Y:S04]  /*10f70*/  LDL.LU R25, [R1+0x1668] ;  /* 0x0016680001197983 */ /* 0x002ea80000300800 */
[----:B------:R-:W-:Y:S04]  /*10f80*/  STS.U16 [R4+0x36400], R29 ;  /* 0x0364001d04007388 */ /* 0x000fe80000000400 */
[----:B------:R-:W2:Y:S04]  /*10f90*/  LDL.LU R26, [R1+0x1664] ;  /* 0x00166400011a7983 */ /* 0x000ea80000300800 */
[----:B------:R-:W-:Y:S04]  /*10fa0*/  STS.U16 [R4+0x37400], R5 ;  /* 0x0374000504007388 */ /* 0x000fe80000000400 */
[----:B------:R-:W2:Y:S04]  /*10fb0*/  LDL.LU R27, [R1+0x1660] ;  /* 0x00166000011b7983 */ /* 0x000ea80000300800 */
[----:B------:R0:W-:Y:S04]  /*10fc0*/  STS.U16 [R4+0x38400], R0 ;  /* 0x0384000004007388 */ /* 0x0001e80000000400 */
[----:B0-----:R-:W2:Y:S04]  /*10fd0*/  LDL.LU R0, [R1+0x884] ;  /* 0x0008840001007983 */ /* 0x001ea80000300800 */
[----:B--2---:R0:W-:Y:S04]  /*10fe0*/  STL [R1+0x1658], R0 ;  /* 0x0016580001007387 */ /* 0x0041e80000100800 */
[----:B0-----:R-:W2:Y:S04]  /*10ff0*/  LDL.LU R0, [R1+0x730] ;  /* 0x0007300001007983 */ /* 0x001ea80000300800 */
[----:B--2---:R3:W-:Y:S02]  /*11000*/  STL [R1+0x165c], R0 ;  /* 0x00165c0001007387 */ /* 0x0047e40000100800 */
[----:B---3--:R-:W-:-:S02]  /*11010*/  LOP3.LUT R0, R2, 0x20, RZ, 0x3c, !PT ;  /* 0x0000002002007812 */ /* 0x008fc400078e3cff */
[----:B------:R-:W2:Y:S04]  /*11020*/  LDL.LU R2, [R1+0x8f8] ;  /* 0x0008f80001027983 */ /* 0x000ea80000300800 */
[----:B------:R-:W-:Y:S04]  /*11030*/  STS.U16 [R0+0x39400], R27 ;  /* 0x0394001b00007388 */ /* 0x000fe80000000400 */
[----:B------:R-:W-:Y:S04]  /*11040*/  STS.U16 [R0+0x3a400], R26 ;  /* 0x03a4001a00007388 */ /* 0x000fe80000000400 */
[----:B------:R-:W-:Y:S04]  /*11050*/  STS.U16 [R0+0x3b400], R25 ;  /* 0x03b4001900007388 */ /* 0x000fe80000000400 */
[----:B------:R0:W-:Y:S04]  /*11060*/  STS.U16 [R0+0x3c400], R24 ;  /* 0x03c4001800007388 */ /* 0x0001e80000000400 */
[----:B------:R-:W-:Y:S04]  /*11070*/  STS.U16 [R0+0x3d400], R23 ;  /* 0x03d4001700007388 */ /* 0x000fe80000000400 */
[----:B------:R1:W-:Y:S04]  /*11080*/  STS.U16 [R0+0x3e400], R22 ;  /* 0x03e4001600007388 */ /* 0x0003e80000000400 */
[----:B------:R-:W-:Y:S04]  /*11090*/  STS.U16 [R0+0x3f400], R21 ;  /* 0x03f4001500007388 */ /* 0x000fe80000000400 */
[----:B------:R3:W-:Y:S04]  /*110a0*/  STS.U16 [R0+0x10400], R20 ;  /* 0x0104001400007388 */ /* 0x0007e80000000400 */
[----:B------:R-:W-:Y:S04]  /*110b0*/  STS.U16 [R0+0x11400], R19 ;  /* 0x0114001300007388 */ /* 0x000fe80000000400 */
[----:B------:R0:W-:Y:S04]  /*110c0*/  STS.U16 [R0+0x12400], R18 ;  /* 0x0124001200007388 */ /* 0x0001e80000000400 */
[----:B------:R-:W2:Y:S04]  /*110d0*/  LDL.LU.64 R28, [R1+0x820] ;  /* 0x00082000011c7983 */ /* 0x000ea80000300a00 */
[----:B------:R-:W-:Y:S04]  /*110e0*/  STS.U16 [R0+0x13400], R17 ;  /* 0x0134001100007388 */ /* 0x000fe80000000400 */
[----:B------:R-:W2:Y:S04]  /*110f0*/  LDL.LU.64 R4, [R1+0x808] ;  /* 0x0008080001047983 */ /* 0x000ea80000300a00 */
[----:B------:R1:W-:Y:S04]  /*11100*/  STS.U16 [R0+0x14400], R16 ;  /* 0x0144001000007388 */ /* 0x0003e80000000400 */
[----:B0-----:R-:W2:Y:S04]  /*11110*/  LDL.LU.64 R24, [R1+0x840] ;  /* 0x0008400001187983 */ /* 0x001ea80000300a00 */
[----:B------:R-:W-:Y:S04]  /*11120*/  STS.U16 [R0+0x15400], R15 ;  /* 0x0154000f00007388 */ /* 0x000fe80000000400 */
[----:B-1----:R-:W2:Y:S04]  /*11130*/  LDL.LU.64 R22, [R1+0x858] ;  /* 0x0008580001167983 */ /* 0x002ea80000300a00 */
[----:B-----5:R0:W-:Y:S04]  /*11140*/  STS.U16 [R0+0x16400], R14 ;  /* 0x0164000e00007388 */ /* 0x0201e80000000400 */
[----:B---3--:R-:W3:Y:S04]  /*11150*/  LDL.LU.64 R20, [R1+0x878] ;  /* 0x0008780001147983 */ /* 0x008ee80000300a00 */
[----:B------:R-:W-:Y:S04]  /*11160*/  STS.U16 [R0+0x17400], R13 ;  /* 0x0174000d00007388 */ /* 0x000fe80000000400 */
[----:B------:R-:W5:Y:S04]  /*11170*/  LDL.LU.64 R18, [R1+0x890] ;  /* 0x0008900001127983 */ /* 0x000f680000300a00 */
[----:B------:R1:W-:Y:S04]  /*11180*/  STS.U16 [R0+0x18400], R12 ;  /* 0x0184000c00007388 */ /* 0x0003e80000000400 */
[----:B------:R-:W2:Y:S04]  /*11190*/  LDL.LU.64 R16, [R1+0x8b0] ;  /* 0x0008b00001107983 */ /* 0x000ea80000300a00 */
[----:B------:R-:W-:Y:S04]  /*111a0*/  STS.U16 [R0+0x19400], R11 ;  /* 0x0194000b00007388 */ /* 0x000fe80000000400 */
[----:B0-----:R-:W2:Y:S04]  /*111b0*/  LDL.LU.64 R14, [R1+0x8c8] ;  /* 0x0008c800010e7983 */ /* 0x001ea80000300a00 */
[----:B----4-:R0:W-:Y:S04]  /*111c0*/  STS.U16 [R0+0x1a400], R10 ;  /* 0x01a4000a00007388 */ /* 0x0101e80000000400 */
[----:B-1----:R-:W4:Y:S04]  /*111d0*/  LDL.LU.64 R12, [R1+0x8e8] ;  /* 0x0008e800010c7983 */ /* 0x002f280000300a00 */
[----:B------:R-:W-:Y:S04]  /*111e0*/  STS.U16 [R0+0x1b400], R9 ;  /* 0x01b4000900007388 */ /* 0x000fe80000000400 */
[----:B0-----:R-:W2:Y:S04]  /*111f0*/  LDL.LU.64 R10, [R1+0x900] ;  /* 0x00090000010a7983 */ /* 0x001ea80000300a00 */
[----:B------:R0:W-:Y:S04]  /*11200*/  STS.U16 [R0+0x1c400], R8 ;  /* 0x01c4000800007388 */ /* 0x0001e80000000400 */
[----:B------:R1:W-:Y:S04]  /*11210*/  STS.U16 [R0+0x1d400], R7 ;  /* 0x01d4000700007388 */ /* 0x0003e80000000400 */
[----:B------:R1:W-:Y:S04]  /*11220*/  STS.U16 [R0+0x1e400], R6 ;  /* 0x01e4000600007388 */ /* 0x0003e80000000400 */
[----:B0-----:R-:W2:Y:S04]  /*11230*/  LDL.LU.64 R8, [R1+0xaf8] ;  /* 0x000af80001087983 */ /* 0x001ea80000300a00 */
[----:B-1----:R-:W2:Y:S04]  /*11240*/  LDL.LU R7, [R1+0x66c] ;  /* 0x00066c0001077983 */ /* 0x002ea80000300800 */
[----:B------:R-:W2:Y:S04]  /*11250*/  LDL.LU R6, [R1+0x88c] ;  /* 0x00088c0001067983 */ /* 0x000ea80000300800 */
[----:B------:R0:W-:Y:S04]  /*11260*/  STS.U16 [R0+0x1f400], R3 ;  /* 0x01f4000300007388 */ /* 0x0001e80000000400 */
[----:B0-----:R-:W2:Y:S04]  /*11270*/  LDL.LU R0, [R1+0x165c] ;  /* 0x00165c0001007983 */ /* 0x001ea80000300800 */
[----:B------:R-:W0:Y:S04]  /*11280*/  S2R R27, SR_TID.X ;  /* 0x00000000001b7919 */ /* 0x000e280000002100 */
[----:B------:R-:W3:Y:S01]  /*11290*/  LDL.LU R3, [R1+0xa0c] ;  /* 0x000a0c0001037983 */ /* 0x000ee20000300800 */
[----:B0-----:R-:W-:-:S05]  /*112a0*/  LOP3.LUT R27, R27, 0xff, RZ, 0xc0, !PT ;  /* 0x000000ff1b1b7812 */ /* 0x001fca00078ec0ff */
[----:B------:R-:W-:-:S05]  /*112b0*/  IMAD.SHL.U32 R27, R27, 0x2, RZ ;  /* 0x000000021b1b7824 */ /* 0x000fca00078e00ff */
[----:B------:R-:W-:-:S05]  /*112c0*/  LOP3.LUT R26, R27, 0x30, RZ, 0x3c, !PT ;  /* 0x000000301b1a7812 */ /* 0x000fca00078e3cff */
[----:B--2---:R0:W-:Y:S04]  /*112d0*/  STS.U16 [R26+0x600], R0 ;  /* 0x000600001a007388 */ /* 0x0041e80000000400 */
[----:B0-----:R-:W2:Y:S04]  /*112e0*/  LDL.LU R0, [R1+0x1658] ;  /* 0x0016580001007983 */ /* 0x001ea80000300800 */
[----:B--2---:R0:W-:Y:S01]  /*112f0*/  STS.U16 [R26+0x1600], R0 ;  /* 0x001600001a007388 */ /* 0x0041e20000000400 */
[----:B------:R1:W-:Y:S03]  /*11300*/  STS.U16 [R26+0x2600], R2 ;  /* 0x002600021a007388 */ /* 0x0003e60000000400 */
[----:B0-----:R-:W2:Y:S01]  /*11310*/  LDL.LU R0, [R1+0x1654] ;  /* 0x0016540001007983 */ /* 0x001ea20000300800 */
[----:B-1----:R-:W2:Y:S02]  /*11320*/  LDL.LU R2, [R1+0x1650] ;  /* 0x0016500001027983 */ /* 0x002ea40000300800 */
[----:B------:R0:W-:Y:S02]  /*11330*/  STL [R1+0x1394], R27 ;  /* 0x0013941b01007387 */ /* 0x0001e40000100800 */
[----:B0-----:R4:W5:Y:S04]  /*11340*/  LDG.E.U16 R27, [R10.64] ;  /* 0x000000040a1b7981 */ /* 0x001968000c1e1500 */
[----:B----4-:R-:W4:Y:S04]  /*11350*/  LDG.E.U16 R11, [R12.64] ;  /* 0x000000040c0b7981 */ /* 0x010f28000c1e1500 */
[----:B------:R-:W4:Y:S04]  /*11360*/  LDG.E.U16 R10, [R14.64] ;  /* 0x000000040e0a7981 */ /* 0x000f28000c1e1500 */
[----:B--2---:R0:W-:Y:S01]  /*11370*/  STS.U16 [R26+0x3600], R2 ;  /* 0x003600021a007388 */ /* 0x0041e20000000400 */
[----:B---3--:R-:W-:Y:S02]  /*11380*/  STS.U16 [R26+0x4600], R3 ;  /* 0x004600031a007388 */ /* 0x008fe40000000400 */
[----:B------:R-:W-:Y:S02]  /*11390*/  STS.U16 [R26+0x5600], R6 ;  /* 0x005600061a007388 */ /* 0x000fe40000000400 */
[----:B------:R-:W-:Y:S01]  /*113a0*/  STS.U16 [R26+0x6600], R7 ;  /* 0x006600071a007388 */ /* 0x000fe20000000400 */
[----:B------:R1:W-:Y:S04]  /*113b0*/  STS.U16 [R26+0x7600], R0 ;  /* 0x007600001a007388 */ /* 0x0003e80000000400 */
[----:B0-----:R-:W2:Y:S04]  /*113c0*/  LDG.E.U16 R2, [R28.64] ;  /* 0x000000041c027981 */ /* 0x001ea8000c1e1500 */
[----:B-----5:R-:W-:Y:S04]  /*113d0*/  STL [R1+0x33c], R27 ;  /* 0x00033c1b01007387 */ /* 0x020fe80000100800 */
[----:B-1----:R0:W3:Y:S04]  /*113e0*/  LDG.E.U16 R26, [R8.64] ;  /* 0x00000004081a7981 */ /* 0x0020e8000c1e1500 */
[----:B------:R-:W5:Y:S04]  /*113f0*/  LDG.E.U16 R7, [R20.64] ;  /* 0x0000000414077981 */ /* 0x000f68000c1e1500 */
[----:B------:R-:W2:Y:S04]  /*11400*/  LDG.E.U16 R6, [R22.64] ;  /* 0x0000000416067981 */ /* 0x000ea8000c1e1500 */
[----:B------:R-:W2:Y:S04]  /*11410*/  LDG.E.U16 R3, [R24.64] ;  /* 0x0000000418037981 */ /* 0x000ea8000c1e1500 */
[----:B------:R-:W2:Y:S04]  /*11420*/  LDG.E.U16 R0, [R4.64] ;  /* 0x0000000404007981 */ /* 0x000ea8000c1e1500 */
[----:B0-----:R-:W2:Y:S04]  /*11430*/  LDG.E.U16 R9, [R16.64] ;  /* 0x0000000410097981 */ /* 0x001ea8000c1e1500 */
[----:B------:R-:W2:Y:S04]  /*11440*/  LDG.E.U16 R8, [R18.64] ;  /* 0x0000000412087981 */ /* 0x000ea8000c1e1500 */
[----:B---3--:R0:W-:Y:S04]  /*11450*/  STL [R1+0x340], R26 ;  /* 0x0003401a01007387 */ /* 0x0081e80000100800 */
        /* <DEDUP_REMOVED lines=21> */
[----:B---3--:R0:W-:Y:S01]  /*115b0*/  STL.64 [R1+0x1618], R26 ;  /* 0x0016181a01007387 */ /* 0x0081e20000100a00 */
[----:B----4-:R-:W-:Y:S03]  /*115c0*/  STL [R1+0x338], R11 ;  /* 0x0003380b01007387 */ /* 0x010fe60000100800 */
[----:B0-----:R-:W3:Y:S01]  /*115d0*/  LDL.LU.64 R26, [R1+0x738] ;  /* 0x00073800011a7983 */ /* 0x001ee20000300a00 */
[----:B------:R-:W-:Y:S03]  /*115e0*/  STL [R1+0x334], R10 ;  /* 0x0003340a01007387 */ /* 0x000fe60000100800 */
[----:B---3--:R0:W-:Y:S01]  /*115f0*/  STL.64 [R1+0x1620], R26 ;  /* 0x0016201a01007387 */ /* 0x0081e20000100a00 */
[----:B--2---:R-:W-:Y:S03]  /*11600*/  STL [R1+0x330], R9 ;  /* 0x0003300901007387 */ /* 0x004fe60000100800 */
[----:B0-----:R-:W2:Y:S01]  /*11610*/  LDL.LU.64 R26, [R1+0x750] ;  /* 0x00075000011a7983 */ /* 0x001ea20000300a00 */
[----:B------:R-:W-:Y:S03]  /*11620*/  STL [R1+0x324], R8 ;  /* 0x0003240801007387 */ /* 0x000fe60000100800 */
[----:B--2---:R0:W-:Y:S01]  /*11630*/  STL.64 [R1+0x1628], R26 ;  /* 0x0016281a01007387 */ /* 0x0041e20000100a00 */
[----:B-----5:R-:W-:Y:S03]  /*11640*/  STL [R1+0x320], R7 ;  /* 0x0003200701007387 */ /* 0x020fe60000100800 */
[----:B0-----:R-:W2:Y:S01]  /*11650*/  LDL.LU.64 R26, [R1+0x770] ;  /* 0x00077000011a7983 */ /* 0x001ea20000300a00 */
[----:B------:R-:W-:Y:S03]  /*11660*/  STL [R1+0x31c], R6 ;  /* 0x00031c0601007387 */ /* 0x000fe60000100800 */
[----:B--2---:R0:W-:Y:S01]  /*11670*/  STL.64 [R1+0x1630], R26 ;  /* 0x0016301a01007387 */ /* 0x0041e20000100a00 */
[----:B------:R-:W-:Y:S03]  /*11680*/  STL [R1+0x318], R3 ;  /* 0x0003180301007387 */ /* 0x000fe60000100800 */
[----:B0-----:R-:W2:Y:S01]  /*11690*/  LDL.LU.64 R26, [R1+0x790] ;  /* 0x00079000011a7983 */ /* 0x001ea20000300a00 */
[----:B------:R-:W-:Y:S03]  /*116a0*/  STL [R1+0x314], R2 ;  /* 0x0003140201007387 */ /* 0x000fe60000100800 */
[----:B--2---:R0:W-:Y:S01]  /*116b0*/  STL.64 [R1+0x1638], R26 ;  /* 0x0016381a01007387 */ /* 0x0041e20000100a00 */
[----:B------:R-:W-:Y:S03]  /*116c0*/  STL [R1+0x310], R0 ;  /* 0x0003100001007387 */ /* 0x000fe60000100800 */
[----:B0-----:R-:W2:Y:S04]  /*116d0*/  LDL.LU.64 R26, [R1+0x7b0] ;  /* 0x0007b000011a7983 */ /* 0x001ea80000300a00 */
[----:B--2---:R0:W-:Y:S04]  /*116e0*/  STL.64 [R1+0x1640], R26 ;  /* 0x0016401a01007387 */ /* 0x0041e80000100a00 */
[----:B0-----:R-:W2:Y:S04]  /*116f0*/  LDL.LU.64 R26, [R1+0x7d0] ;  /* 0x0007d000011a7983 */ /* 0x001ea80000300a00 */
[----:B--2---:R0:W-:Y:S04]  /*11700*/  STL.64 [R1+0x1648], R26 ;  /* 0x0016481a01007387 */ /* 0x0041e80000100a00 */
[----:B0-----:R-:W2:Y:S01]  /*11710*/  LDL.LU.64 R26, [R1+0x7e8] ;  /* 0x0007e800011a7983 */ /* 0x001ea20000300a00 */
[----:B------:R-:W3:Y:S02]  /*11720*/  LDL.LU.64 R2, [R1+0x658] ;  /* 0x0006580001027983 */ /* 0x000ee40000300a00 */
[----:B------:R-:W4:Y:S02]  /*11730*/  LDL.LU.64 R6, [R1+0x640] ;  /* 0x0006400001067983 */ /* 0x000f240000300a00 */
[----:B------:R-:W5:Y:S01]  /*11740*/  LDL.LU.64 R8, [R1+0x638] ;  /* 0x0006380001087983 */ /* 0x000f620000300a00 */
[----:B------:R-:W4:Y:S01]  /*11750*/  LDL.LU.64 R10, [R1+0x620] ;  /* 0x00062000010a7983 */ /* 0x000f220000300a00 */
[----:B------:R-:W4:Y:S02]  /*11760*/  LDL.LU.64 R12, [R1+0x608] ;  /* 0x00060800010c7983 */ /* 0x000f240000300a00 */
[----:B------:R-:W4:Y:S02]  /*11770*/  LDL.LU.64 R14, [R1+0x600] ;  /* 0x00060000010e7983 */ /* 0x000f240000300a00 */
[----:B------:R-:W4:Y:S01]  /*11780*/  LDL.LU.64 R16, [R1+0x5e8] ;  /* 0x0005e80001107983 */ /* 0x000f220000300a00 */
[----:B------:R-:W4:Y:S01]  /*11790*/  LDL.LU.64 R18, [R1+0x5d0] ;  /* 0x0005d00001127983 */ /* 0x000f220000300a00 */
[----:B------:R-:W4:Y:S02]  /*117a0*/  LDL.LU.64 R20, [R1+0x5c8] ;  /* 0x0005c80001147983 */ /* 0x000f240000300a00 */
[----:B------:R-:W4:Y:S02]  /*117b0*/  LDL.LU.64 R22, [R1+0x5b0] ;  /* 0x0005b00001167983 */ /* 0x000f240000300a00 */
[----:B------:R-:W4:Y:S01]  /*117c0*/  LDL.LU.64 R24, [R1+0x598] ;  /* 0x0005980001187983 */ /* 0x000f220000300a00 */
[----:B------:R-:W5:Y:S01]  /*117d0*/  LDL.LU.64 R28, [R1+0x590] ;  /* 0x00059000011c7983 */ /* 0x000f620000300a00 */
[----:B------:R-:W5:Y:S03]  /*117e0*/  LDL.LU.64 R4, [R1+0x578] ;  /* 0x0005780001047983 */ /* 0x000f660000300a00 */
[----:B--2---:R0:W2:Y:S04]  /*117f0*/  LDG.E.U16 R0, [R26.64] ;  /* 0x000000041a007981 */ /* 0x0040a8000c1e1500 */
[----:B---3--:R4:W3:Y:S04]  /*11800*/  LDG.E.U16 R2, [R2.64] ;  /* 0x0000000402027981 */ /* 0x0088e8000c1e1500 */
[----:B0-----:R-:W3:Y:S04]  /*11810*/  LDL.LU.64 R26, [R1+0x1648] ;  /* 0x00164800011a7983 */ /* 0x001ee80000300a00 */
[----:B----4-:R-:W4:Y:S04]  /*11820*/  LDG.E.U16 R3, [R24.64] ;  /* 0x0000000418037981 */ /* 0x010f28000c1e1500 */
[----:B--2---:R3:W-:Y:S04]  /*11830*/  STL [R1+0x304], R0 ;  /* 0x0003040001007387 */ /* 0x0047e80000100800 */
[----:B---3--:R0:W2:Y:S04]  /*11840*/  LDG.E.U16 R0, [R26.64] ;  /* 0x000000041a007981 */ /* 0x0080a8000c1e1500 */
[----:B0-----:R-:W3:Y:S04]  /*11850*/  LDL.LU.64 R26, [R1+0x1640] ;  /* 0x00164000011a7983 */ /* 0x001ee80000300a00 */
        /* <DEDUP_REMOVED lines=45> */
[----:B---3--:R5:W3:Y:S04]  /*11b30*/  LDG.E.U16 R27, [R26.64] ;  /* 0x000000041a1b7981 */ /* 0x008ae8000c1e1500 */
[----:B--2---:R0:W-:Y:S04]  /*11b40*/  STL [R1+0x2b4], R0 ;  /* 0x0002b40001007387 */ /* 0x0041e80000100800 */
[----:B-----5:R1:W2:Y:S04]  /*11b50*/  LDG.E.U16 R26, [R8.64] ;  /* 0x00000004081a7981 */ /* 0x0202a8000c1e1500 */
[----:B0-----:R0:W5:Y:S04]  /*11b60*/  LDG.E.U16 R0, [R6.64] ;  /* 0x0000000406007981 */ /* 0x001168000c1e1500 */
[----:B-1----:R-:W2:Y:S04]  /*11b70*/  LDG.E.U16 R9, [R16.64] ;  /* 0x0000000410097981 */ /* 0x002ea8000c1e1500 */
[----:B------:R-:W2:Y:S04]  /*11b80*/  LDG.E.U16 R8, [R18.64] ;  /* 0x0000000412087981 */ /* 0x000ea8000c1e1500 */
[----:B0-----:R-:W2:Y:S04]  /*11b90*/  LDG.E.U16 R7, [R20.64] ;  /* 0x0000000414077981 */ /* 0x001ea8000c1e1500 */
[----:B------:R-:W2:Y:S04]  /*11ba0*/  LDG.E.U16 R6, [R22.64] ;  /* 0x0000000416067981 */ /* 0x000ea8000c1e1500 */
[----:B---3--:R0:W-:Y:S04]  /*11bb0*/  STL [R1+0x2b0], R27 ;  /* 0x0002b01b01007387 */ /* 0x0081e80000100800 */
[----:B0-----:R0:W3:Y:S01]  /*11bc0*/  LDG.E.U16 R27, [R10.64] ;  /* 0x000000040a1b7981 */ /* 0x0010e2000c1e1500 */
[----:B------:R1:W-:Y:S02]  /*11bd0*/  STL [R1+0x2a4], R2 ;  /* 0x0002a40201007387 */ /* 0x0003e40000100800 */
[----:B-----5:R5:W-:Y:S01]  /*11be0*/  STL [R1+0x2a0], R0 ;  /* 0x0002a00001007387 */ /* 0x020be20000100800 */
[----:B0-----:R-:W4:Y:S04]  /*11bf0*/  LDG.E.U16 R11, [R12.64] ;  /* 0x000000040c0b7981 */ /* 0x001f28000c1e1500 */
[----:B------:R-:W4:Y:S04]  /*11c00*/  LDG.E.U16 R10, [R14.64] ;  /* 0x000000040e0a7981 */ /* 0x000f28000c1e1500 */
[----:B-1----:R-:W4:Y:S04]  /*11c10*/  LDG.E.U16 R2, [R28.64] ;  /* 0x000000041c027981 */ /* 0x002f28000c1e1500 */
[----:B-----5:R-:W5:Y:S04]  /*11c20*/  LDG.E.U16 R0, [R4.64] ;  /* 0x0000000404007981 */ /* 0x020f68000c1e1500 */
[----:B---3--:R-:W-:Y:S01]  /*11c30*/  STL [R1+0x298], R27 ;  /* 0x0002981b01007387 */ /* 0x008fe20000100800 */
[----:B--2---:R0:W-:Y:S03]  /*11c40*/  STL [R1+0x29c], R26 ;  /* 0x00029c1a01007387 */ /* 0x0041e60000100800 */
        /* <DEDUP_REMOVED lines=21> */
[----:B--2---:R0:W-:Y:S01]  /*11da0*/  STL.64 [R1+0x1590], R26 ;  /* 0x0015901a01007387 */ /* 0x0041e20000100a00 */
[----:B----4-:R-:W-:Y:S03]  /*11db0*/  STL [R1+0x294], R11 ;  /* 0x0002940b01007387 */ /* 0x010fe60000100800 */
        /* <DEDUP_REMOVED lines=15> */
[----:B-----5:R-:W-:Y:S03]  /*11eb0*/  STL [R1+0x264], R0 ;  /* 0x0002640001007387 */ /* 0x020fe60000100800 */
        /* <DEDUP_REMOVED lines=21> */
[----:B----4-:R0:W4:Y:S04]  /*12010*/  LDG.E.U16 R3, [R24.64] ;  /* 0x0000000418037981 */ /* 0x010128000c1e1500 */
        /* <DEDUP_REMOVED lines=48> */
[----:B---3--:R5:W3:Y:S04]  /*12320*/  LDG.E.U16 R27, [R26.64] ;  /* 0x000000041a1b7981 */ /* 0x008ae8000c1e1500 */
[----:B--2---:R1:W-:Y:S04]  /*12330*/  STL [R1+0x220], R0 ;  /* 0x0002200001007387 */ /* 0x0043e80000100800 */
[----:B-----5:R2:W5:Y:S04]  /*12340*/  LDG.E.U16 R26, [R8.64] ;  /* 0x00000004081a7981 */ /* 0x020568000c1e1500 */
[----:B-1----:R1:W4:Y:S04]  /*12350*/  LDG.E.U16 R0, [R6.64] ;  /* 0x0000000406007981 */ /* 0x002328000c1e1500 */
[----:B--2---:R2:W2:Y:S04]  /*12360*/  LDG.E.U16 R9, [R16.64] ;  /* 0x0000000410097981 */ /* 0x0044a8000c1e1500 */
[----:B------:R0:W2:Y:S04]  /*12370*/  LDG.E.U16 R8, [R18.64] ;  /* 0x0000000412087981 */ /* 0x0000a8000c1e1500 */
[----:B-1----:R1:W2:Y:S04]  /*12380*/  LDG.E.U16 R7, [R20.64] ;  /* 0x0000000414077981 */ /* 0x0022a8000c1e1500 */
[----:B------:R0:W2:Y:S04]  /*12390*/  LDG.E.U16 R6, [R22.64] ;  /* 0x0000000416067981 */ /* 0x0000a8000c1e1500 */
[----:B---3--:R3:W-:Y:S04]  /*123a0*/  STL [R1+0x21c], R27 ;  /* 0x00021c1b01007387 */ /* 0x0087e80000100800 */
[----:B---3--:R3:W5:Y:S01]  /*123b0*/  LDG.E.U16 R27, [R10.64] ;  /* 0x000000040a1b7981 */ /* 0x008762000c1e1500 */
[----:B------:R-:W-:Y:S02]  /*123c0*/  STL [R1+0x218], R2 ;  /* 0x0002180201007387 */ /* 0x000fe40000100800 */
[----:B----4-:R4:W-:Y:S01]  /*123d0*/  STL [R1+0x214], R0 ;  /* 0x0002140001007387 */ /* 0x0109e20000100800 */
[----:B---3--:R-:W3:Y:S04]  /*123e0*/  LDG.E.U16 R11, [R12.64] ;  /* 0x000000040c0b7981 */ /* 0x008ee8000c1e1500 */
[----:B----4-:R4:W3:Y:S04]  /*123f0*/  LDG.E.U16 R0, [R4.64] ;  /* 0x0000000404007981 */ /* 0x0108e8000c1e1500 */
[----:B------:R0:W3:Y:S04]  /*12400*/  LDG.E.U16 R10, [R14.64] ;  /* 0x000000040e0a7981 */ /* 0x0000e8000c1e1500 */
[----:B------:R-:W3:Y:S04]  /*12410*/  LDG.E.U16 R2, [R28.64] ;  /* 0x000000041c027981 */ /* 0x000ee8000c1e1500 */
[----:B----4-:R-:W4:Y:S01]  /*12420*/  LDL.LU.64 R4, [R1+0x328] ;  /* 0x0003280001047983 */ /* 0x010f220000300a00 */
[----:B--2---:R-:W2:Y:S02]  /*12430*/  LDL.LU.64 R16, [R1+0x308] ;  /* 0x0003080001107983 */ /* 0x004ea40000300a00 */
[----:B0-----:R-:W2:Y:S02]  /*12440*/  LDL.LU.64 R18, [R1+0x2e8] ;  /* 0x0002e80001127983 */ /* 0x001ea40000300a00 */
[----:B-1----:R-:W3:Y:S01]  /*12450*/  LDL.LU.64 R20, [R1+0x2c8] ;  /* 0x0002c80001147983 */ /* 0x002ee20000300a00 */
[----:B------:R-:W2:Y:S01]  /*12460*/  LDL.LU.64 R22, [R1+0x2a8] ;  /* 0x0002a80001167983 */ /* 0x000ea20000300a00 */
[----:B------:R-:W3:Y:S03]  /*12470*/  LDL.LU.64 R24, [R1+0x288] ;  /* 0x0002880001187983 */ /* 0x000ee60000300a00 */
[----:B-----5:R-:W-:Y:S01]  /*12480*/  STL [R1+0x20c], R27 ;  /* 0x00020c1b01007387 */ /* 0x020fe20000100800 */
[----:B------:R0:W-:Y:S03]  /*12490*/  STL [R1+0x210], R26 ;  /* 0x0002101a01007387 */ /* 0x0001e60000100800 */
[----:B0-----:R-:W5:Y:S04]  /*124a0*/  LDL.LU.64 R26, [R1+0xb70] ;  /* 0x000b7000011a7983 */ /* 0x001f680000300a00 */
[----:B----4-:R0:W4:Y:S04]  /*124b0*/  LDG.E.U16 R15, [R4.64] ;  /* 0x00000004040f7981 */ /* 0x010128000c1e1500 */
[----:B--2---:R-:W2:Y:S04]  /*124c0*/  LDG.E.U16 R19, [R18.64] ;  /* 0x0000000412137981 */ /* 0x004ea8000c1e1500 */
[----:B------:R-:W2:Y:S04]  /*124d0*/  LDG.E.U16 R23, [R22.64] ;  /* 0x0000000416177981 */ /* 0x000ea8000c1e1500 */
[----:B-----5:R1:W-:Y:S04]  /*124e0*/  STL.64 [R1+0x14e8], R26 ;  /* 0x0014e81a01007387 */ /* 0x0203e80000100a00 */
[----:B-1----:R-:W5:Y:S04]  /*124f0*/  LDL.LU.64 R26, [R1+0xb68] ;  /* 0x000b6800011a7983 */ /* 0x002f680000300a00 */
        /* <DEDUP_REMOVED lines=12> */
[----:B-----5:R1:W-:Y:S01]  /*125c0*/  STL.64 [R1+0x1520], R26 ;  /* 0x0015201a01007387 */ /* 0x0203e20000100a00 */
[----:B---3--:R-:W-:Y:S03]  /*125d0*/  STL [R1+0x208], R11 ;  /* 0x0002080b01007387 */ /* 0x008fe60000100800 */
[----:B-1----:R-:W3:Y:S01]  /*125e0*/  LDL.LU.64 R26, [R1+0xb28] ;  /* 0x000b2800011a7983 */ /* 0x002ee20000300a00 */
[----:B------:R-:W-:Y:S03]  /*125f0*/  STL [R1+0x204], R10 ;  /* 0x0002040a01007387 */ /* 0x000fe60000100800 */
[----:B---3--:R1:W-:Y:S01]  /*12600*/  STL.64 [R1+0x1528], R26 ;  /* 0x0015281a01007387 */ /* 0x0083e20000100a00 */
[----:B------:R-:W-:Y:S03]  /*12610*/  STL [R1+0x200], R9 ;  /* 0x0002000901007387 */ /* 0x000fe60000100800 */
        /* <DEDUP_REMOVED lines=9> */
[----:B------:R1:W-:Y:S03]  /*126b0*/  STL [R1+0x1ec], R2 ;  /* 0x0001ec0201007387 */ /* 0x0003e60000100800 */
[----:B-1----:R-:W5:Y:S01]  /*126c0*/  LDL.LU.64 R2, [R1+0xb78] ;  /* 0x000b780001027983 */ /* 0x002f620000300a00 */
[----:B------:R1:W-:Y:S02]  /*126d0*/  STL [R1+0x1e8], R0 ;  /* 0x0001e80001007387 */ /* 0x0003e40000100800 */
[----:B------:R-:W2:Y:S02]  /*126e0*/  LDL.LU.64 R6, [R1+0xb80] ;  /* 0x000b800001067983 */ /* 0x000ea40000300a00 */
[----:B------:R-:W2:Y:S01]  /*126f0*/  LDL.LU.64 R8, [R1+0xb88] ;  /* 0x000b880001087983 */ /* 0x000ea20000300a00 */
[----:B------:R-:W3:Y:S01]  /*12700*/  LDL.LU.64 R10, [R1+0xb90] ;  /* 0x000b9000010a7983 */ /* 0x000ee20000300a00 */
[----:B------:R-:W3:Y:S02]  /*12710*/  LDL.LU.64 R12, [R1+0xb98] ;  /* 0x000b9800010c7983 */ /* 0x000ee40000300a00 */
[----:B------:R-:W3:Y:S02]  /*12720*/  LDL.LU.64 R28, [R1+0xba0] ;  /* 0x000ba000011c7983 */ /* 0x000ee40000300a00 */
[----:B0-----:R-:W3:Y:S01]  /*12730*/  LDL.LU.64 R4, [R1+0xba8] ;  /* 0x000ba80001047983 */ /* 0x001ee20000300a00 */
[----:B-1----:R0:W5:Y:S04]  /*12740*/  LDG.E.U16 R0, [R16.64] ;  /* 0x0000000410007981 */ /* 0x002168000c1e1500 */
[----:B----4-:R1:W-:Y:S04]  /*12750*/  STL [R1+0x1e4], R15 ;  /* 0x0001e40f01007387 */ /* 0x0103e80000100800 */
[----:B-1----:R-:W4:Y:S01]  /*12760*/  LDL.LU.64 R14, [R1+0xbb0] ;  /* 0x000bb000010e7983 */ /* 0x002f220000300a00 */
[----:B0-----:R-:W4:Y:S03]  /*12770*/  LDL.LU.64 R16, [R1+0xbb8] ;  /* 0x000bb80001107983 */ /* 0x001f260000300a00 */
[----:B--2---:R-:W2:Y:S04]  /*12780*/  LDG.E.U16 R8, [R8.64] ;  /* 0x0000000408087981 */ /* 0x004ea8000c1e1500 */
[----:B---3--:R-:W3:Y:S04]  /*12790*/  LDG.E.U16 R29, [R28.64] ;  /* 0x000000041c1d7981 */ /* 0x008ee8000c1e1500 */
[----:B------:R4:W2:Y:S04]  /*127a0*/  LDG.E.U16 R5, [R4.64] ;  /* 0x0000000404057981 */ /* 0x0008a8000c1e1500 */
[----:B-----5:R0:W-:Y:S04]  /*127b0*/  STL [R1+0x1e0], R0 ;  /* 0x0001e00001007387 */ /* 0x0201e80000100800 */
[----:B0-----:R0:W5:Y:S01]  /*127c0*/  LDG.E.U16 R0, [R20.64] ;  /* 0x0000000414007981 */ /* 0x001162000c1e1500 */
[----:B------:R1:W-:Y:S03]  /*127d0*/  STL [R1+0x1dc], R19 ;  /* 0x0001dc1301007387 */ /* 0x0003e60000100800 */
[----:B----4-:R-:W4:Y:S04]  /*127e0*/  LDG.E.U16 R4, [R16.64] ;  /* 0x0000000410047981 */ /* 0x010f28000c1e1500 */
[----:B-1----:R-:W2:Y:S01]  /*127f0*/  LDL.LU.64 R18, [R1+0xbc0] ;  /* 0x000bc00001127983 */ /* 0x002ea20000300a00 */
[----:B0-----:R-:W2:Y:S03]  /*12800*/  LDL.LU.64 R20, [R1+0xbc8] ;  /* 0x000bc80001147983 */ /* 0x001ea60000300a00 */
[----:B-----5:R0:W-:Y:S04]  /*12810*/  STL [R1+0x1d8], R0 ;  /* 0x0001d80001007387 */ /* 0x0201e80000100800 */
[----:B0-----:R0:W5:Y:S01]  /*12820*/  LDG.E.U16 R0, [R24.64] ;  /* 0x0000000418007981 */ /* 0x001162000c1e1500 */
[----:B------:R1:W-:Y:S03]  /*12830*/  STL [R1+0x1d4], R23 ;  /* 0x0001d41701007387 */ /* 0x0003e60000100800 */
[----:B-1----:R-:W2:Y:S01]  /*12840*/  LDL.LU.64 R22, [R1+0xbd0] ;  /* 0x000bd00001167983 */ /* 0x002ea20000300a00 */
[----:B0-----:R-:W2:Y:S03]  /*12850*/  LDL.LU.64 R24, [R1+0xbd8] ;  /* 0x000bd80001187983 */ /* 0x001ea60000300a00 */
[----:B-----5:R0:W-:Y:S04]  /*12860*/  STL [R1+0x1d0], R0 ;  /* 0x0001d00001007387 */ /* 0x0201e80000100800 */
[----:B0-----:R0:W5:Y:S04]  /*12870*/  LDG.E.U16 R0, [R26.64] ;  /* 0x000000041a007981 */ /* 0x001168000c1e1500 */
[----:B0-----:R-:W2:Y:S04]  /*12880*/  LDL.LU.64 R26, [R1+0x1538] ;  /* 0x00153800011a7983 */ /* 0x001ea80000300a00 */
[----:B-----5:R2:W-:Y:S04]  /*12890*/  STL [R1+0x150], R0 ;  /* 0x0001500001007387 */ /* 0x0205e80000100800 */
[----:B--2---:R0:W2:Y:S04]  /*128a0*/  LDG.E.U16 R0, [R26.64] ;  /* 0x000000041a007981 */ /* 0x0040a8000c1e1500 */
        /* <DEDUP_REMOVED lines=29> */
[----:B-----5:R0:W2:Y:S01]  /*12a80*/  LDG.E.U16 R0, [R26.64] ;  /* 0x000000041a007981 */ /* 0x0200a2000c1e1500 */
[----:B---3--:R-:W-:Y:S02]  /*12a90*/  STL [R1+0x1378], R29 ;  /* 0x0013781d01007387 */ /* 0x008fe40000100800 */
[----:B------:R-:W-:Y:S01]  /*12aa0*/  STL [R1+0x137c], R5 ;  /* 0x00137c0501007387 */ /* 0x000fe20000100800 */
[----:B0-----:R0:W3:Y:S04]  /*12ab0*/  LDG.E.U16 R27, [R2.64] ;  /* 0x00000004021b7981 */ /* 0x0010e8000c1e1500 */
[----:B------:R1:W5:Y:S04]  /*12ac0*/  LDG.E.U16 R26, [R6.64] ;  /* 0x00000004061a7981 */ /* 0x000368000c1e1500 */
[----:B0-----:R-:W3:Y:S04]  /*12ad0*/  LDG.E.U16 R3, [R18.64] ;  /* 0x0000000412037981 */ /* 0x001ee8000c1e1500 */
[----:B------:R-:W3:Y:S04]  /*12ae0*/  LDG.E.U16 R2, [R20.64] ;  /* 0x0000000414027981 */ /* 0x000ee8000c1e1500 */
[----:B-1----:R-:W3:Y:S04]  /*12af0*/  LDG.E.U16 R7, [R10.64] ;  /* 0x000000040a077981 */ /* 0x002ee8000c1e1500 */
[----:B------:R-:W3:Y:S04]  /*12b00*/  LDG.E.U16 R6, [R12.64] ;  /* 0x000000040c067981 */ /* 0x000ee8000c1e1500 */
[----:B--2---:R0:W-:Y:S04]  /*12b10*/  STL [R1+0x74], R0 ;  /* 0x0000740001007387 */ /* 0x0041e80000100800 */
[----:B0-----:R-:W2:Y:S04]  /*12b20*/  LDG.E.U16 R0, [R14.64] ;  /* 0x000000040e007981 */ /* 0x001ea8000c1e1500 */
[----:B--2---:R0:W-:Y:S01]  /*12b30*/  STL [R1+0x1380], R0 ;  /* 0x0013800001007387 */ /* 0x0041e20000100800 */
[----:B----4-:R1:W-:Y:S02]  /*12b40*/  STL [R1+0x1384], R4 ;  /* 0x0013840401007387 */ /* 0x0103e40000100800 */
[----:B---3--:R-:W-:Y:S02]  /*12b50*/  STL [R1+0x1388], R3 ;  /* 0x0013880301007387 */ /* 0x008fe40000100800 */
[----:B------:R2:W-:Y:S01]  /*12b60*/  STL [R1+0x138c], R2 ;  /* 0x00138c0201007387 */ /* 0x0005e20000100800 */
[----:B------:R-:W3:Y:S01]  /*12b70*/  LDL.LU.64 R16, [R1+0xbe0] ;  /* 0x000be00001107983 */ /* 0x000ee20000300a00 */
[----:B------:R-:W4:Y:S02]  /*12b80*/  LDL.LU.64 R18, [R1+0xbe8] ;  /* 0x000be80001127983 */ /* 0x000f240000300a00 */
[----:B------:R-:W3:Y:S01]  /*12b90*/  LDL.LU.64 R20, [R1+0xbf0] ;  /* 0x000bf00001147983 */ /* 0x000ee20000300a00 */
[----:B0-----:R0:W3:Y:S04]  /*12ba0*/  LDG.E.U16 R0, [R24.64] ;  /* 0x0000000418007981 */ /* 0x0010e8000c1e1500 */
[----:B-1----:R1:W3:Y:S04]  /*12bb0*/  LDG.E.U16 R4, [R22.64] ;  /* 0x0000000416047981 */ /* 0x0022e8000c1e1500 */
[----:B-1----:R-:W3:Y:S01]  /*12bc0*/  LDL.LU.64 R22, [R1+0xbf8] ;  /* 0x000bf80001167983 */ /* 0x002ee20000300a00 */
[----:B0-----:R-:W3:Y:S02]  /*12bd0*/  LDL.LU.64 R24, [R1+0xc00] ;  /* 0x000c000001187983 */ /* 0x001ee40000300a00 */
[----:B--2---:R-:W2:Y:S02]  /*12be0*/  LDL.LU.64 R2, [R1+0xc68] ;  /* 0x000c680001027983 */ /* 0x004ea40000300a00 */
[----:B--2---:R0:W-:Y:S04]  /*12bf0*/  STL.64 [R1+0x1488], R2 ;  /* 0x0014880201007387 */ /* 0x0041e80000100a00 */
[----:B0-----:R-:W2:Y:S04]  /*12c00*/  LDL.LU.64 R2, [R1+0xc60] ;  /* 0x000c600001027983 */ /* 0x001ea80000300a00 */
[----:B--2---:R0:W-:Y:S04]  /*12c10*/  STL.64 [R1+0x1490], R2 ;  /* 0x0014900201007387 */ /* 0x0041e80000100a00 */
[----:B0-----:R-:W2:Y:S04]  /*12c20*/  LDL.LU.64 R2, [R1+0xc58] ;  /* 0x000c580001027983 */ /* 0x001ea80000300a00 */
[----:B--2---:R0:W-:Y:S04]  /*12c30*/  STL.64 [R1+0x1498], R2 ;  /* 0x0014980201007387 */ /* 0x0041e80000100a00 */
        /* <DEDUP_REMOVED lines=23> */
[----:B---3--:R1:W-:Y:S03]  /*12db0*/  STL [R1+0x1cc], R4 ;  /* 0x0001cc0401007387 */ /* 0x0083e60000100800 */
[----:B0-----:R-:W2:Y:S01]  /*12dc0*/  LDL.LU.64 R2, [R1+0xc08] ;  /* 0x000c080001027983 */ /* 0x001ea20000300a00 */
[----:B------:R0:W-:Y:S02]  /*12dd0*/  STL [R1+0x1c8], R0 ;  /* 0x0001c80001007387 */ /* 0x0001e40000100800 */
[----:B-1----:R-:W3:Y:S02]  /*12de0*/  LDL.LU.64 R4, [R1+0xc70] ;  /* 0x000c700001047983 */ /* 0x002ee40000300a00 */
[----:B------:R-:W5:Y:S01]  /*12df0*/  LDL.LU.64 R28, [R1+0xc78] ;  /* 0x000c7800011c7983 */ /* 0x000f620000300a00 */
[----:B------:R-:W2:Y:S01]  /*12e00*/  LDL.LU.64 R26, [R1+0xc80] ;  /* 0x000c8000011a7983 */ /* 0x000ea20000300a00 */
[----:B------:R-:W2:Y:S02]  /*12e10*/  LDL.LU.64 R6, [R1+0xc88] ;  /* 0x000c880001067983 */ /* 0x000ea40000300a00 */
[----:B------:R-:W2:Y:S02]  /*12e20*/  LDL.LU.64 R8, [R1+0xc90] ;  /* 0x000c900001087983 */ /* 0x000ea40000300a00 */
[----:B------:R-:W2:Y:S01]  /*12e30*/  LDL.LU.64 R10, [R1+0xc98] ;  /* 0x000c9800010a7983 */ /* 0x000ea20000300a00 */
[----:B------:R-:W2:Y:S04]  /*12e40*/  LDL.LU.64 R12, [R1+0xca0] ;  /* 0x000ca000010c7983 */ /* 0x000ea80000300a00 */
[----:B0-----:R0:W2:Y:S01]  /*12e50*/  LDG.E.U16 R0, [R16.64] ;  /* 0x0000000410007981 */ /* 0x0010a2000c1e1500 */
[----:B------:R-:W3:Y:S03]  /*12e60*/  LDL.LU.64 R14, [R1+0xcb0] ;  /* 0x000cb000010e7983 */ /* 0x000ee60000300a00 */
[----:B0-----:R-:W4:Y:S04]  /*12e70*/  LDL.LU.64 R16, [R1+0xcb8] ;  /* 0x000cb80001107983 */ /* 0x001f280000300a00 */
[----:B-----5:R3:W5:Y:S04]  /*12e80*/  LDG.E.U16 R29, [R28.64] ;  /* 0x000000041c1d7981 */ /* 0x020768000c1e1500 */
[----:B--2---:R4:W-:Y:S04]  /*12e90*/  STL [R1+0x1c4], R0 ;  /* 0x0001c40001007387 */ /* 0x0049e80000100800 */
[----:B---3--:R-:W2:Y:S04]  /*12ea0*/  LDG.E.U16 R28, [R14.64] ;  /* 0x000000040e1c7981 */ /* 0x008ea8000c1e1500 */
[----:B----4-:R0:W3:Y:S04]  /*12eb0*/  LDG.E.U16 R0, [R18.64] ;  /* 0x0000000412007981 */ /* 0x0100e8000c1e1500 */
[----:B0-----:R-:W4:Y:S04]  /*12ec0*/  LDL.LU.64 R18, [R1+0xcc0] ;  /* 0x000cc00001127983 */ /* 0x001f280000300a00 */
[----:B---3--:R0:W-:Y:S04]  /*12ed0*/  STL [R1+0x1c0], R0 ;  /* 0x0001c00001007387 */ /* 0x0081e80000100800 */
[----:B0-----:R0:W3:Y:S04]  /*12ee0*/  LDG.E.U16 R0, [R20.64] ;  /* 0x0000000414007981 */ /* 0x0010e8000c1e1500 */
[----:B0-----:R-:W2:Y:S04]  /*12ef0*/  LDL.LU.64 R20, [R1+0xcc8] ;  /* 0x000cc80001147983 */ /* 0x001ea80000300a00 */
        /* <DEDUP_REMOVED lines=10> */
[----:B--2---:R0:W2:Y:S04]  /*12fa0*/  LDG.E.U16 R0, [R2.64] ;  /* 0x0000000402007981 */ /* 0x0040a8000c1e1500 */
        /* <DEDUP_REMOVED lines=33> */
[----:B0-----:R0:W3:Y:S04]  /*131c0*/  LDG.E.U16 R0, [R4.64] ;  /* 0x0000000404007981 */ /* 0x0010e8000c1e1500 */
[----:B-1----:R1:W5:Y:S04]  /*131d0*/  LDG.E.U16 R3, [R8.64] ;  /* 0x0000000408037981 */ /* 0x002368000c1e1500 */
[----:B0-----:R0:W5:Y:S04]  /*131e0*/  LDG.E.U16 R4, [R6.64] ;  /* 0x0000000406047981 */ /* 0x001168000c1e1500 */
[----:B------:R-:W5:Y:S04]  /*131f0*/  LDG.E.U16 R5, [R26.64] ;  /* 0x000000041a057981 */ /* 0x000f68000c1e1500 */
[----:B-1----:R-:W5:Y:S04]  /*13200*/  LDG.E.U16 R8, [R20.64] ;  /* 0x0000000414087981 */ /* 0x002f68000c1e1500 */
[----:B0-----:R-:W5:Y:S04]  /*13210*/  LDG.E.U16 R6, [R16.64] ;  /* 0x0000000410067981 */ /* 0x001f68000c1e1500 */
[----:B----4-:R-:W4:Y:S04]  /*13220*/  LDG.E.U16 R7, [R18.64] ;  /* 0x0000000412077981 */ /* 0x010f28000c1e1500 */
[----:B------:R-:W4:Y:S04]  /*13230*/  LDG.E.U16 R9, [R22.64] ;  /* 0x0000000416097981 */ /* 0x000f28000c1e1500 */
[----:B--2---:R0:W-:Y:S01]  /*13240*/  STL [R1+0x98], R2 ;  /* 0x0000980201007387 */ /* 0x0041e20000100800 */
[----:B---3--:R1:W-:Y:S02]  /*13250*/  STL [R1+0x84], R0 ;  /* 0x0000840001007387 */ /* 0x0083e40000100800 */
[----:B------:R-:W-:Y:S01]  /*13260*/  STL [R1+0x134c], R28 ;  /* 0x00134c1c01007387 */ /* 0x000fe20000100800 */
[----:B0-----:R0:W2:Y:S04]  /*13270*/  LDG.E.U16 R2, [R10.64] ;  /* 0x000000040a027981 */ /* 0x0010a8000c1e1500 */
[----:B-1----:R-:W3:Y:S04]  /*13280*/  LDG.E.U16 R0, [R12.64] ;  /* 0x000000040c007981 */ /* 0x002ee8000c1e1500 */
[----:B0-----:R0:W2:Y:S04]  /*13290*/  LDG.E.U16 R10, [R24.64] ;  /* 0x00000004180a7981 */ /* 0x0010a8000c1e1500 */
[----:B-----5:R-:W-:Y:S01]  /*132a0*/  STL [R1+0x1350], R6 ;  /* 0x0013500601007387 */ /* 0x020fe20000100800 */
[----:B----4-:R-:W-:Y:S02]  /*132b0*/  STL [R1+0x1354], R7 ;  /* 0x0013540701007387 */ /* 0x010fe40000100800 */
[----:B------:R-:W-:Y:S02]  /*132c0*/  STL [R1+0x1358], R8 ;  /* 0x0013580801007387 */ /* 0x000fe40000100800 */
[----:B------:R1:W-:Y:S01]  /*132d0*/  STL [R1+0x135c], R9 ;  /* 0x00135c0901007387 */ /* 0x0003e20000100800 */
[----:B------:R-:W4:Y:S01]  /*132e0*/  LDL.LU.64 R18, [R1+0xce0] ;  /* 0x000ce00001127983 */ /* 0x000f220000300a00 */
[----:B------:R-:W5:Y:S02]  /*132f0*/  LDL.LU.64 R20, [R1+0xce8] ;  /* 0x000ce80001147983 */ /* 0x000f640000300a00 */
[----:B------:R-:W2:Y:S01]  /*13300*/  LDL.LU.64 R22, [R1+0xcf0] ;  /* 0x000cf00001167983 */ /* 0x000ea20000300a00 */
[----:B0-----:R-:W2:Y:S04]  /*13310*/  LDL.LU.64 R24, [R1+0xcf8] ;  /* 0x000cf80001187983 */ /* 0x001ea80000300a00 */
[----:B-1----:R-:W2:Y:S04]  /*13320*/  LDL.LU.64 R8, [R1+0xd70] ;  /* 0x000d700001087983 */ /* 0x002ea80000300a00 */
        /* <DEDUP_REMOVED lines=19> */
[----:B---3--:R4:W-:Y:S03]  /*13460*/  STL [R1+0xc], R0 ;  /* 0x00000c0001007387 */ /* 0x0089e60000100800 */
[----:B----4-:R0:W3:Y:S04]  /*13470*/  LDG.E.U16 R0, [R18.64] ;  /* 0x0000000412007981 */ /* 0x0100e8000c1e1500 */
[----:B--2---:R1:W-:Y:S04]  /*13480*/  STL.64 [R1+0x1458], R8 ;  /* 0x0014580801007387 */ /* 0x0043e80000100a00 */
[----:B-1----:R-:W2:Y:S04]  /*13490*/  LDL.LU.64 R8, [R1+0xd28] ;  /* 0x000d280001087983 */ /* 0x002ea80000300a00 */
        /* <DEDUP_REMOVED lines=9> */
[----:B-1----:R-:W2:Y:S01]  /*13530*/  LDL.LU.64 R8, [R1+0xd00] ;  /* 0x000d000001087983 */ /* 0x002ea20000300a00 */
[----:B------:R-:W4:Y:S02]  /*13540*/  LDL.LU.64 R6, [R1+0xd78] ;  /* 0x000d780001067983 */ /* 0x000f240000300a00 */
[----:B------:R-:W2:Y:S02]  /*13550*/  LDL.LU.64 R28, [R1+0xd80] ;  /* 0x000d8000011c7983 */ /* 0x000ea40000300a00 */
[----:B------:R-:W2:Y:S01]  /*13560*/  LDL.LU.64 R2, [R1+0xd88] ;  /* 0x000d880001027983 */ /* 0x000ea20000300a00 */
[----:B------:R-:W2:Y:S01]  /*13570*/  LDL.LU.64 R4, [R1+0xd90] ;  /* 0x000d900001047983 */ /* 0x000ea20000300a00 */
[----:B------:R-:W4:Y:S02]  /*13580*/  LDL.LU.64 R26, [R1+0xd98] ;  /* 0x000d9800011a7983 */ /* 0x000f240000300a00 */
[----:B------:R-:W4:Y:S02]  /*13590*/  LDL.LU.64 R12, [R1+0xda0] ;  /* 0x000da000010c7983 */ /* 0x000f240000300a00 */
[----:B------:R-:W4:Y:S01]  /*135a0*/  LDL.LU.64 R14, [R1+0xda8] ;  /* 0x000da800010e7983 */ /* 0x000f220000300a00 */
[----:B------:R-:W4:Y:S01]  /*135b0*/  LDL.LU.64 R16, [R1+0xdb0] ;  /* 0x000db00001107983 */ /* 0x000f220000300a00 */
[----:B------:R1:W-:Y:S03]  /*135c0*/  STL [R1+0x1360], R10 ;  /* 0x0013600a01007387 */ /* 0x0003e60000100800 */
[----:B-1----:R-:W4:Y:S01]  /*135d0*/  LDL.LU.64 R10, [R1+0xd68] ;  /* 0x000d6800010a7983 */ /* 0x002f220000300a00 */
[----:B0-----:R-:W4:Y:S02]  /*135e0*/  LDL.LU.64 R18, [R1+0xdb8] ;  /* 0x000db80001127983 */ /* 0x001f240000300a00 */
[----:B---3--:R5:W-:Y:S02]  /*135f0*/  STL [R1+0x1bc], R0 ;  /* 0x0001bc0001007387 */ /* 0x008be40000100800 */
[----:B-----5:R0:W3:Y:S04]  /*13600*/  LDG.E.U16 R0, [R20.64] ;  /* 0x0000000414007981 */ /* 0x0200e8000c1e1500 */
[----:B0-----:R-:W5:Y:S04]  /*13610*/  LDL.LU.64 R20, [R1+0xdc0] ;  /* 0x000dc00001147983 */ /* 0x001f680000300a00 */
[----:B--2---:R-:W2:Y:S04]  /*13620*/  LDG.E.U16 R4, [R4.64] ;  /* 0x0000000404047981 */ /* 0x004ea8000c1e1500 */
[----:B----4-:R0:W4:Y:S04]  /*13630*/  LDG.E.U16 R10, [R10.64] ;  /* 0x000000040a0a7981 */ /* 0x010128000c1e1500 */
[----:B0-----:R-:W2:Y:S04]  /*13640*/  LDG.E.U16 R11, [R16.64] ;  /* 0x00000004100b7981 */ /* 0x001ea8000c1e1500 */
        /* <DEDUP_REMOVED lines=48> */
[----:B-1----:R1:W2:Y:S04]  /*13950*/  LDG.E.U16 R8, [R6.64] ;  /* 0x0000000406087981 */ /* 0x0022a8000c1e1500 */
[----:B0-----:R-:W2:Y:S01]  /*13960*/  LDG.E.U16 R14, [R22.64] ;  /* 0x00000004160e7981 */ /* 0x001ea2000c1e1500 */
[----:B------:R-:W-:Y:S03]  /*13970*/  STL [R1+0x1320], R11 ;  /* 0x0013200b01007387 */ /* 0x000fe60000100800 */
[----:B------:R0:W2:Y:S04]  /*13980*/  LDG.E.U16 R15, [R24.64] ;  /* 0x00000004180f7981 */ /* 0x0000a8000c1e1500 */
[----:B-1----:R1:W2:Y:S04]  /*13990*/  LDG.E.U16 R6, [R2.64] ;  /* 0x0000000402067981 */ /* 0x0022a8000c1e1500 */
[----:B------:R-:W2:Y:S04]  /*139a0*/  LDG.E.U16 R7, [R28.64] ;  /* 0x000000041c077981 */ /* 0x000ea8000c1e1500 */
[----:B-1----:R1:W2:Y:S04]  /*139b0*/  LDG.E.U16 R2, [R12.64] ;  /* 0x000000040c027981 */ /* 0x0022a8000c1e1500 */
[----:B------:R-:W2:Y:S04]  /*139c0*/  LDG.E.U16 R3, [R26.64] ;  /* 0x000000041a037981 */ /* 0x000ea8000c1e1500 */
[----:B-1----:R-:W2:Y:S04]  /*139d0*/  LDG.E.U16 R12, [R18.64] ;  /* 0x00000004120c7981 */ /* 0x002ea8000c1e1500 */
[----:B-----5:R-:W5:Y:S04]  /*139e0*/  LDG.E.U16 R13, [R20.64] ;  /* 0x00000004140d7981 */ /* 0x020f68000c1e1500 */
[----:B--2---:R-:W-:Y:S01]  /*139f0*/  STL [R1+0x1324], R12 ;  /* 0x0013240c01007387 */ /* 0x004fe20000100800 */
[----:B-----5:R-:W-:Y:S02]  /*13a00*/  STL [R1+0x1328], R13 ;  /* 0x0013280d01007387 */ /* 0x020fe40000100800 */
[----:B------:R-:W-:Y:S02]  /*13a10*/  STL [R1+0x132c], R14 ;  /* 0x00132c0e01007387 */ /* 0x000fe40000100800 */
[----:B------:R-:W2:Y:S01]  /*13a20*/  LDL.LU.64 R22, [R1+0xdd8] ;  /* 0x000dd80001167983 */ /* 0x000ea20000300a00 */
[----:B0-----:R-:W5:Y:S04]  /*13a30*/  LDL.LU.64 R24, [R1+0xe28] ;  /* 0x000e280001187983 */ /* 0x001f680000300a00 */
[----:B--2---:R0:W2:Y:S04]  /*13a40*/  LDG.E.U16 R16, [R22.64] ;  /* 0x0000000416107981 */ /* 0x0040a8000c1e1500 */
        /* <DEDUP_REMOVED lines=11> */
[----:B----4-:R-:W-:Y:S03]  /*13b00*/  STL [R1+0xa8], R10 ;  /* 0x0000a80a01007387 */ /* 0x010fe60000100800 */
[----:B-1----:R-:W4:Y:S01]  /*13b10*/  LDL.LU.64 R24, [R1+0xdf8] ;  /* 0x000df80001187983 */ /* 0x002f220000300a00 */
[----:B------:R-:W-:Y:S03]  /*13b20*/  STL [R1+0x94], R9 ;  /* 0x0000940901007387 */ /* 0x000fe60000100800 */
[----:B----4-:R1:W-:Y:S01]  /*13b30*/  STL.64 [R1+0x1408], R24 ;  /* 0x0014081801007387 */ /* 0x0103e20000100a00 */
[----:B------:R-:W-:Y:S03]  /*13b40*/  STL [R1+0x80], R8 ;  /* 0x0000800801007387 */ /* 0x000fe60000100800 */
        /* <DEDUP_REMOVED lines=8> */
[----:B-1----:R-:W4:Y:S01]  /*13bd0*/  LDL.64 R24, [R1+0xde0] ;  /* 0x000de00001187983 */ /* 0x002f220000100a00 */
[----:B------:R-:W-:Y:S02]  /*13be0*/  STL [R1+0x1c], R2 ;  /* 0x00001c0201007387 */ /* 0x000fe40000100800 */
[----:B------:R-:W5:Y:S02]  /*13bf0*/  LDL.LU.64 R12, [R1+0xe60] ;  /* 0x000e6000010c7983 */ /* 0x000f640000300a00 */
[----:B---3--:R4:W-:Y:S02]  /*13c00*/  STL [R1+0x8], R0 ;  /* 0x0000080001007387 */ /* 0x0089e40000100800 */
[----:B----4-:R1:W3:Y:S04]  /*13c10*/  LDG.E.U16 R0, [R24.64] ;  /* 0x0000000418007981 */ /* 0x0102e8000c1e1500 */
[----:B-----5:R4:W-:Y:S04]  /*13c20*/  STL.64 [R1+0x13b8], R12 ;  /* 0x0013b80c01007387 */ /* 0x0209e80000100a00 */
[----:B----4-:R-:W4:Y:S04]  /*13c30*/  LDL.LU.64 R12, [R1+0xe48] ;  /* 0x000e4800010c7983 */ /* 0x010f280000300a00 */
[----:B----4-:R4:W-:Y:S04]  /*13c40*/  STL.64 [R1+0x13c0], R12 ;  /* 0x0013c00c01007387 */ /* 0x0109e80000100a00 */
[----:B----4-:R-:W4:Y:S04]  /*13c50*/  LDL.LU.64 R12, [R1+0xe40] ;  /* 0x000e4000010c7983 */ /* 0x010f280000300a00 */
[----:B----4-:R4:W-:Y:S04]  /*13c60*/  STL.64 [R1+0x13c8], R12 ;  /* 0x0013c80c01007387 */ /* 0x0109e80000100a00 */
[----:B----4-:R-:W4:Y:S04]  /*13c70*/  LDL.LU.64 R12, [R1+0xe38] ;  /* 0x000e3800010c7983 */ /* 0x010f280000300a00 */
[----:B----4-:R4:W-:Y:S04]  /*13c80*/  STL.64 [R1+0x13d0], R12 ;  /* 0x0013d00c01007387 */ /* 0x0109e80000100a00 */
[----:B----4-:R-:W4:Y:S01]  /*13c90*/  LDL.LU.64 R12, [R1+0xe30] ;  /* 0x000e3000010c7983 */ /* 0x010f220000300a00 */
[----:B------:R-:W5:Y:S02]  /*13ca0*/  LDL.LU.64 R10, [R1+0xe68] ;  /* 0x000e6800010a7983 */ /* 0x000f640000300a00 */
[----:B------:R-:W4:Y:S02]  /*13cb0*/  LDL.LU.64 R18, [R1+0xe70] ;  /* 0x000e700001127983 */ /* 0x000f240000300a00 */
[----:B------:R-:W4:Y:S01]  /*13cc0*/  LDL.LU.64 R8, [R1+0xe78] ;  /* 0x000e780001087983 */ /* 0x000f220000300a00 */
[----:B------:R-:W4:Y:S01]  /*13cd0*/  LDL.LU.64 R6, [R1+0xe80] ;  /* 0x000e800001067983 */ /* 0x000f220000300a00 */
[----:B------:R-:W4:Y:S02]  /*13ce0*/  LDL.LU.64 R28, [R1+0xe88] ;  /* 0x000e8800011c7983 */ /* 0x000f240000300a00 */
[----:B------:R-:W4:Y:S02]  /*13cf0*/  LDL.LU.64 R2, [R1+0xe90] ;  /* 0x000e900001027983 */ /* 0x000f240000300a00 */
[----:B------:R-:W4:Y:S01]  /*13d00*/  LDL.LU.64 R20, [R1+0xe98] ;  /* 0x000e980001147983 */ /* 0x000f220000300a00 */
[----:B------:R0:W-:Y:S04]  /*13d10*/  STL [R1+0x1330], R15 ;  /* 0x0013300f01007387 */ /* 0x0001e80000100800 */
[----:B0-----:R-:W4:Y:S01]  /*13d20*/  LDL.LU.64 R14, [R1+0xe58] ;  /* 0x000e5800010e7983 */ /* 0x001f220000300a00 */
[----:B------:R-:W4:Y:S02]  /*13d30*/  LDL.LU.64 R4, [R1+0xea0] ;  /* 0x000ea00001047983 */ /* 0x000f240000300a00 */
[----:B------:R-:W4:Y:S02]  /*13d40*/  LDL.LU.64 R26, [R1+0xea8] ;  /* 0x000ea800011a7983 */ /* 0x000f240000300a00 */
[----:B------:R-:W4:Y:S01]  /*13d50*/  LDL.LU.64 R22, [R1+0xeb0] ;  /* 0x000eb00001167983 */ /* 0x000f220000300a00 */
[----:B--2---:R0:W-:Y:S04]  /*13d60*/  STL [R1+0x1334], R16 ;  /* 0x0013341001007387 */ /* 0x0041e80000100800 */
[----:B0-----:R-:W2:Y:S01]  /*13d70*/  LDL.LU.64 R16, [R1+0xe50] ;  /* 0x000e500001107983 */ /* 0x001ea20000300a00 */
[----:B-1----:R-:W2:Y:S02]  /*13d80*/  LDL.LU.64 R24, [R1+0x1418] ;  /* 0x0014180001187983 */ /* 0x002ea40000300a00 */
[----:B---3--:R0:W-:Y:S01]  /*13d90*/  STL [R1+0x1a8], R0 ;  /* 0x0001a80001007387 */ /* 0x0081e20000100800 */
[----:B-----5:R1:W3:Y:S04]  /*13da0*/  LDG.E.U16 R10, [R10.64] ;  /* 0x000000040a0a7981 */ /* 0x0202e8000c1e1500 */
[----:B----4-:R-:W4:Y:S04]  /*13db0*/  LDG.E.U16 R9, [R8.64] ;  /* 0x0000000408097981 */ /* 0x010f28000c1e1500 */
[----:B------:R5:W3:Y:S04]  /*13dc0*/  LDG.E.U16 R28, [R28.64] ;  /* 0x000000041c1c7981 */ /* 0x000ae8000c1e1500 */
[----:B------:R-:W3:Y:S04]  /*13dd0*/  LDG.E.U16 R7, [R6.64] ;  /* 0x0000000406077981 */ /* 0x000ee8000c1e1500 */
[----:B-1----:R1:W3:Y:S04]  /*13de0*/  LDG.E.U16 R11, [R18.64] ;  /* 0x00000004120b7981 */ /* 0x0022e8000c1e1500 */
[----:B-----5:R5:W3:Y:S04]  /*13df0*/  LDG.E.U16 R29, [R2.64] ;  /* 0x00000004021d7981 */ /* 0x020ae8000c1e1500 */
[----:B------:R-:W3:Y:S04]  /*13e00*/  LDG.E.U16 R15, [R14.64] ;  /* 0x000000040e0f7981 */ /* 0x000ee8000c1e1500 */
[----:B-----5:R5:W3:Y:S04]  /*13e10*/  LDG.E.U16 R2, [R4.64] ;  /* 0x0000000404027981 */ /* 0x020ae8000c1e1500 */
[----:B------:R0:W3:Y:S04]  /*13e20*/  LDG.E.U16 R3, [R26.64] ;  /* 0x000000041a037981 */ /* 0x0000e8000c1e1500 */
[----:B--2---:R2:W3:Y:S04]  /*13e30*/  LDG.E.U16 R17, [R16.64] ;  /* 0x0000000410117981 */ /* 0x0044e8000c1e1500 */
[----:B0-----:R0:W3:Y:S04]  /*13e40*/  LDG.E.U16 R0, [R24.64] ;  /* 0x0000000418007981 */ /* 0x0010e8000c1e1500 */
[----:B--2---:R2:W2:Y:S04]  /*13e50*/  LDG.E.U16 R16, [R20.64] ;  /* 0x0000000414107981 */ /* 0x0044a8000c1e1500 */
        /* <DEDUP_REMOVED lines=36> */
[----:B0-----:R-:W3:Y:S01]  /*140a0*/  LDL.LU.64 R12, [R1+0x13b8] ;  /* 0x0013b800010c7983 */ /* 0x001ee20000300a00 */
[----:B-1----:R-:W3:Y:S02]  /*140b0*/  LDL.LU.64 R18, [R1+0xec0] ;  /* 0x000ec00001127983 */ /* 0x002ee40000300a00 */
[----:B------:R-:W4:Y:S01]  /*140c0*/  LDL.LU.64 R20, [R1+0xed0] ;  /* 0x000ed00001147983 */ /* 0x000f220000300a00 */
[----:B--2---:R0:W-:Y:S04]  /*140d0*/  STL [R1+0x108], R0 ;  /* 0x0001080001007387 */ /* 0x0041e80000100800 */
[----:B0-----:R0:W2:Y:S04]  /*140e0*/  LDG.E.U16 R0, [R22.64] ;  /* 0x0000000416007981 */ /* 0x0010a8000c1e1500 */
[----:B---3--:R-:W3:Y:S04]  /*140f0*/  LDG.E.U16 R13, [R12.64] ;  /* 0x000000040c0d7981 */ /* 0x008ee8000c1e1500 */
[----:B------:R-:W2:Y:S04]  /*14100*/  LDG.E.U16 R18, [R18.64] ;  /* 0x0000000412127981 */ /* 0x000ea8000c1e1500 */
[----:B----4-:R-:W4:Y:S04]  /*14110*/  LDG.E.U16 R20, [R20.64] ;  /* 0x0000000414147981 */ /* 0x010f28000c1e1500 */
[----:B0-----:R-:W2:Y:S01]  /*14120*/  LDL.LU.64 R22, [R1+0xee0] ;  /* 0x000ee00001167983 */ /* 0x001ea20000300a00 */
[----:B-----5:R-:W5:Y:S03]  /*14130*/  LDL.LU.64 R4, [R1+0xf00] ;  /* 0x000f000001047983 */ /* 0x020f660000300a00 */
[----:B--2---:R-:W2:Y:S04]  /*14140*/  LDG.E.U16 R22, [R22.64] ;  /* 0x0000000416167981 */ /* 0x004ea8000c1e1500 */
[----:B-----5:R0:W-:Y:S04]  /*14150*/  STL.64 [R1+0x13a0], R4 ;  /* 0x0013a00401007387 */ /* 0x0201e80000100a00 */
[----:B0-----:R-:W5:Y:S04]  /*14160*/  LDL.LU.64 R4, [R1+0xef8] ;  /* 0x000ef80001047983 */ /* 0x001f680000300a00 */
[----:B-----5:R0:W-:Y:S04]  /*14170*/  STL.64 [R1+0x13a8], R4 ;  /* 0x0013a80401007387 */ /* 0x0201e80000100a00 */
[----:B0-----:R-:W5:Y:S04]  /*14180*/  LDL.LU.64 R4, [R1+0xef0] ;  /* 0x000ef00001047983 */ /* 0x001f680000300a00 */
[----:B-----5:R0:W-:Y:S04]  /*14190*/  STL.64 [R1+0x13b0], R4 ;  /* 0x0013b00401007387 */ /* 0x0201e80000100a00 */
[----:B0-----:R-:W5:Y:S01]  /*141a0*/  LDL.LU.64 R4, [R1+0xee8] ;  /* 0x000ee80001047983 */ /* 0x001f620000300a00 */
[----:B------:R-:W2:Y:S03]  /*141b0*/  LDL.LU.64 R26, [R1+0xf10] ;  /* 0x000f1000011a7983 */ /* 0x000ea60000300a00 */
[----:B--2---:R0:W-:Y:S04]  /*141c0*/  STL.64 [R1+0x1398], R26 ;  /* 0x0013981a01007387 */ /* 0x0041e80000100a00 */
[----:B0-----:R-:W2:Y:S01]  /*141d0*/  LDL.LU.64 R26, [R1+0xf08] ;  /* 0x000f0800011a7983 */ /* 0x001ea20000300a00 */
[----:B------:R0:W-:Y:S03]  /*141e0*/  STL [R1+0xf4], R17 ;  /* 0x0000f41101007387 */ /* 0x0001e60000100800 */
[----:B0-----:R0:W2:Y:S01]  /*141f0*/  LDG.E.U16 R17, [R24.64] ;  /* 0x0000000418117981 */ /* 0x0010a2000c1e1500 */
[----:B------:R1:W-:Y:S03]  /*14200*/  STL [R1+0xe0], R15 ;  /* 0x0000e00f01007387 */ /* 0x0003e60000100800 */
[----:B-1----:R-:W4:Y:S01]  /*14210*/  LDL.LU.64 R14, [R1+0xf38] ;  /* 0x000f3800010e7983 */ /* 0x002f220000300a00 */
[----:B0-----:R-:W4:Y:S02]  /*14220*/  LDL.LU.64 R24, [R1+0xf40] ;  /* 0x000f400001187983 */ /* 0x001f240000300a00 */
[----:B---3--:R0:W-:Y:S02]  /*14230*/  STL [R1+0xcc], R13 ;  /* 0x0000cc0d01007387 */ /* 0x0081e40000100800 */
[----:B0-----:R-:W3:Y:S01]  /*14240*/  LDL.LU.64 R12, [R1+0xf48] ;  /* 0x000f4800010c7983 */ /* 0x001ee20000300a00 */
[----:B------:R-:W-:Y:S02]  /*14250*/  STL [R1+0xa4], R11 ;  /* 0x0000a40b01007387 */ /* 0x000fe40000100800 */
[----:B------:R0:W-:Y:S02]  /*14260*/  STL [R1+0xb8], R10 ;  /* 0x0000b80a01007387 */ /* 0x0001e40000100800 */
[----:B0-----:R-:W5:Y:S01]  /*14270*/  LDL.LU.64 R10, [R1+0xf50] ;  /* 0x000f5000010a7983 */ /* 0x001f620000300a00 */
[----:B------:R0:W-:Y:S03]  /*14280*/  STL [R1+0x90], R9 ;  /* 0x0000900901007387 */ /* 0x0001e60000100800 */
[----:B0-----:R-:W5:Y:S01]  /*14290*/  LDL.LU.64 R8, [R1+0xf58] ;  /* 0x000f580001087983 */ /* 0x001f620000300a00 */
[----:B------:R0:W-:Y:S03]  /*142a0*/  STL [R1+0x7c], R7 ;  /* 0x00007c0701007387 */ /* 0x0001e60000100800 */
[----:B0-----:R-:W5:Y:S01]  /*142b0*/  LDL.LU.64 R6, [R1+0xf60] ;  /* 0x000f600001067983 */ /* 0x001f620000300a00 */
[----:B------:R-:W-:Y:S02]  /*142c0*/  STL [R1+0x54], R29 ;  /* 0x0000541d01007387 */ /* 0x000fe40000100800 */
[----:B------:R0:W-:Y:S02]  /*142d0*/  STL [R1+0x68], R28 ;  /* 0x0000681c01007387 */ /* 0x0001e40000100800 */
[----:B0-----:R-:W5:Y:S04]  /*142e0*/  LDL.LU.64 R28, [R1+0xf68] ;  /* 0x000f6800011c7983 */ /* 0x001f680000300a00 */
[----:B--2---:R-:W-:Y:S01]  /*142f0*/  STL [R1+0x12f4], R17 ;  /* 0x0012f41101007387 */ /* 0x004fe20000100800 */
[----:B------:R0:W-:Y:S03]  /*14300*/  STL [R1+0x40], R16 ;  /* 0x0000401001007387 */ /* 0x0001e60000100800 */
[----:B0-----:R-:W2:Y:S01]  /*14310*/  LDL.LU.64 R16, [R1+0xf30] ;  /* 0x000f300001107983 */ /* 0x001ea20000300a00 */
[----:B------:R-:W-:Y:S02]  /*14320*/  STL [R1+0x18], R3 ;  /* 0x0000180301007387 */ /* 0x000fe40000100800 */
[----:B------:R0:W-:Y:S01]  /*14330*/  STL [R1+0x2c], R2 ;  /* 0x00002c0201007387 */ /* 0x0001e20000100800 */
[----:B----4-:R1:W4:Y:S04]  /*14340*/  LDG.E.U16 R15, [R14.64] ;  /* 0x000000040e0f7981 */ /* 0x010328000c1e1500 */
[----:B0-----:R-:W4:Y:S01]  /*14350*/  LDL.LU.64 R2, [R1+0xf70] ;  /* 0x000f700001027983 */ /* 0x001f220000300a00 */
[----:B------:R0:W-:Y:S03]  /*14360*/  STL [R1+0x12f8], R18 ;  /* 0x0012f81201007387 */ /* 0x0001e60000100800 */
[----:B-1----:R1:W4:Y:S04]  /*14370*/  LDG.E.U16 R14, [R24.64] ;  /* 0x00000004180e7981 */ /* 0x002328000c1e1500 */
[----:B---3--:R3:W3:Y:S04]  /*14380*/  LDG.E.U16 R12, [R12.64] ;  /* 0x000000040c0c7981 */ /* 0x0086e8000c1e1500 */
[----:B0-----:R-:W3:Y:S04]  /*14390*/  LDL.LU.64 R18, [R1+0xec8] ;  /* 0x000ec80001127983 */ /* 0x001ee80000300a00 */
[----:B-----5:R0:W5:Y:S04]  /*143a0*/  LDG.E.U16 R10, [R10.64] ;  /* 0x000000040a0a7981 */ /* 0x020168000c1e1500 */
[----:B--2---:R2:W2:Y:S04]  /*143b0*/  LDG.E.U16 R16, [R16.64] ;  /* 0x0000000410107981 */ /* 0x0044a8000c1e1500 */
[----:B---3--:R-:W3:Y:S04]  /*143c0*/  LDG.E.U16 R19, [R18.64] ;  /* 0x0000000412137981 */ /* 0x008ee8000c1e1500 */
[----:B---3--:R3:W-:Y:S04]  /*143d0*/  STL [R1+0x12fc], R19 ;  /* 0x0012fc1301007387 */ /* 0x0087e80000100800 */
[----:B---3--:R-:W3:Y:S01]  /*143e0*/  LDL.LU.64 R18, [R1+0xf28] ;  /* 0x000f280001127983 */ /* 0x008ee20000300a00 */
[----:B------:R0:W-:Y:S02]  /*143f0*/  STL [R1+0x1300], R20 ;  /* 0x0013001401007387 */ /* 0x0001e40000100800 */
[----:B------:R1:W-:Y:S01]  /*14400*/  STL [R1+0x4], R0 ;  /* 0x0000040001007387 */ /* 0x0003e20000100800 */
[----:B0-----:R-:W2:Y:S04]  /*14410*/  LDL.LU.64 R20, [R1+0xed8] ;  /* 0x000ed80001147983 */ /* 0x001ea80000300a00 */
[----:B-1----:R0:W4:Y:S04]  /*14420*/  LDG.E.U16 R0, [R4.64] ;  /* 0x0000000404007981 */ /* 0x002128000c1e1500 */
[----:B---3--:R1:W3:Y:S04]  /*14430*/  LDG.E.U16 R18, [R18.64] ;  /* 0x0000000412127981 */ /* 0x0082e8000c1e1500 */
[----:B-1----:R1:W3:Y:S04]  /*14440*/  LDG.E.U16 R19, [R8.64] ;  /* 0x0000000408137981 */ /* 0x0022e8000c1e1500 */
[----:B--2---:R-:W2:Y:S04]  /*14450*/  LDG.E.U16 R21, [R20.64] ;  /* 0x0000000414157981 */ /* 0x004ea8000c1e1500 */
[----:B--2---:R2:W-:Y:S04]  /*14460*/  STL [R1+0x1304], R21 ;  /* 0x0013041501007387 */ /* 0x0045e80000100800 */
[----:B--2---:R-:W2:Y:S01]  /*14470*/  LDL.LU.64 R20, [R1+0xf20] ;  /* 0x000f200001147983 */ /* 0x004ea20000300a00 */
[----:B------:R0:W-:Y:S03]  /*14480*/  STL [R1+0x1308], R22 ;  /* 0x0013081601007387 */ /* 0x0001e60000100800 */
[----:B0-----:R-:W3:Y:S01]  /*14490*/  LDL.LU.64 R22, [R1+0xf18] ;  /* 0x000f180001167983 */ /* 0x001ee20000300a00 */
[----:B------:R-:W3:Y:S02]  /*144a0*/  LDL.LU.64 R4, [R1+0x13b0] ;  /* 0x0013b00001047983 */ /* 0x000ee40000300a00 */
[----:B----4-:R3:W-:Y:S01]  /*144b0*/  STL [R1+0x164], R0 ;  /* 0x0001640001007387 */ /* 0x0107e20000100800 */
[----:B--2---:R-:W2:Y:S04]  /*144c0*/  LDG.E.U16 R21, [R20.64] ;  /* 0x0000000414157981 */ /* 0x004ea8000c1e1500 */
[----:B---3--:R0:W3:Y:S04]  /*144d0*/  LDG.E.U16 R0, [R4.64] ;  /* 0x0000000404007981 */ /* 0x0080e8000c1e1500 */
        /* <DEDUP_REMOVED lines=9> */
[----:B0-----:R-:W2:Y:S04]  /*14570*/  LDL.LU.64 R26, [R1+0x1398] ;  /* 0x00139800011a7983 */ /* 0x001ea80000300a00 */
[----:B---3--:R2:W-:Y:S04]  /*14580*/  STL [R1+0x118], R0 ;  /* 0x0001180001007387 */ /* 0x0085e80000100800 */
[----:B--2---:R0:W2:Y:S04]  /*14590*/  LDG.E.U16 R0, [R26.64] ;  /* 0x000000041a007981 */ /* 0x0040a8000c1e1500 */
[----:B0-----:R-:W3:Y:S04]  /*145a0*/  LDL.LU R27, [R1+0x1394] ;  /* 0x00139400011b7983 */ /* 0x001ee80000300800 */
[----:B------:R0:W3:Y:S04]  /*145b0*/  LDG.E.U16 R26, [R22.64] ;  /* 0x00000004161a7981 */ /* 0x0000e8000c1e1500 */
[----:B0-----:R-:W3:Y:S01]  /*145c0*/  LDL.LU.64 R22, [R1+0xf80] ;  /* 0x000f800001167983 */ /* 0x001ee20000300a00 */
[----:B------:R-:W4:Y:S03]  /*145d0*/  LDL.LU.64 R24, [R1+0xf88] ;  /* 0x000f880001187983 */ /* 0x000f260000300a00 */
[----:B--2---:R0:W-:Y:S04]  /*145e0*/  STL [R1+0x104], R0 ;  /* 0x0001040001007387 */ /* 0x0041e80000100800 */
[----:B0-----:R0:W2:Y:S04]  /*145f0*/  LDG.E.U16 R0, [R6.64] ;  /* 0x0000000406007981 */ /* 0x0010a8000c1e1500 */
[----:B---3--:R-:W3:Y:S04]  /*14600*/  LDG.E.U16 R23, [R22.64] ;  /* 0x0000000416177981 */ /* 0x008ee8000c1e1500 */
[----:B----4-:R-:W4:Y:S04]  /*14610*/  LDG.E.U16 R24, [R24.64] ;  /* 0x0000000418187981 */ /* 0x010f28000c1e1500 */
[----:B------:R1:W-:Y:S01]  /*14620*/  STL [R1+0xf0], R26 ;  /* 0x0000f01a01007387 */ /* 0x0003e20000100800 */
[----:B------:R5:W-:Y:S03]  /*14630*/  STL [R1+0xdc], R21 ;  /* 0x0000dc1501007387 */ /* 0x000be60000100800 */
[----:B0-----:R0:W4:Y:S04]  /*14640*/  LDG.E.U16 R7, [R2.64] ;  /* 0x0000000402077981 */ /* 0x001128000c1e1500 */
[----:B-1----:R1:W4:Y:S04]  /*14650*/  LDG.E.U16 R26, [R28.64] ;  /* 0x000000041c1a7981 */ /* 0x002328000c1e1500 */
[----:B-----5:R-:W5:Y:S01]  /*14660*/  LDL.LU.64 R20, [R1+0xfa0] ;  /* 0x000fa00001147983 */ /* 0x020f620000300a00 */
[----:B------:R0:W-:Y:S03]  /*14670*/  STL [R1+0xc8], R18 ;  /* 0x0000c81201007387 */ /* 0x0001e60000100800 */
[----:B0-----:R-:W5:Y:S01]  /*14680*/  LDL.LU R18, [R1+0x33c] ;  /* 0x00033c0001127983 */ /* 0x001f620000300800 */
[----:B------:R-:W5:Y:S02]  /*14690*/  LDL.LU R17, [R1+0x334] ;  /* 0x0003340001117983 */ /* 0x000f640000300800 */
[----:B------:R0:W-:Y:S02]  /*146a0*/  STL [R1+0xb4], R16 ;  /* 0x0000b41001007387 */ /* 0x0001e40000100800 */
[----:B0-----:R-:W5:Y:S01]  /*146b0*/  LDL.LU R16, [R1+0x324] ;  /* 0x0003240001107983 */ /* 0x001f620000300800 */
[----:B------:R0:W-:Y:S03]  /*146c0*/  STL [R1+0xa0], R15 ;  /* 0x0000a00f01007387 */ /* 0x0001e60000100800 */
[----:B0-----:R-:W5:Y:S01]  /*146d0*/  LDL.LU R15, [R1+0x31c] ;  /* 0x00031c00010f7983 */ /* 0x001f620000300800 */
[----:B------:R0:W-:Y:S03]  /*146e0*/  STL [R1+0x8c], R14 ;  /* 0x00008c0e01007387 */ /* 0x0001e60000100800 */
[----:B0-----:R-:W5:Y:S01]  /*146f0*/  LDL.LU R14, [R1+0x314] ;  /* 0x00031400010e7983 */ /* 0x001f620000300800 */
[----:B------:R-:W5:Y:S02]  /*14700*/  LDL.LU R13, [R1+0x304] ;  /* 0x00030400010d7983 */ /* 0x000f640000300800 */
[----:B------:R0:W-:Y:S02]  /*14710*/  STL [R1+0x78], R12 ;  /* 0x0000780c01007387 */ /* 0x0001e40000100800 */
[----:B0-----:R-:W5:Y:S01]  /*14720*/  LDL.LU R12, [R1+0x2fc] ;  /* 0x0002fc00010c7983 */ /* 0x001f620000300800 */
[----:B------:R-:W5:Y:S02]  /*14730*/  LDL.LU R11, [R1+0x2f4] ;  /* 0x0002f400010b7983 */ /* 0x000f640000300800 */
[----:B------:R0:W-:Y:S02]  /*14740*/  STL [R1+0x64], R10 ;  /* 0x0000640a01007387 */ /* 0x0001e40000100800 */
[----:B0-----:R-:W5:Y:S01]  /*14750*/  LDL.LU R10, [R1+0x2e4] ;  /* 0x0002e400010a7983 */ /* 0x001f620000300800 */
[----:B------:R-:W5:Y:S02]  /*14760*/  LDL.LU R9, [R1+0x2d8] ;  /* 0x0002d80001097983 */ /* 0x000f640000300800 */
[----:B------:R-:W5:Y:S02]  /*14770*/  LDL.LU R8, [R1+0x2c4] ;  /* 0x0002c40001087983 */ /* 0x000f640000300800 */
[----:B------:R-:W5:Y:S01]  /*14780*/  LDL.LU R6, [R1+0x2b8] ;  /* 0x0002b80001067983 */ /* 0x000f620000300800 */
[----:B-1----:R-:W5:Y:S01]  /*14790*/  LDL.LU R28, [R1+0x2a4] ;  /* 0x0002a400011c7983 */ /* 0x002f620000300800 */
[----:B------:R0:W-:Y:S02]  /*147a0*/  STL [R1+0x50], R19 ;  /* 0x0000501301007387 */ /* 0x0001e40000100800 */
[----:B------:R-:W5:Y:S02]  /*147b0*/  LDL.LU R2, [R1+0x298] ;  /* 0x0002980001027983 */ /* 0x000f640000300800 */
[----:B------:R-:W5:Y:S01]  /*147c0*/  LDL.LU R3, [R1+0x284] ;  /* 0x0002840001037983 */ /* 0x000f620000300800 */
[----:B0-----:R0:W5:Y:S04]  /*147d0*/  LDG.E.U16 R19, [R4.64] ;  /* 0x0000000404137981 */ /* 0x001168000c1e1500 */
[----:B0-----:R-:W5:Y:S04]  /*147e0*/  LDL.LU R4, [R1+0x278] ;  /* 0x0002780001047983 */ /* 0x001f680000300800 */
[----:B--2---:R0:W-:Y:S04]  /*147f0*/  STL [R1+0x3c], R0 ;  /* 0x00003c0001007387 */ /* 0x0041e80000100800 */
[----:B0-----:R-:W2:Y:S01]  /*14800*/  LDL.LU R0, [R1+0x264] ;  /* 0x0002640001007983 */ /* 0x001ea20000300800 */
[----:B------:R-:W2:Y:S02]  /*14810*/  LDL.LU R5, [R1+0x258] ;  /* 0x0002580001057983 */ /* 0x000ea40000300800 */
[----:B------:R-:W2:Y:S02]  /*14820*/  LDL.LU R29, [R1+0x24c] ;  /* 0x00024c00011d7983 */ /* 0x000ea40000300800 */
[----:B---3--:R0:W-:Y:S02]  /*14830*/  STL [R1+0x12d4], R23 ;  /* 0x0012d41701007387 */ /* 0x0081e40000100800 */
[----:B0-----:R-:W3:Y:S01]  /*14840*/  LDL.LU.64 R22, [R1+0xf98] ;  /* 0x000f980001167983 */ /* 0x001ee20000300a00 */
[----:B----4-:R0:W-:Y:S03]  /*14850*/  STL [R1+0x12d8], R24 ;  /* 0x0012d81801007387 */ /* 0x0101e60000100800 */
[----:B0-----:R-:W4:Y:S04]  /*14860*/  LDL.LU.64 R24, [R1+0xf90] ;  /* 0x000f900001187983 */ /* 0x001f280000300a00 */
[----:B----4-:R-:W4:Y:S04]  /*14870*/  LDG.E.U16 R25, [R24.64] ;  /* 0x0000000418197981 */ /* 0x010f28000c1e1500 */
[----:B----4-:R-:W-:Y:S01]  /*14880*/  STL [R1+0x12dc], R25 ;  /* 0x0012dc1901007387 */ /* 0x010fe20000100800 */
[----:B------:R3:W-:Y:S02]  /*14890*/  STL [R1+0x28], R26 ;  /* 0x0000281a01007387 */ /* 0x0007e40000100800 */
[----:B------:R0:W-:Y:S01]  /*148a0*/  STL [R1+0x14], R7 ;  /* 0x0000140701007387 */ /* 0x0001e20000100800 */
[----:B---3--:R-:W3:Y:S01]  /*148b0*/  LDG.E.U16 R26, [R22.64] ;  /* 0x00000004161a7981 */ /* 0x008ee2000c1e1500 */
[----:B0-----:R-:W-:-:S02]  /*148c0*/  LOP3.LUT R7, R27, 0x30, RZ, 0x3c, !PT ;  /* 0x000000301b077812 */ /* 0x001fc400078e3cff */
[----:B-----5:R-:W4:Y:S03]  /*148d0*/  LDG.E.U16 R27, [R20.64] ;  /* 0x00000004141b7981 */ /* 0x020f26000c1e1500 */
[----:B------:R-:W-:Y:S01]  /*148e0*/  STS.U16 [R7+0x8600], R18 ;  /* 0x0086001207007388 */ /* 0x000fe20000000400 */
[----:B------:R-:W-:Y:S02]  /*148f0*/  STS.U16 [R7+0x9600], R17 ;  /* 0x0096001107007388 */ /* 0x000fe40000000400 */
[----:B------:R-:W-:Y:S02]  /*14900*/  STS.U16 [R7+0xa600], R16 ;  /* 0x00a6001007007388 */ /* 0x000fe40000000400 */
[----:B------:R-:W-:Y:S01]  /*14910*/  STS.U16 [R7+0xb600], R15 ;  /* 0x00b6000f07007388 */ /* 0x000fe20000000400 */
[----:B------:R-:W-:Y:S01]  /*14920*/  STS.U16 [R7+0xc600], R14 ;  /* 0x00c6000e07007388 */ /* 0x000fe20000000400 */
[----:B------:R-:W-:Y:S02]  /*14930*/  STS.U16 [R7+0xd600], R13 ;  /* 0x00d6000d07007388 */ /* 0x000fe40000000400 */
[----:B------:R-:W-:Y:S02]  /*14940*/  STS.U16 [R7+0xe600], R12 ;  /* 0x00e6000c07007388 */ /* 0x000fe40000000400 */
[----:B------:R-:W-:Y:S01]  /*14950*/  STS.U16 [R7+0xf600], R11 ;  /* 0x00f6000b07007388 */ /* 0x000fe20000000400 */
[----:B------:R-:W-:Y:S01]  /*14960*/  STS.U16 [R7+0x10600], R10 ;  /* 0x0106000a07007388 */ /* 0x000fe20000000400 */
[----:B------:R-:W-:Y:S02]  /*14970*/  STS.U16 [R7+0x11600], R9 ;  /* 0x0116000907007388 */ /* 0x000fe40000000400 */
[----:B------:R0:W-:Y:S02]  /*14980*/  STS.U16 [R7+0x12600], R8 ;  /* 0x0126000807007388 */ /* 0x0001e40000000400 */
[----:B------:R1:W-:Y:S01]  /*14990*/  STS.U16 [R7+0x13600], R6 ;  /* 0x0136000607007388 */ /* 0x0003e20000000400 */
[----:B------:R-:W-:Y:S01]  /*149a0*/  STS.U16 [R7+0x14600], R28 ;  /* 0x0146001c07007388 */ /* 0x000fe20000000400 */
[----:B------:R5:W-:Y:S03]  /*149b0*/  STS.U16 [R7+0x15600], R2 ;  /* 0x0156000207007388 */ /* 0x000be60000000400 */
[----:B---3--:R-:W-:Y:S01]  /*149c0*/  STL [R1+0x12e0], R26 ;  /* 0x0012e01a01007387 */ /* 0x008fe20000100800 */
[----:B----4-:R-:W-:Y:S02]  /*149d0*/  STL [R1+0x12e4], R27 ;  /* 0x0012e41b01007387 */ /* 0x010fe40000100800 */
[----:B------:R-:W-:Y:S02]  /*149e0*/  STL [R1], R19 ;  /* 0x0000001301007387 */ /* 0x000fe40000100800 */
[----:B0-----:R-:W3:Y:S01]  /*149f0*/  LDL.LU R8, [R1+0x240] ;  /* 0x0002400001087983 */ /* 0x001ee20000300800 */
[----:B-1----:R-:W4:Y:S01]  /*14a00*/  LDL.LU R6, [R1+0x234] ;  /* 0x0002340001067983 */ /* 0x002f220000300800 */
[----:B-----5:R-:W5:Y:S03]  /*14a10*/  LDL.LU R2, [R1+0x21c] ;  /* 0x00021c0001027983 */ /* 0x020f660000300800 */
[----:B------:R-:W-:Y:S01]  /*14a20*/  STS.U16 [R7+0x16600], R3 ;  /* 0x0166000307007388 */ /* 0x000fe20000000400 */
[----:B------:R-:W-:Y:S02]  /*14a30*/  STS.U16 [R7+0x17600], R4 ;  /* 0x0176000407007388 */ /* 0x000fe40000000400 */
[----:B--2---:R-:W-:Y:S02]  /*14a40*/  STS.U16 [R7+0x18600], R0 ;  /* 0x0186000007007388 */ /* 0x004fe40000000400 */
[----:B------:R-:W-:Y:S01]  /*14a50*/  STS.U16 [R7+0x19600], R5 ;  /* 0x0196000507007388 */ /* 0x000fe20000000400 */
[----:B------:R-:W-:Y:S04]  /*14a60*/  STS.U16 [R7+0x1a600], R29 ;  /* 0x01a6001d07007388 */ /* 0x000fe80000000400 */
[----:B-----5:R0:W-:Y:S04]  /*14a70*/  STL [R1+0x1390], R2 ;  /* 0x0013900201007387 */ /* 0x0201e80000100800 */
[----:B0-----:R-:W2:Y:S01]  /*14a80*/  LDL.LU R2, [R1+0x228] ;  /* 0x0002280001027983 */ /* 0x001ea20000300800 */
[----:B------:R-:W5:Y:S02]  /*14a90*/  LDL.LU R3, [R1+0x210] ;  /* 0x0002100001037983 */ /* 0x000f640000300800 */
[----:B------:R-:W5:Y:S02]  /*14aa0*/  LDL.LU R4, [R1+0x204] ;  /* 0x0002040001047983 */ /* 0x000f640000300800 */
[----:B------:R-:W5:Y:S01]  /*14ab0*/  LDL.LU R0, [R1+0x1f0] ;  /* 0x0001f00001007983 */ /* 0x000f620000300800 */
[----:B------:R-:W5:Y:S01]  /*14ac0*/  LDL.LU R5, [R1+0x1e8] ;  /* 0x0001e80001057983 */ /* 0x000f620000300800 */
        /* <DEDUP_REMOVED lines=19> */
[----:B------:R-:W5:Y:S04]  /*14c00*/  LDL.LU R10, [R1+0x4c] ;  /* 0x00004c00010a7983 */ /* 0x000f680000300800 */
[----:B---3--:R0:W-:Y:S01]  /*14c10*/  STS.U16 [R7+0x1b600], R8 ;  /* 0x01b6000807007388 */ /* 0x0081e20000000400 */
[----:B------:R-:W3:Y:S02]  /*14c20*/  LDL.LU R9, [R1+0x38] ;  /* 0x0000380001097983 */ /* 0x000ee40000300800 */
[----:B----4-:R1:W-:Y:S01]  /*14c30*/  STS.U16 [R7+0x1c600], R6 ;  /* 0x01c6000607007388 */ /* 0x0103e20000000400 */
[----:B0-----:R-:W3:Y:S01]  /*14c40*/  LDL.LU R8, [R1+0x24] ;  /* 0x0000240001087983 */ /* 0x001ee20000300800 */
[----:B-1----:R-:W3:Y:S03]  /*14c50*/  LDL.LU R6, [R1+0x10] ;  /* 0x0000100001067983 */ /* 0x002ee60000300800 */
[----:B--2---:R0:W-:Y:S04]  /*14c60*/  STS.U16 [R7+0x1d600], R2 ;  /* 0x01d6000207007388 */ /* 0x0041e80000000400 */
[----:B0-----:R-:W2:Y:S04]  /*14c70*/  LDL.LU R2, [R1+0x1390] ;  /* 0x0013900001027983 */ /* 0x001ea80000300800 */
[----:B--2---:R0:W-:Y:S01]  /*14c80*/  STS.U16 [R7+0x1e600], R2 ;  /* 0x01e6000207007388 */ /* 0x0041e20000000400 */
[----:B-----5:R1:W-:Y:S02]  /*14c90*/  STS.U16 [R7+0x1f600], R3 ;  /* 0x01f6000307007388 */ /* 0x0203e40000000400 */
[----:B------:R2:W-:Y:S02]  /*14ca0*/  STS.U16 [R7+0x20600], R4 ;  /* 0x0206000407007388 */ /* 0x0005e40000000400 */
[----:B------:R5:W-:Y:S01]  /*14cb0*/  STS.U16 [R7+0x21600], R0 ;  /* 0x0216000007007388 */ /* 0x000be20000000400 */
[----:B------:R3:W-:Y:S01]  /*14cc0*/  STS.U16 [R7+0x22600], R5 ;  /* 0x0226000507007388 */ /* 0x0007e20000000400 */
[----:B------:R3:W-:Y:S03]  /*14cd0*/  STS.U16 [R7+0x23600], R29 ;  /* 0x0236001d07007388 */ /* 0x0007e60000000400 */
[----:B0-----:R-:W4:Y:S01]  /*14ce0*/  LDL.LU R2, [R1+0x138c] ;  /* 0x00138c0001027983 */ /* 0x001f220000300800 */
[----:B-1----:R-:W4:Y:S02]  /*14cf0*/  LDL.LU R3, [R1+0x1388] ;  /* 0x0013880001037983 */ /* 0x002f240000300800 */
[----:B--2---:R-:W2:Y:S02]  /*14d00*/  LDL.LU R4, [R1+0x1384] ;  /* 0x0013840001047983 */ /* 0x004ea40000300800 */
[----:B-----5:R-:W5:Y:S01]  /*14d10*/  LDL.LU R0, [R1+0x1380] ;  /* 0x0013800001007983 */ /* 0x020f620000300800 */
[----:B---3--:R-:W3:Y:S01]  /*14d20*/  LDL.LU R5, [R1+0x137c] ;  /* 0x00137c0001057983 */ /* 0x008ee20000300800 */
[----:B------:R-:W2:Y:S03]  /*14d30*/  LDL.LU R29, [R1+0x1378] ;  /* 0x00137800011d7983 */ /* 0x000ea60000300800 */
[----:B------:R0:W-:Y:S04]  /*14d40*/  STS.U16 [R7+0x24600], R27 ;  /* 0x0246001b07007388 */ /* 0x0001e80000000400 */
[----:B0-----:R-:W2:Y:S01]  /*14d50*/  LDL.LU R27, [R1+0x810] ;  /* 0x00081000011b7983 */ /* 0x001ea20000300800 */
        /* <DEDUP_REMOVED lines=14> */
[----:B0-----:R-:W0:Y:S01]  /*14e40*/  S2R R28, SR_TID.X ;  /* 0x00000000001c7919 */ /* 0x001e220000002100 */
[----:B------:R-:W-:Y:S02]  /*14e50*/  STS.U16 [R7+0x33600], R13 ;  /* 0x0336000d07007388 */ /* 0x000fe40000000400 */
[----:B------:R1:W-:Y:S02]  /*14e60*/  STS.U16 [R7+0x34600], R12 ;  /* 0x0346000c07007388 */ /* 0x0003e40000000400 */
[----:B------:R0:W-:Y:S01]  /*14e70*/  STS.U16 [R7+0x35600], R11 ;  /* 0x0356000b07007388 */ /* 0x0001e20000000400 */
[----:B------:R0:W-:Y:S01]  /*14e80*/  STS.U16 [R7+0x36600], R10 ;  /* 0x0366000a07007388 */ /* 0x0001e20000000400 */
[----:B------:R-:W-:Y:S02]  /*14e90*/  STS.U16 [R7+0x37600], R9 ;  /* 0x0376000907007388 */ /* 0x000fe40000000400 */
[----:B------:R-:W-:Y:S02]  /*14ea0*/  STS.U16 [R7+0x38600], R8 ;  /* 0x0386000807007388 */ /* 0x000fe40000000400 */
[----:B------:R-:W-:Y:S01]  /*14eb0*/  STS.U16 [R7+0x39600], R6 ;  /* 0x0396000607007388 */ /* 0x000fe20000000400 */
[----:B0-----:R-:W-:-:S04]  /*14ec0*/  LOP3.LUT R28, R28, 0xff, RZ, 0xc0, !PT ;  /* 0x000000ff1c1c7812 */ /* 0x001fc800078ec0ff */
[C---:B------:R-:W-:Y:S01]  /*14ed0*/  SHF.L.U32 R24, R28.reuse, 0x1, RZ ;  /* 0x000000011c187819 */ /* 0x040fe200000006ff */
[----:B------:R-:W-:-:S03]  /*14ee0*/  SHF.L.U32 R28, R28, 0x1, RZ ;  /* 0x000000011c1c7819 */ /* 0x000fc600000006ff */
[----:B-1----:R-:W-:Y:S01]  /*14ef0*/  LOP3.LUT R12, R24, 0x40, RZ, 0x3c, !PT ;  /* 0x00000040180c7812 */ /* 0x002fe200078e3cff */
[----:B--2---:R0:W-:Y:S01]  /*14f00*/  STL [R1+0x1374], R27 ;  /* 0x0013741b01007387 */ /* 0x0041e20000100800 */
[----:B------:R-:W2:Y:S02]  /*14f10*/  LDL.LU R26, [R1+0x45c] ;  /* 0x00045c00011a7983 */ /* 0x000ea40000300800 */
[----:B------:R-:W2:Y:S02]  /*14f20*/  LDL.LU R25, [R1+0xfb8] ;  /* 0x000fb80001197983 */ /* 0x000ea40000300800 */
[----:B------:R-:W2:Y:S01]  /*14f30*/  LDL.LU R23, [R1+0x9f4] ;  /* 0x0009f40001177983 */ /* 0x000ea20000300800 */
[----:B------:R-:W2:Y:S01]  /*14f40*/  LDL.LU R22, [R1+0x9cc] ;  /* 0x0009cc0001167983 */ /* 0x000ea20000300800 */
        /* <DEDUP_REMOVED lines=11> */
[----:B0-----:R-:W-:Y:S01]  /*15000*/  LOP3.LUT R27, R28, 0x30, RZ, 0x3c, !PT ;  /* 0x000000301c1b7812 */ /* 0x001fe200078e3cff */
[----:B------:R-:W2:Y:S01]  /*15010*/  LDL.LU R9, [R1+0x9b4] ;  /* 0x0009b40001097983 */ /* 0x000ea20000300800 */
[----:B------:R-:W2:Y:S02]  /*15020*/  LDL.LU R8, [R1+0x850] ;  /* 0x0008500001087983 */ /* 0x000ea40000300800 */
[----:B------:R-:W2:Y:S02]  /*15030*/  LDL.LU R7, [R1+0x82c] ;  /* 0x00082c0001077983 */ /* 0x000ea40000300800 */
[----:B------:R-:W2:Y:S01]  /*15040*/  LDL.LU R6, [R1+0x818] ;  /* 0x0008180001067983 */ /* 0x000ea20000300800 */
[----:B------:R-:W2:Y:S04]  /*15050*/  LDL.LU R28, [R1+0x500] ;  /* 0x00050000011c7983 */ /* 0x000ea80000300800 */
[----:B------:R0:W-:Y:S01]  /*15060*/  STS.U16 [R27+0x3a600], R29 ;  /* 0x03a6001d1b007388 */ /* 0x0001e20000000400 */
[----:B---3--:R1:W-:Y:S02]  /*15070*/  STS.U16 [R27+0x3b600], R5 ;  /* 0x03b600051b007388 */ /* 0x0083e40000000400 */
[----:B-----5:R-:W-:Y:S02]  /*15080*/  STS.U16 [R27+0x3c600], R0 ;  /* 0x03c600001b007388 */ /* 0x020fe40000000400 */
[----:B------:R-:W-:Y:S01]  /*15090*/  STS.U16 [R27+0x3d600], R4 ;  /* 0x03d600041b007388 */ /* 0x000fe20000000400 */
[----:B----4-:R-:W-:Y:S04]  /*150a0*/  STS.U16 [R27+0x3e600], R3 ;  /* 0x03e600031b007388 */ /* 0x010fe80000000400 */
[----:B0-----:R-:W3:Y:S01]  /*150b0*/  LDL.LU R29, [R1+0x9bc] ;  /* 0x0009bc00011d7983 */ /* 0x001ee20000300800 */
[----:B-1----:R-:W4:Y:S02]  /*150c0*/  LDL.LU R5, [R1+0xa8c] ;  /* 0x000a8c0001057983 */ /* 0x002f240000300800 */
[----:B------:R0:W-:Y:S02]  /*150d0*/  STL [R1+0x1364], R24 ;  /* 0x0013641801007387 */ /* 0x0001e40000100800 */
[----:B0-----:R-:W5:Y:S01]  /*150e0*/  LDL.LU R24, [R1+0x4a4] ;  /* 0x0004a40001187983 */ /* 0x001f620000300800 */
[----:B------:R-:W2:Y:S02]  /*150f0*/  LDL.LU R0, [R1+0x9e0] ;  /* 0x0009e00001007983 */ /* 0x000ea40000300800 */
[----:B------:R-:W2:Y:S02]  /*15100*/  LDL.LU R4, [R1+0x848] ;  /* 0x0008480001047983 */ /* 0x000ea40000300800 */
[----:B------:R-:W2:Y:S01]  /*15110*/  LDL.LU R3, [R1+0x340] ;  /* 0x0003400001037983 */ /* 0x000ea20000300800 */
[----:B------:R0:W-:Y:S04]  /*15120*/  STS.U16 [R27+0x3f600], R2 ;  /* 0x03f600021b007388 */ /* 0x0001e80000000400 */
[----:B0-----:R-:W3:Y:S04]  /*15130*/  LDL.LU R27, [R1+0x1374] ;  /* 0x00137400011b7983 */ /* 0x001ee80000300800 */
[----:B--2---:R-:W-:Y:S01]  /*15140*/  STS.U16 [R12+0x800], R3 ;  /* 0x000800030c007388 */ /* 0x004fe20000000400 */
[----:B------:R-:W-:Y:S02]  /*15150*/  STS.U16 [R12+0x1800], R4 ;  /* 0x001800040c007388 */ /* 0x000fe40000000400 */
[----:B------:R-:W-:Y:S02]  /*15160*/  STS.U16 [R12+0x2800], R0 ;  /* 0x002800000c007388 */ /* 0x000fe40000000400 */
[----:B-----5:R0:W-:Y:S02]  /*15170*/  STS.U16 [R12+0x3800], R24 ;  /* 0x003800180c007388 */ /* 0x0201e40000000400 */
[----:B0-----:R-:W2:Y:S04]  /*15180*/  LDL.LU R24, [R1+0x43c] ;  /* 0x00043c0001187983 */ /* 0x001ea80000300800 */
[----:B--2---:R0:W-:Y:S04]  /*15190*/  STL [R1+0x1368], R24 ;  /* 0x0013681801007387 */ /* 0x0041e80000100800 */
[----:B0-----:R-:W2:Y:S04]  /*151a0*/  LDL.LU R24, [R1+0x470] ;  /* 0x0004700001187983 */ /* 0x001ea80000300800 */
[----:B--2---:R0:W-:Y:S04]  /*151b0*/  STL [R1+0x136c], R24 ;  /* 0x00136c1801007387 */ /* 0x0041e80000100800 */
[----:B0-----:R-:W2:Y:S04]  /*151c0*/  LDL.LU R24, [R1+0x4a0] ;  /* 0x0004a00001187983 */ /* 0x001ea80000300800 */
[----:B----4-:R-:W-:Y:S01]  /*151d0*/  STS.U16 [R12+0x4800], R5 ;  /* 0x004800050c007388 */ /* 0x010fe20000000400 */
[----:B---3--:R-:W-:Y:S02]  /*151e0*/  STS.U16 [R12+0x5800], R29 ;  /* 0x0058001d0c007388 */ /* 0x008fe40000000400 */
        /* <DEDUP_REMOVED lines=19> */
[----:B------:R-:W-:Y:S03]  /*15320*/  STS.U16 [R12+0x19800], R6 ;  /* 0x019800060c007388 */ /* 0x000fe60000000400 */
[----:B--2---:R0:W-:Y:S04]  /*15330*/  STL [R1+0x1370], R24 ;  /* 0x0013701801007387 */ /* 0x0041e80000100800 */
[----:B0-----:R-:W2:Y:S01]  /*15340*/  LDL.LU R24, [R1+0x4cc] ;  /* 0x0004cc0001187983 */ /* 0x001ea20000300800 */
[----:B------:R-:W3:Y:S02]  /*15350*/  LDL.LU R10, [R1+0x404] ;  /* 0x00040400010a7983 */ /* 0x000ee40000300800 */
[----:B------:R-:W4:Y:S02]  /*15360*/  LDL.LU R9, [R1+0x200] ;  /* 0x0002000001097983 */ /* 0x000f240000300800 */
[----:B------:R-:W5:Y:S01]  /*15370*/  LDL.LU R8, [R1+0x1ec] ;  /* 0x0001ec0001087983 */ /* 0x000f620000300800 */
[----:B------:R-:W3:Y:S04]  /*15380*/  LDL.LU R7, [R1+0x1c0] ;  /* 0x0001c00001077983 */ /* 0x000ee80000300800 */
[----:B------:R0:W-:Y:S01]  /*15390*/  STS.U16 [R12+0x1a800], R28 ;  /* 0x01a8001c0c007388 */ /* 0x0001e20000000400 */
[----:B------:R-:W3:Y:S03]  /*153a0*/  LDL.LU R6, [R1+0x1b0] ;  /* 0x0001b00001067983 */ /* 0x000ee60000300800 */
[----:B0-----:R-:W3:Y:S01]  /*153b0*/  LDL.LU R28, [R1+0x1a0] ;  /* 0x0001a000011c7983 */ /* 0x001ee20000300800 */
[----:B------:R-:W3:Y:S02]  /*153c0*/  LDL.LU R2, [R1+0x190] ;  /* 0x0001900001027983 */ /* 0x000ee40000300800 */
[----:B------:R-:W3:Y:S02]  /*153d0*/  LDL.LU R3, [R1+0x180] ;  /* 0x0001800001037983 */ /* 0x000ee40000300800 */
[----:B------:R-:W3:Y:S01]  /*153e0*/  LDL.LU R4, [R1+0x170] ;  /* 0x0001700001047983 */ /* 0x000ee20000300800 */
[----:B------:R-:W3:Y:S01]  /*153f0*/  LDL.LU R0, [R1+0x160] ;  /* 0x0001600001007983 */ /* 0x000ee20000300800 */
        /* <DEDUP_REMOVED lines=16> */
[----:B------:R-:W3:Y:S03]  /*15500*/  LDL.LU R11, [R1+0xc] ;  /* 0x00000c00010b7983 */ /* 0x000ee60000300800 */
[----:B--2---:R0:W-:Y:S04]  /*15510*/  STS.U16 [R12+0x1b800], R24 ;  /* 0x01b800180c007388 */ /* 0x0041e80000000400 */
[----:B0-----:R-:W2:Y:S04]  /*15520*/  LDL.LU R24, [R1+0x1370] ;  /* 0x0013700001187983 */ /* 0x001ea80000300800 */
[----:B--2---:R0:W-:Y:S04]  /*15530*/  STS.U16 [R12+0x1c800], R24 ;  /* 0x01c800180c007388 */ /* 0x0041e80000000400 */
[----:B0-----:R-:W2:Y:S04]  /*15540*/  LDL.LU R24, [R1+0x136c] ;  /* 0x00136c0001187983 */ /* 0x001ea80000300800 */
[----:B--2---:R0:W-:Y:S04]  /*15550*/  STS.U16 [R12+0x1d800], R24 ;  /* 0x01d800180c007388 */ /* 0x0041e80000000400 */
[----:B0-----:R-:W2:Y:S04]  /*15560*/  LDL.LU R24, [R1+0x1368] ;  /* 0x0013680001187983 */ /* 0x001ea80000300800 */
[----:B--2---:R0:W-:Y:S01]  /*15570*/  STS.U16 [R12+0x1e800], R24 ;  /* 0x01e800180c007388 */ /* 0x0041e20000000400 */
[----:B---3--:R1:W-:Y:S02]  /*15580*/  STS.U16 [R12+0x1f800], R10 ;  /* 0x01f8000a0c007388 */ /* 0x0083e40000000400 */
[----:B----4-:R2:W-:Y:S02]  /*15590*/  STS.U16 [R12+0x20800], R9 ;  /* 0x020800090c007388 */ /* 0x0105e40000000400 */
[----:B-----5:R3:W-:Y:S01]  /*155a0*/  STS.U16 [R12+0x21800], R8 ;  /* 0x021800080c007388 */ /* 0x0207e20000000400 */
[----:B------:R4:W-:Y:S01]  /*155b0*/  STS.U16 [R12+0x22800], R7 ;  /* 0x022800070c007388 */ /* 0x0009e20000000400 */
[----:B------:R4:W-:Y:S03]  /*155c0*/  STS.U16 [R12+0x23800], R6 ;  /* 0x023800060c007388 */ /* 0x0009e60000000400 */
[----:B0-----:R-:W5:Y:S01]  /*155d0*/  LDL.LU R24, [R1+0x1364] ;  /* 0x0013640001187983 */ /* 0x001f620000300800 */
[----:B-1----:R-:W5:Y:S02]  /*155e0*/  LDL.LU R10, [R1+0x1360] ;  /* 0x00136000010a7983 */ /* 0x002f640000300800 */
[----:B--2---:R-:W2:Y:S02]  /*155f0*/  LDL.LU R9, [R1+0x135c] ;  /* 0x00135c0001097983 */ /* 0x004ea40000300800 */
[----:B---3--:R-:W3:Y:S01]  /*15600*/  LDL.LU R8, [R1+0x1358] ;  /* 0x0013580001087983 */ /* 0x008ee20000300800 */
[----:B----4-:R-:W4:Y:S01]  /*15610*/  LDL.LU R7, [R1+0x1354] ;  /* 0x0013540001077983 */ /* 0x010f220000300800 */
[----:B------:R-:W2:Y:S03]  /*15620*/  LDL.LU R6, [R1+0x1350] ;  /* 0x0013500001067983 */ /* 0x000ea60000300800 */
[----:B------:R0:W-:Y:S01]  /*15630*/  STS.U16 [R12+0x24800], R28 ;  /* 0x0248001c0c007388 */ /* 0x0001e20000000400 */
[----:B------:R1:W-:Y:S03]  /*15640*/  STS.U16 [R12+0x25800], R2 ;  /* 0x025800020c007388 */ /* 0x0003e60000000400 */
[----:B0-----:R-:W2:Y:S01]  /*15650*/  LDL.LU R28, [R1+0x134c] ;  /* 0x00134c00011c7983 */ /* 0x001ea20000300800 */
[----:B-1----:R-:W2:Y:S02]  /*15660*/  LDL.LU R2, [R1+0x800] ;  /* 0x0008000001027983 */ /* 0x002ea40000300800 */
[----:B------:R0:W-:Y:S02]  /*15670*/  STS.U16 [R12+0x26800], R3 ;  /* 0x026800030c007388 */ /* 0x0001e40000000400 */
[----:B------:R1:W-:Y:S01]  /*15680*/  STS.U16 [R12+0x27800], R4 ;  /* 0x027800040c007388 */ /* 0x0003e20000000400 */
[----:B------:R-:W-:Y:S01]  /*15690*/  STS.U16 [R12+0x28800], R0 ;  /* 0x028800000c007388 */ /* 0x000fe20000000400 */
[----:B------:R0:W-:Y:S02]  /*156a0*/  STS.U16 [R12+0x29800], R5 ;  /* 0x029800050c007388 */ /* 0x0001e40000000400 */
[----:B------:R0:W-:Y:S02]  /*156b0*/  STS.U16 [R12+0x2a800], R29 ;  /* 0x02a8001d0c007388 */ /* 0x0001e40000000400 */
[----:B------:R0:W-:Y:S01]  /*156c0*/  STS.U16 [R12+0x2b800], R27 ;  /* 0x02b8001b0c007388 */ /* 0x0001e20000000400 */
[----:B------:R0:W-:Y:S01]  /*156d0*/  STS.U16 [R12+0x2c800], R26 ;  /* 0x02c8001a0c007388 */ /* 0x0001e20000000400 */
        /* <DEDUP_REMOVED lines=9> */
[----:B------:R-:W-:Y:S02]  /*15770*/  STS.U16 [R12+0x36800], R15 ;  /* 0x0368000f0c007388 */ /* 0x000fe40000000400 */
[----:B------:R-:W-:Y:S01]  /*15780*/  STS.U16 [R12+0x37800], R14 ;  /* 0x0378000e0c007388 */ /* 0x000fe20000000400 */
[----:B------:R-:W-:Y:S01]  /*15790*/  STS.U16 [R12+0x38800], R13 ;  /* 0x0388000d0c007388 */ /* 0x000fe20000000400 */
[----:B------:R-:W-:Y:S03]  /*157a0*/  STS.U16 [R12+0x39800], R11 ;  /* 0x0398000b0c007388 */ /* 0x000fe60000000400 */
[----:B--2---:R5:W-:Y:S01]  /*157b0*/  STL [R1+0x1348], R2 ;  /* 0x0013480201007387 */ /* 0x004be20000100800 */
[----:B0-----:R-:W2:Y:S02]  /*157c0*/  LDL.LU R3, [R1+0x458] ;  /* 0x0004580001037983 */ /* 0x001ea40000300800 */
[----:B-1----:R-:W2:Y:S02]  /*157d0*/  LDL.LU R4, [R1+0x378] ;  /* 0x0003780001047983 */ /* 0x002ea40000300800 */
        /* <DEDUP_REMOVED lines=13> */
[C---:B-----5:R-:W-:Y:S01]  /*158b0*/  LOP3.LUT R2, R24.reuse, 0x40, RZ, 0x3c, !PT ;  /* 0x0000004018027812 */ /* 0x060fe200078e3cff */
[----:B------:R-:W5:Y:S01]  /*158c0*/  LDL.LU R15, [R1+0x3d0] ;  /* 0x0003d000010f7983 */ /* 0x000f620000300800 */
[----:B------:R-:W2:Y:S02]  /*158d0*/  LDL.LU R14, [R1+0x3cc] ;  /* 0x0003cc00010e7983 */ /* 0x000ea40000300800 */
[----:B------:R-:W2:Y:S02]  /*158e0*/  LDL.LU R13, [R1+0x3c8] ;  /* 0x0003c800010d7983 */ /* 0x000ea40000300800 */
[----:B------:R-:W2:Y:S01]  /*158f0*/  LDL.LU R12, [R1+0x3c4] ;  /* 0x0003c400010c7983 */ /* 0x000ea20000300800 */
[----:B------:R-:W2:Y:S04]  /*15900*/  LDL.LU R11, [R1+0x3c0] ;  /* 0x0003c000010b7983 */ /* 0x000ea80000300800 */
[----:B------:R0:W-:Y:S01]  /*15910*/  STS.U16 [R2+0x3a800], R28 ;  /* 0x03a8001c02007388 */ /* 0x0001e20000000400 */
[----:B------:R1:W-:Y:S02]  /*15920*/  STS.U16 [R2+0x3b800], R6 ;  /* 0x03b8000602007388 */ /* 0x0003e40000000400 */
[----:B----4-:R4:W-:Y:S02]  /*15930*/  STS.U16 [R2+0x3c800], R7 ;  /* 0x03c8000702007388 */ /* 0x0109e40000000400 */
[----:B---3--:R3:W-:Y:S01]  /*15940*/  STS.U16 [R2+0x3d800], R8 ;  /* 0x03d8000802007388 */ /* 0x0087e20000000400 */
[----:B------:R3:W-:Y:S01]  /*15950*/  STS.U16 [R2+0x3e800], R9 ;  /* 0x03e8000902007388 */ /* 0x0007e20000000400 */
[----:B------:R3:W-:Y:S03]  /*15960*/  STS.U16 [R2+0x3f800], R10 ;  /* 0x03f8000a02007388 */ /* 0x0007e60000000400 */
[----:B0-----:R-:W2:Y:S01]  /*15970*/  LDL.LU R28, [R1+0x9b8] ;  /* 0x0009b800011c7983 */ /* 0x001ea20000300800 */
[----:B-1----:R-:W2:Y:S02]  /*15980*/  LDL.LU R6, [R1+0xa88] ;  /* 0x000a880001067983 */ /* 0x002ea40000300800 */
[----:B----4-:R-:W4:Y:S02]  /*15990*/  LDL.LU R7, [R1+0x494] ;  /* 0x0004940001077983 */ /* 0x010f240000300800 */
[----:B---3--:R-:W3:Y:S01]  /*159a0*/  LDL.LU R8, [R1+0x9d0] ;  /* 0x0009d00001087983 */ /* 0x008ee20000300800 */
[----:B------:R-:W2:Y:S01]  /*159b0*/  LDL.LU R9, [R1+0x814] ;  /* 0x0008140001097983 */ /* 0x000ea20000300800 */
[----:B------:R-:W2:Y:S02]  /*159c0*/  LDL.LU R2, [R1+0x1348] ;  /* 0x0013480001027983 */ /* 0x000ea40000300800 */
[----:B------:R-:W2:Y:S01]  /*159d0*/  LDL.LU R10, [R1+0x9e4] ;  /* 0x0009e400010a7983 */ /* 0x000ea20000300800 */
[----:B------:R-:W-:Y:S01]  /*159e0*/  LOP3.LUT R0, R24, 0x50, RZ, 0x3c, !PT ;  /* 0x0000005018007812 */ /* 0x000fe200078e3cff */
[----:B------:R0:W-:Y:S04]  /*159f0*/  STL [R1+0x1338], R24 ;  /* 0x0013381801007387 */ /* 0x0001e80000100800 */
[----:B0-----:R-:W2:Y:S04]  /*15a00*/  LDL.LU R24, [R1+0x380] ;  /* 0x0003800001187983 */ /* 0x001ea80000300800 */
[----:B--2---:R0:W-:Y:S04]  /*15a10*/  STL [R1+0x133c], R24 ;  /* 0x00133c1801007387 */ /* 0x0041e80000100800 */
[----:B0-----:R-:W2:Y:S04]  /*15a20*/  LDL.LU R24, [R1+0x384] ;  /* 0x0003840001187983 */ /* 0x001ea80000300800 */
[----:B--2---:R0:W-:Y:S04]  /*15a30*/  STL [R1+0x1340], R24 ;  /* 0x0013401801007387 */ /* 0x0041e80000100800 */
[----:B0-----:R-:W2:Y:S04]  /*15a40*/  LDL.LU R24, [R1+0x388] ;  /* 0x0003880001187983 */ /* 0x001ea80000300800 */
[----:B------:R-:W-:Y:S01]  /*15a50*/  STS.U16 [R0+0xa00], R10 ;  /* 0x000a000a00007388 */ /* 0x000fe20000000400 */
[----:B------:R-:W-:Y:S02]  /*15a60*/  STS.U16 [R0+0x1a00], R9 ;  /* 0x001a000900007388 */ /* 0x000fe40000000400 */
[----:B---3--:R-:W-:Y:S02]  /*15a70*/  STS.U16 [R0+0x2a00], R8 ;  /* 0x002a000800007388 */ /* 0x008fe40000000400 */
[----:B----4-:R-:W-:Y:S01]  /*15a80*/  STS.U16 [R0+0x3a00], R7 ;  /* 0x003a000700007388 */ /* 0x010fe20000000400 */
        /* <DEDUP_REMOVED lines=18> */
[----:B-----5:R-:W-:Y:S02]  /*15bb0*/  STS.U16 [R0+0x16a00], R15 ;  /* 0x016a000f00007388 */ /* 0x020fe40000000400 */
[----:B------:R-:W-:Y:S01]  /*15bc0*/  STS.U16 [R0+0x17a00], R14 ;  /* 0x017a000e00007388 */ /* 0x000fe20000000400 */
[----:B--2---:R0:W-:Y:S04]  /*15bd0*/  STL [R1+0x1344], R24 ;  /* 0x0013441801007387 */ /* 0x0041e80000100800 */
[----:B0-----:R-:W2:Y:S01]  /*15be0*/  LDL.LU R24, [R1+0x38c] ;  /* 0x00038c0001187983 */ /* 0x001ea20000300800 */
[----:B------:R-:W3:Y:S02]  /*15bf0*/  LDL.LU R16, [R1+0x37c] ;  /* 0x00037c0001107983 */ /* 0x000ee40000300800 */
[----:B------:R-:W4:Y:S01]  /*15c00*/  LDL.LU R15, [R1+0x1fc] ;  /* 0x0001fc00010f7983 */ /* 0x000f220000300800 */
[----:B------:R0:W-:Y:S01]  /*15c10*/  STS.U16 [R0+0x18a00], R13 ;  /* 0x018a000d00007388 */ /* 0x0001e20000000400 */
[----:B------:R-:W5:Y:S02]  /*15c20*/  LDL.LU R14, [R1+0x1cc] ;  /* 0x0001cc00010e7983 */ /* 0x000f640000300800 */
[----:B------:R1:W-:Y:S02]  /*15c30*/  STS.U16 [R0+0x19a00], R12 ;  /* 0x019a000c00007388 */ /* 0x0003e40000000400 */
[----:B------:R1:W-:Y:S01]  /*15c40*/  STS.U16 [R0+0x1aa00], R11 ;  /* 0x01aa000b00007388 */ /* 0x0003e20000000400 */
[----:B0-----:R-:W3:Y:S01]  /*15c50*/  LDL.LU R13, [R1+0x1bc] ;  /* 0x0001bc00010d7983 */ /* 0x001ee20000300800 */
[----:B-1----:R-:W3:Y:S02]  /*15c60*/  LDL.LU R12, [R1+0x1ac] ;  /* 0x0001ac00010c7983 */ /* 0x002ee40000300800 */
        /* <DEDUP_REMOVED lines=59> */
[----:B------:R-:W-:Y:S02]  /*16020*/  STS.U16 [R0+0x35a00], R21 ;  /* 0x035a001500007388 */ /* 0x000fe40000000400 */
        /* <DEDUP_REMOVED lines=113> */
[----:B------:R2:W-:Y:S02]  /*16740*/  STS.U16 [R0+0x23c00], R18 ;  /* 0x023c001200007388 */ /* 0x0005e40000000400 */
[----:B------:R0:W-:Y:S02]  /*16750*/  STS.U16 [R0+0x24c00], R17 ;  /* 0x024c001100007388 */ /* 0x0001e40000000400 */
        /* <DEDUP_REMOVED lines=13> */
[----:B------:R-:W-:Y:S04]  /*16830*/  STS.U16 [R0+0x32c00], R3 ;  /* 0x032c000300007388 */ /* 0x000fe80000000400 */
[----:B0-----:R-:W5:Y:S01]  /*16840*/  LDL.LU R24, [R1+0x130c] ;  /* 0x00130c0001187983 */ /* 0x001f620000300800 */
[----:B------:R-:W-:Y:S02]  /*16850*/  STS.U16 [R0+0x33c00], R4 ;  /* 0x033c000400007388 */ /* 0x000fe40000000400 */
[----:B-1----:R-:W5:Y:S02]  /*16860*/  LDL.LU R22, [R1+0x1308] ;  /* 0x0013080001167983 */ /* 0x002f640000300800 */
[----:B------:R-:W-:Y:S01]  /*16870*/  STS.U16 [R0+0x34c00], R5 ;  /* 0x034c000500007388 */ /* 0x000fe20000000400 */
[----:B--2---:R-:W2:Y:S04]  /*16880*/  LDL.LU R21, [R1+0x1304] ;  /* 0x0013040001157983 */ /* 0x004ea80000300800 */
[----:B------:R-:W-:Y:S01]  /*16890*/  STS.U16 [R0+0x35c00], R29 ;  /* 0x035c001d00007388 */ /* 0x000fe20000000400 */
[----:B---3--:R-:W3:Y:S02]  /*168a0*/  LDL.LU R20, [R1+0x1300] ;  /* 0x0013000001147983 */ /* 0x008ee40000300800 */
[----:B------:R-:W-:Y:S02]  /*168b0*/  STS.U16 [R0+0x36c00], R27 ;  /* 0x036c001b00007388 */ /* 0x000fe40000000400 */
[----:B----4-:R-:W4:Y:S01]  /*168c0*/  LDL.LU R19, [R1+0x12fc] ;  /* 0x0012fc0001137983 */ /* 0x010f220000300800 */
[----:B------:R-:W-:Y:S04]  /*168d0*/  STS.U16 [R0+0x37c00], R26 ;  /* 0x037c001a00007388 */ /* 0x000fe80000000400 */
[----:B------:R-:W2:Y:S01]  /*168e0*/  LDL.LU R18, [R1+0x12f8] ;  /* 0x0012f80001127983 */ /* 0x000ea20000300800 */
[----:B------:R-:W-:Y:S02]  /*168f0*/  STS.U16 [R0+0x38c00], R25 ;  /* 0x038c001900007388 */ /* 0x000fe40000000400 */
[----:B------:R-:W2:Y:S02]  /*16900*/  LDL.LU R17, [R1+0x12f4] ;  /* 0x0012f40001117983 */ /* 0x000ea40000300800 */
[----:B------:R0:W-:Y:S02]  /*16910*/  STS.U16 [R0+0x39c00], R23 ;  /* 0x039c001700007388 */ /* 0x0001e40000000400 */
[----:B0-----:R-:W3:Y:S04]  /*16920*/  LDL.LU R23, [R1+0x438] ;  /* 0x0004380001177983 */ /* 0x001ee80000300800 */
[----:B--2---:R-:W-:Y:S01]  /*16930*/  STS.U16 [R0+0x3ac00], R17 ;  /* 0x03ac001100007388 */ /* 0x004fe20000000400 */
[----:B------:R0:W-:Y:S03]  /*16940*/  STS.U16 [R0+0x3bc00], R18 ;  /* 0x03bc001200007388 */ /* 0x0001e60000000400 */
[----:B---3--:R5:W-:Y:S01]  /*16950*/  STL [R1+0x12f0], R23 ;  /* 0x0012f01701007387 */ /* 0x008be20000100800 */
[----:B0-----:R-:W2:Y:S02]  /*16960*/  LDL.LU R18, [R1+0x9f0] ;  /* 0x0009f00001127983 */ /* 0x001ea40000300800 */
[----:B------:R-:W3:Y:S02]  /*16970*/  LDL.LU R17, [R1+0x9a0] ;  /* 0x0009a00001117983 */ /* 0x000ee40000300800 */
        /* <DEDUP_REMOVED lines=15> */
[----:B------:R-:W2:Y:S01]  /*16a70*/  LDL.LU R5, [R1+0x290] ;  /* 0x0002900001057983 */ /* 0x000ea20000300800 */
[C---:B-----5:R-:W-:Y:S01]  /*16a80*/  LOP3.LUT R23, R24.reuse, 0x60, RZ, 0x3c, !PT ;  /* 0x0000006018177812 */ /* 0x060fe200078e3cff */
[----:B------:R-:W5:Y:S01]  /*16a90*/  LDL.LU R29, [R1+0x27c] ;  /* 0x00027c00011d7983 */ /* 0x000f620000300800 */
[----:B------:R-:W2:Y:S02]  /*16aa0*/  LDL.LU R27, [R1+0x270] ;  /* 0x00027000011b7983 */ /* 0x000ea40000300800 */
[----:B------:R-:W2:Y:S01]  /*16ab0*/  LDL.LU R26, [R1+0x25c] ;  /* 0x00025c00011a7983 */ /* 0x000ea20000300800 */
[----:B------:R-:W-:Y:S01]  /*16ac0*/  LOP3.LUT R0, R24, 0x70, RZ, 0x3c, !PT ;  /* 0x0000007018007812 */ /* 0x000fe200078e3cff */
[----:B------:R-:W2:Y:S01]  /*16ad0*/  LDL.LU R25, [R1+0x250] ;  /* 0x0002500001197983 */ /* 0x000ea20000300800 */
[----:B------:R-:W2:Y:S03]  /*16ae0*/  LDL.LU R24, [R1+0x244] ;  /* 0x0002440001187983 */ /* 0x000ea60000300800 */
[----:B----4-:R0:W-:Y:S01]  /*16af0*/  STS.U16 [R23+0x3cc00], R19 ;  /* 0x03cc001317007388 */ /* 0x0101e20000000400 */
[----:B------:R1:W-:Y:S02]  /*16b00*/  STS.U16 [R23+0x3dc00], R20 ;  /* 0x03dc001417007388 */ /* 0x0003e40000000400 */
[----:B------:R4:W-:Y:S02]  /*16b10*/  STS.U16 [R23+0x3ec00], R21 ;  /* 0x03ec001517007388 */ /* 0x0009e40000000400 */
[----:B------:R4:W-:Y:S01]  /*16b20*/  STS.U16 [R23+0x3fc00], R22 ;  /* 0x03fc001617007388 */ /* 0x0009e20000000400 */
[----:B0-----:R-:W2:Y:S01]  /*16b30*/  LDL.LU R19, [R1+0x9b0] ;  /* 0x0009b00001137983 */ /* 0x001ea20000300800 */
[----:B-1----:R-:W2:Y:S02]  /*16b40*/  LDL.LU R20, [R1+0x46c] ;  /* 0x00046c0001147983 */ /* 0x002ea40000300800 */
[----:B----4-:R-:W4:Y:S02]  /*16b50*/  LDL.LU R21, [R1+0x4ac] ;  /* 0x0004ac0001157983 */ /* 0x010f240000300800 */
[----:B------:R-:W2:Y:S01]  /*16b60*/  LDL.LU R23, [R1+0x12f0] ;  /* 0x0012f00001177983 */ /* 0x000ea20000300800 */
[----:B----4-:R-:W-:Y:S01]  /*16b70*/  STS.U16 [R0+0xe00], R21 ;  /* 0x000e001500007388 */ /* 0x010fe20000000400 */
[----:B--2---:R-:W-:Y:S02]  /*16b80*/  STS.U16 [R0+0x1e00], R20 ;  /* 0x001e001400007388 */ /* 0x004fe40000000400 */
[----:B------:R-:W-:Y:S02]  /*16b90*/  STS.U16 [R0+0x2e00], R19 ;  /* 0x002e001300007388 */ /* 0x000fe40000000400 */
[----:B------:R0:W-:Y:S01]  /*16ba0*/  STS.U16 [R0+0x3e00], R23 ;  /* 0x003e001700007388 */ /* 0x0001e20000000400 */
[----:B------:R-:W-:Y:S01]  /*16bb0*/  STS.U16 [R0+0x4e00], R18 ;  /* 0x004e001200007388 */ /* 0x000fe20000000400 */
        /* <DEDUP_REMOVED lines=17> */
[----:B-----5:R-:W-:Y:S01]  /*16cd0*/  STS.U16 [R0+0x16e00], R29 ;  /* 0x016e001d00007388 */ /* 0x020fe20000000400 */
[----:B0-----:R-:W2:Y:S01]  /*16ce0*/  LDL.LU R23, [R1+0x238] ;  /* 0x0002380001177983 */ /* 0x001ea20000300800 */
[----:B------:R0:W-:Y:S03]  /*16cf0*/  STS.U16 [R0+0x17e00], R27 ;  /* 0x017e001b00007388 */ /* 0x0001e60000000400 */
[----:B0-----:R-:W3:Y:S04]  /*16d00*/  LDL.LU R27, [R1+0x214] ;  /* 0x00021400011b7983 */ /* 0x001ee80000300800 */
[----:B---3--:R0:W-:Y:S04]  /*16d10*/  STL [R1+0x12e8], R27 ;  /* 0x0012e81b01007387 */ /* 0x0081e80000100800 */
[----:B0-----:R-:W3:Y:S01]  /*16d20*/  LDL.LU R27, [R1+0x220] ;  /* 0x00022000011b7983 */ /* 0x001ee20000300800 */
[----:B------:R-:W-:Y:S02]  /*16d30*/  STS.U16 [R0+0x18e00], R26 ;  /* 0x018e001a00007388 */ /* 0x000fe40000000400 */
[----:B------:R-:W-:Y:S02]  /*16d40*/  STS.U16 [R0+0x19e00], R25 ;  /* 0x019e001900007388 */ /* 0x000fe40000000400 */
[----:B------:R-:W-:Y:S01]  /*16d50*/  STS.U16 [R0+0x1ae00], R24 ;  /* 0x01ae001800007388 */ /* 0x000fe20000000400 */
[----:B--2---:R-:W-:Y:S04]  /*16d60*/  STS.U16 [R0+0x1be00], R23 ;  /* 0x01be001700007388 */ /* 0x004fe80000000400 */
[----:B---3--:R0:W-:Y:S04]  /*16d70*/  STL [R1+0x12ec], R27 ;  /* 0x0012ec1b01007387 */ /* 0x0081e80000100800 */
[----:B0-----:R-:W2:Y:S01]  /*16d80*/  LDL.LU R27, [R1+0x22c] ;  /* 0x00022c00011b7983 */ /* 0x001ea20000300800 */
[----:B------:R-:W3:Y:S02]  /*16d90*/  LDL.LU R26, [R1+0x208] ;  /* 0x00020800011a7983 */ /* 0x000ee40000300800 */
[----:B------:R-:W4:Y:S02]  /*16da0*/  LDL.LU R29, [R1+0x1f4] ;  /* 0x0001f400011d7983 */ /* 0x000f240000300800 */
[----:B------:R-:W5:Y:S01]  /*16db0*/  LDL.LU R25, [R1+0x1c4] ;  /* 0x0001c40001197983 */ /* 0x000f620000300800 */
        /* <DEDUP_REMOVED lines=23> */
[----:B------:R-:W3:Y:S01]  /*16f30*/  LDL.LU R5, [R1] ;  /* 0x0000000001057983 */ /* 0x000ee20000300800 */
        /* <DEDUP_REMOVED lines=37> */
[----:B------:R-:W-:Y:S01]  /*17190*/  STS.U16 [R0+0x39e00], R5 ;  /* 0x039e000500007388 */ /* 0x000fe20000000400 */
[----:B0-----:R-:W-:-:S02]  /*171a0*/  MOV R2, 0xff800000 ;  /* 0xff80000000027802 */ /* 0x001fc40000000f00 */
[----:B-1----:R-:W-:Y:S01]  /*171b0*/  MOV R3, 0xff800000 ;  /* 0xff80000000037802 */ /* 0x002fe20000000f00 */
[----:B--2---:R-:W-:Y:S01]  /*171c0*/  STS.U16 [R0+0x3ae00], R23 ;  /* 0x03ae001700007388 */ /* 0x004fe20000000400 */
[----:B----4-:R-:W-:Y:S02]  /*171d0*/  STS.U16 [R0+0x3be00], R24 ;  /* 0x03be001800007388 */ /* 0x010fe40000000400 */
[----:B---3--:R-:W-:Y:S02]  /*171e0*/  STS.U16 [R0+0x3ce00], R25 ;  /* 0x03ce001900007388 */ /* 0x008fe40000000400 */
[----:B-----5:R-:W-:Y:S01]  /*171f0*/  STS.U16 [R0+0x3de00], R26 ;  /* 0x03de001a00007388 */ /* 0x020fe20000000400 */
[----:B------:R-:W-:Y:S01]  /*17200*/  STS.U16 [R0+0x3ee00], R27 ;  /* 0x03ee001b00007388 */ /* 0x000fe20000000400 */
[----:B------:R0:W-:Y:S02]  /*17210*/  STS.U16 [R0+0x3fe00], R29 ;  /* 0x03fe001d00007388 */ /* 0x0001e40000000400 */
[----:B0-----:R-:W-:-:S05]  /*17220*/  IMAD.MOV.U32 R0, RZ, RZ, 0x3f800000 ;  /* 0x3f800000ff007424 */ /* 0x001fca00078e00ff */
[----:B------:R0:W-:Y:S01]  /*17230*/  STL [R1+0xe24], R0 ;  /* 0x000e240001007387 */ /* 0x0001e20000100800 */
[----:B------:R-:W-:Y:S02]  /*17240*/  STL [R1+0xcdc], R3 ;  /* 0x000cdc0301007387 */ /* 0x000fe40000100800 */
[----:B------:R-:W-:Y:S02]  /*17250*/  STL [R1+0xcd8], R2 ;  /* 0x000cd80201007387 */ /* 0x000fe40000100800 */
[----:B0-----:R-:W-:-:S05]  /*17260*/  IMAD.MOV.U32 R0, RZ, RZ, -0x800000 ;  /* 0xff800000ff007424 */ /* 0x001fca00078e00ff */
[----:B------:R-:W-:Y:S01]  /*17270*/  STL [R1+0xcd4], R0 ;  /* 0x000cd40001007387 */ /* 0x000fe20000100800 */
[----:B------:R-:W-:Y:S02]  /*17280*/  STL [R1+0xcd0], R3 ;  /* 0x000cd00301007387 */ /* 0x000fe40000100800 */
[----:B------:R-:W-:Y:S02]  /*17290*/  STL [R1+0xccc], R2 ;  /* 0x000ccc0201007387 */ /* 0x000fe40000100800 */
[----:B------:R-:W-:Y:S01]  /*172a0*/  STL [R1+0xcc8], R0 ;  /* 0x000cc80001007387 */ /* 0x000fe20000100800 */
        /* <DEDUP_REMOVED lines=23> */
[----:B------:R0:W-:Y:S01]  /*17420*/  STL [R1+0xc94], R0 ;  /* 0x000c940001007387 */ /* 0x0001e20000100800 */
[----:B------:R1:W-:Y:S01]  /*17430*/  STL [R1+0xb7c], R3 ;  /* 0x000b7c0301007387 */ /* 0x0003e20000100800 */
[----:B------:R2:W-:Y:S01]  /*17440*/  STL [R1+0xb78], R2 ;  /* 0x000b780201007387 */ /* 0x0005e20000100800 */
[----:B0-----:R-:W-:-:S02]  /*17450*/  MOV R0, 0x3f800000 ;  /* 0x3f80000000007802 */ /* 0x001fc40000000f00 */
[----:B-1----:R-:W-:Y:S01]  /*17460*/  MOV R3, 0x3f800000 ;  /* 0x3f80000000037802 */ /* 0x002fe20000000f00 */
[----:B--2---:R-:W-:Y:S02]  /*17470*/  IMAD.MOV.U32 R2, RZ, RZ, 0x3f800000 ;  /* 0x3f800000ff027424 */ /* 0x004fe400078e00ff */
[----:B------:R-:W-:Y:S02]  /*17480*/  STL [R1+0xe28], R0 ;  /* 0x000e280001007387 */ /* 0x000fe40000100800 */
        /* <DEDUP_REMOVED lines=29> */
[----:B------:R-:W-:Y:S02]  /*17660*/  STL [R1+0x4c0], RZ ;  /* 0x0004c0ff01007387 */ /* 0x000fe40000100800 */
[----:B------:R0:W-:Y:S01]  /*17670*/  STL [R1+0x1070], R0 ;  /* 0x0010700001007387 */ /* 0x0001e20000100800 */
[----:B------:R1:W-:Y:S01]  /*17680*/  STL [R1+0x4c4], RZ ;  /* 0x0004c4ff01007387 */ /* 0x0003e20000100800 */
[----:B------:R1:W-:Y:S02]  /*17690*/  STL [R1+0x4c8], RZ ;  /* 0x0004c8ff01007387 */ /* 0x0003e40000100800 */
[----:B------:R1:W-:Y:S02]  /*176a0*/  STL [R1+0x4cc], RZ ;  /* 0x0004ccff01007387 */ /* 0x0003e40000100800 */
[----:B------:R1:W-:Y:S01]  /*176b0*/  STL [R1+0x520], RZ ;  /* 0x000520ff01007387 */ /* 0x0003e20000100800 */
        /* <DEDUP_REMOVED lines=494> */
[----:B------:R1:W-:Y:S01]  /*195a0*/  STL [R1+0xc5c], RZ ;  /* 0x000c5cff01007387 */ /* 0x0003e20000100800 */
[----:B------:R-:W0:Y:S01]  /*195b0*/  S2R R28, SR_TID.X ;  /* 0x00000000001c7919 */ /* 0x000e220000002100 */
[----:B------:R1:W-:Y:S02]  /*195c0*/  STL [R1+0xc60], RZ ;  /* 0x000c60ff01007387 */ /* 0x0003e40000100800 */
[----:B------:R1:W-:Y:S02]  /*195d0*/  STL [R1+0xc64], RZ ;  /* 0x000c64ff01007387 */ /* 0x0003e40000100800 */
[----:B------:R1:W-:Y:S01]  /*195e0*/  STL [R1+0xc68], RZ ;  /* 0x000c68ff01007387 */ /* 0x0003e20000100800 */
[----:B------:R1:W-:Y:S04]  /*195f0*/  STL [R1+0xc6c], RZ ;  /* 0x000c6cff01007387 */ /* 0x0003e80000100800 */
[----:B------:R-:W2:Y:S01]  /*19600*/  S2R R29, SR_TID.X ;  /* 0x00000000001d7919 */ /* 0x000ea20000002100 */
        /* <DEDUP_REMOVED lines=8> */
[----:B0-----:R-:W-:-:S04]  /*19690*/  SHF.L.U32 R0, R28, 0xe, RZ ;  /* 0x0000000e1c007819 */ /* 0x001fc800000006ff */
[----:B------:R-:W-:Y:S02]  /*196a0*/  LOP3.LUT R0, R0, 0x18000, RZ, 0xc0, !PT ;  /* 0x0001800000007812 */ /* 0x000fe400078ec0ff */
[----:B--2---:R-:W-:Y:S01]  /*196b0*/  LOP3.LUT R6, R29, 0xff, RZ, 0xc0, !PT ;  /* 0x000000ff1d067812 */ /* 0x004fe200078ec0ff */
[----:B------:R-:W-:-:S03]  /*196c0*/  IMAD.SHL.U32 R19, R28, 0x4, RZ ;  /* 0x000000041c137824 */ /* 0x000fc600078e00ff */
[----:B------:R-:W-:Y:S01]  /*196d0*/  LEA R0, R6, R0, 0x4 ;  /* 0x0000000006007211 */ /* 0x000fe200078e20ff */
[----:B------:R-:W-:Y:S05]  /*196e0*/  @!P0 BRA `(.L_x_0) ;  /* 0x0005145000008947 */ /* 0x000fea0003800000 */
[--C-:B-1----:R-:W-:Y:S01]  /*196f0*/  SHF.R.U32.HI R22, RZ, 0x5, R28.reuse ;  /* 0x00000005ff167819 */ /* 0x102fe2000001161c */
[----:B------:R-:W0:Y:S01]  /*19700*/  S2R R29, SR_CTAID.Y ;  /* 0x00000000001d7919 */ /* 0x000e220000002600 */
[----:B------:R-:W-:Y:S01]  /*19710*/  MOV R0, c[0x0][0x1b8] ;  /* 0x00006e0000007a02 */ /* 0x000fe20000000f00 */
[----:B------:R-:W-:Y:S01]  /*19720*/  IMAD R9, R6, c[0x0][0x1a8], RZ ;  /* 0x00006a0006097a24 */ /* 0x000fe200078e02ff */
[----:B------:R-:W-:Y:S02]  /*19730*/  SGXT.U32 R22, R22, 0x3 ;  /* 0x000000031616781a */ /* 0x000fe40000000000 */
[----:B------:R-:W-:Y:S02]  /*19740*/  LOP3.LUT R3, R28, 0x1c, RZ, 0xc0, !PT ;  /* 0x0000001c1c037812 */ /* 0x000fe400078ec0ff */
[----:B------:R-:W-:Y:S01]  /*19750*/  SHF.R.U32.HI R4, RZ, 0x3, R28 ;  /* 0x00000003ff047819 */ /* 0x000fe2000001161c */
[----:B------:R-:W-:Y:S01]  /*19760*/  IMAD R22, R22, c[0x0][0x1b8], RZ ;  /* 0x00006e0016167a24 */ /* 0x000fe200078e02ff */
[----:B------:R-:W-:Y:S01]  /*19770*/  MOV R10, c[0x0][0x1a8] ;  /* 0x00006a00000a7a02 */ /* 0x000fe20000000f00 */
[----:B------:R-:W-:Y:S01]  /*19780*/  IMAD.SHL.U32 R5, R3, 0x4, RZ ;  /* 0x0000000403057824 */ /* 0x000fe200078e00ff */
[----:B------:R-:W-:-:S02]  /*19790*/  LOP3.LUT R4, R4, 0xc, RZ, 0xc0, !PT ;  /* 0x0000000c04047812 */ /* 0x000fc400078ec0ff */
[----:B------:R-:W-:Y:S01]  /*197a0*/  LEA R23, R0, R22, 0x3 ;  /* 0x0000001600177211 */ /* 0x000fe200078e18ff */
[----:B------:R-:W-:Y:S01]  /*197b0*/  IMAD R10, R10, 0x100, R9 ;  /* 0x000001000a0a7824 */ /* 0x000fe200078e0209 */
[----:B------:R-:W-:Y:S02]  /*197c0*/  IADD3 R5, R5, R4, RZ ;  /* 0x0000000405057210 */ /* 0x000fe40007ffe0ff */
[----:B------:R-:W-:Y:S01]  /*197d0*/  LOP3.LUT R28, R28, 0x1f, RZ, 0xc0, !PT ;  /* 0x0000001f1c1c7812 */ /* 0x000fe200078ec0ff */
[----:B------:R-:W-:Y:S01]  /*197e0*/  IMAD R27, R0, 0x8, R23 ;  /* 0x00000008001b7824 */ /* 0x000fe200078e0217 */
[----:B------:R-:W-:-:S03]  /*197f0*/  LOP3.LUT R19, R19, 0xc, RZ, 0xc0, !PT ;  /* 0x0000000c13137812 */ /* 0x000fc600078ec0ff */
[----:B------:R-:W-:Y:S01]  /*19800*/  IMAD R28, R28, c[0x0][0x1b4], RZ ;  /* 0x00006d001c1c7a24 */ /* 0x000fe200078e02ff */
[C---:B------:R-:W-:Y:S01]  /*19810*/  LEA R24, R0.reuse, R27, 0x3 ;  /* 0x0000001b00187211 */ /* 0x040fe200078e18ff */
[C---:B0-----:R-:W-:Y:S02]  /*19820*/  IMAD R11, R29.reuse, c[0x0][0x1a0], RZ ;  /* 0x000068001d0b7a24 */ /* 0x041fe400078e02ff */
[----:B------:R-:W-:Y:S01]  /*19830*/  IMAD R16, R29, c[0x0][0x1b0], RZ ;  /* 0x00006c001d107a24 */ /* 0x000fe200078e02ff */
[----:B------:R-:W-:Y:S02]  /*19840*/  LEA R25, R0, R24, 0x3 ;  /* 0x0000001800197211 */ /* 0x000fe400078e18ff */
[C---:B------:R-:W-:Y:S02]  /*19850*/  LEA R8, P0, R11.reuse, c[0x0][0x168], 0x1 ;  /* 0x00005a000b087a11 */ /* 0x040fe400078008ff */
[----:B------:R-:W-:Y:S01]  /*19860*/  SHF.L.U32 R13, R16, 0x1, RZ ;  /* 0x00000001100d7819 */ /* 0x000fe200000006ff */
[----:B------:R-:W-:Y:S01]  /*19870*/  IMAD R2, R0, 0x8, R25 ;  /* 0x0000000800027824 */ /* 0x000fe200078e0219 */
[----:B------:R-:W-:-:S02]  /*19880*/  LEA.HI.X.SX32 R11, R11, c[0x0][0x16c], 0x1, P0 ;  /* 0x00005b000b0b7a11 */ /* 0x000fc400000f0eff */
[C---:B------:R-:W-:Y:S02]  /*19890*/  LEA R14, P0, R9.reuse, R8, 0x1 ;  /* 0x00000008090e7211 */ /* 0x040fe400078008ff */
[C---:B------:R-:W-:Y:S02]  /*198a0*/  LEA R26, R0.reuse, R2, 0x3 ;  /* 0x00000002001a7211 */ /* 0x040fe400078e18ff */
[----:B------:R-:W-:Y:S02]  /*198b0*/  LEA.HI.X.SX32 R15, R9, R11, 0x1, P0 ;  /* 0x0000000b090f7211 */ /* 0x000fe400000f0eff */
[----:B------:R-:W-:Y:S02]  /*198c0*/  LEA R2, R0, R26, 0x3 ;  /* 0x0000001a00027211 */ /* 0x000fe400078e18ff */
[C---:B------:R-:W-:Y:S01]  /*198d0*/  SHF.L.U32 R12, R28.reuse, 0x1, RZ ;  /* 0x000000011c0c7819 */ /* 0x040fe200000006ff */
[----:B------:R-:W-:Y:S01]  /*198e0*/  IMAD.HI R28, R28, 0x2, RZ ;  /* 0x000000021c1c7827 */ /* 0x000fe200078e02ff */
[----:B------:R-:W-:-:S05]  /*198f0*/  LEA R3, R0, R2, 0x3 ;  /* 0x0000000200037211 */ /* 0x000fca00078e18ff */
[----:B------:R-:W-:Y:S01]  /*19900*/  IMAD R4, R0, 0x8, R3 ;  /* 0x0000000800047824 */ /* 0x000fe200078e0203 */
[----:B------:R0:W-:Y:S04]  /*19910*/  STL.64 [R1+0x1300], R2 ;  /* 0x0013000201007387 */ /* 0x0001e80000100a00 */
[----:B------:R1:W-:Y:S01]  /*19920*/  STL [R1+0xb34], R5 ;  /* 0x000b340501007387 */ /* 0x0003e20000100800 */
[----:B0-----:R-:W-:Y:S02]  /*19930*/  LEA R2, P1, R10, R8, 0x1 ;  /* 0x000000080a027211 */ /* 0x001fe400078208ff */
[----:B-1----:R-:W-:Y:S02]  /*19940*/  LEA R5, R0, R4, 0x3 ;  /* 0x0000000400057211 */ /* 0x002fe400078e18ff */
[----:B------:R-:W-:-:S02]  /*19950*/  LEA.HI.X.SX32 R3, R10, R11, 0x1, P1 ;  /* 0x0000000b0a037211 */ /* 0x000fc400008f0eff */
[----:B------:R-:W-:Y:S01]  /*19960*/  LEA R6, R0, R5, 0x3 ;  /* 0x0000000500067211 */ /* 0x000fe200078e18ff */
[----:B------:R0:W-:Y:S01]  /*19970*/  STL.64 [R1+0x12f8], R4 ;  /* 0x0012f80401007387 */ /* 0x0001e20000100a00 */
[----:B------:R-:W-:-:S03]  /*19980*/  IADD3 R9, P0, P1, R12, c[0x0][0x170], R13 ;  /* 0x00005c000c097a10 */ /* 0x000fc6000791e00d */
[C---:B------:R-:W-:Y:S01]  /*19990*/  IMAD R7, R0.reuse, 0x8, R6 ;  /* 0x0000000800077824 */ /* 0x040fe200078e0206 */
[----:B------:R-:W-:Y:S04]  /*199a0*/  STL.64 [R1+0xb88], R14 ;  /* 0x000b880e01007387 */ /* 0x000fe80000100a00 */
[C---:B------:R-:W-:Y:S01]  /*199b0*/  LEA R8, R0.reuse, R7, 0x3 ;  /* 0x0000000700087211 */ /* 0x040fe200078e18ff */
[----:B------:R1:W-:Y:S04]  /*199c0*/  STL.64 [R1+0xb80], R2 ;  /* 0x000b800201007387 */ /* 0x0003e80000100a00 */
[----:B0-----:R-:W1:Y:S01]  /*199d0*/  S2R R4, SR_TID.X ;  /* 0x0000000000047919 */ /* 0x001e620000002100 */
[----:B------:R-:W-:-:S05]  /*199e0*/  IMAD R10, R0, 0x8, R8 ;  /* 0x00000008000a7824 */ /* 0x000fca00078e0208 */
[----:B------:R-:W-:-:S05]  /*199f0*/  LEA R11, R0, R10, 0x3 ;  /* 0x0000000a000b7211 */ /* 0x000fca00078e18ff */
[----:B------:R-:W-:Y:S01]  /*19a00*/  IMAD R12, R0, 0x8, R11 ;  /* 0x00000008000c7824 */ /* 0x000fe200078e020b */
[C---:B-1----:R-:W-:Y:S01]  /*19a10*/  LOP3.LUT R2, R4.reuse, 0x7, RZ, 0xc0, !PT ;  /* 0x0000000704027812 */ /* 0x042fe200078ec0ff */
[C---:B------:R-:W-:Y:S01]  /*19a20*/  IMAD.SHL.U32 R20, R4.reuse, 0x8, RZ ;  /* 0x0000000804147824 */ /* 0x040fe200078e00ff */
[C---:B------:R-:W-:Y:S02]  /*19a30*/  LOP3.LUT R13, R4.reuse, 0x60, RZ, 0xc0, !PT ;  /* 0x00000060040d7812 */ /* 0x040fe400078ec0ff */
[----:B------:R-:W-:Y:S01]  /*19a40*/  SHF.L.U32 R14, R4, 0x6, RZ ;  /* 0x00000006040e7819 */ /* 0x000fe200000006ff */
[----:B------:R-:W-:Y:S01]  /*19a50*/  IMAD R18, R2, 0x210, RZ ;  /* 0x0000021002127824 */ /* 0x000fe200078e02ff */
[----:B------:R-:W-:Y:S02]  /*19a60*/  LEA R29, R13, R2, 0x4 ;  /* 0x000000020d1d7211 */ /* 0x000fe400078e20ff */
[----:B------:R-:W-:Y:S02]  /*19a70*/  SHF.R.U32.HI R21, RZ, 0x1, R13 ;  /* 0x00000001ff157819 */ /* 0x000fe4000001160d */
[----:B------:R-:W-:-:S02]  /*19a80*/  LOP3.LUT R20, R20, 0x30, RZ, 0xc0, !PT ;  /* 0x0000003014147812 */ /* 0x000fc400078ec0ff */
[----:B------:R-:W-:Y:S02]  /*19a90*/  LEA R13, R0, R12, 0x3 ;  /* 0x0000000c000d7211 */ /* 0x000fe400078e18ff */
[----:B------:R-:W-:Y:S02]  /*19aa0*/  LOP3.LUT R3, R20, 0x3c0, R14, 0xf8, !PT ;  /* 0x000003c014037812 */ /* 0x000fe400078ef80e */
[----:B------:R-:W-:Y:S01]  /*19ab0*/  SHF.L.U32 R15, R4, 0x1, RZ ;  /* 0x00000001040f7819 */ /* 0x000fe200000006ff */
[----:B------:R-:W-:Y:S01]  /*19ac0*/  IMAD R14, R0, 0x8, R13 ;  /* 0x00000008000e7824 */ /* 0x000fe200078e020d */
[----:B------:R-:W-:Y:S01]  /*19ad0*/  SHF.L.U32 R29, R29, 0x4, RZ ;  /* 0x000000041d1d7819 */ /* 0x000fe200000006ff */
[----:B------:R0:W-:Y:S01]  /*19ae0*/  STL [R1+0xc], R3 ;  /* 0x00000c0301007387 */ /* 0x0001e20000100800 */
[--C-:B------:R-:W-:Y:S02]  /*19af0*/  LOP3.LUT R21, R21, 0x30, R15.reuse, 0x78, !PT ;  /* 0x0000003015157812 */ /* 0x100fe400078e780f */
[----:B------:R-:W-:-:S02]  /*19b00*/  LOP3.LUT R18, R18, 0x10, R15, 0x78, !PT ;  /* 0x0000001012127812 */ /* 0x000fc400078e780f */
[--C-:B------:R-:W-:Y:S02]  /*19b10*/  LOP3.LUT R20, R20, 0x30, R15.reuse, 0x78, !PT ;  /* 0x0000003014147812 */ /* 0x100fe400078e780f */
[----:B------:R-:W-:Y:S02]  /*19b20*/  LOP3.LUT R29, R29, 0x30, R15, 0x78, !PT ;  /* 0x000000301d1d7812 */ /* 0x000fe400078e780f */
[----:B------:R-:W-:Y:S01]  /*19b30*/  LEA R15, R0, R14, 0x3 ;  /* 0x0000000e000f7211 */ /* 0x000fe200078e18ff */
[----:B0-----:R-:W-:Y:S01]  /*19b40*/  IMAD.HI R3, R16, 0x2, RZ ;  /* 0x0000000210037827 */ /* 0x001fe200078e02ff */
[----:B------:R-:W-:Y:S02]  /*19b50*/  LOP3.LUT R17, R4, 0x10, RZ, 0xc0, !PT ;  /* 0x0000001004117812 */ /* 0x000fe400078ec0ff */
[----:B------:R-:W-:Y:S01]  /*19b60*/  LEA R16, R0, R15, 0x3 ;  /* 0x0000000f00107211 */ /* 0x000fe200078e18ff */
[----:B------:R0:W-:Y:S01]  /*19b70*/  STL.64 [R1+0x12f0], R14 ;  /* 0x0012f00e01007387 */ /* 0x0001e20000100a00 */
[----:B------:R-:W-:-:S04]  /*19b80*/  LOP3.LUT R5, R4, 0xe0, RZ, 0xc0, !PT ;  /* 0x000000e004057812 */ /* 0x000fc800078ec0ff */
[C---:B------:R-:W-:Y:S02]  /*19b90*/  LEA R5, R2.reuse, R5, 0x2 ;  /* 0x0000000502057211 */ /* 0x040fe400078e10ff */
[----:B------:R-:W-:Y:S02]  /*19ba0*/  LEA R2, R2, R29, 0xa ;  /* 0x0000001d02027211 */ /* 0x000fe400078e50ff */
[----:B0-----:R-:W-:Y:S01]  /*19bb0*/  LOP3.LUT R15, R4, 0x1c, RZ, 0xc0, !PT ;  /* 0x0000001c040f7812 */ /* 0x001fe200078ec0ff */
[----:B------:R-:W-:Y:S01]  /*19bc0*/  IMAD.SHL.U32 R4, R17, 0x100, RZ ;  /* 0x0000010011047824 */ /* 0x000fe200078e00ff */
[----:B------:R-:W-:Y:S01]  /*19bd0*/  LEA R14, R5, R20, 0x4 ;  /* 0x00000014050e7211 */ /* 0x000fe200078e20ff */
[----:B------:R-:W-:Y:S01]  /*19be0*/  IMAD R17, R0, 0x8, R16 ;  /* 0x0000000800117824 */ /* 0x000fe200078e0210 */
[----:B------:R-:W-:Y:S02]  /*19bf0*/  LEA R19, R15, R19, 0x4 ;  /* 0x000000130f137211 */ /* 0x000fe400078e20ff */
[----:B------:R-:W-:Y:S01]  /*19c00*/  LOP3.LUT R5, R18, R4, RZ, 0xfc, !PT ;  /* 0x0000000412057212 */ /* 0x000fe200078efcff */
[----:B------:R0:W-:Y:S01]  /*19c10*/  STL [R1+0xce0], R14 ;  /* 0x000ce00e01007387 */ /* 0x0001e20000100800 */
[----:B------:R-:W-:Y:S01]  /*19c20*/  LEA R18, R0, R17, 0x3 ;  /* 0x0000001100127211 */ /* 0x000fe200078e18ff */
[----:B------:R-:W-:Y:S01]  /*19c30*/  IMAD.IADD R4, R21, 0x1, R19 ;  /* 0x0000000115047824 */ /* 0x000fe200078e0213 */
[----:B------:R-:W-:Y:S01]  /*19c40*/  IADD3.X R19, R28, c[0x0][0x174], R3, P0, P1 ;  /* 0x00005d001c137a10 */ /* 0x000fe200007e2403 */
[----:B------:R-:W-:Y:S01]  /*19c50*/  STL [R1+0x3a0], R5 ;  /* 0x0003a00501007387 */ /* 0x000fe20000100800 */
[----:B------:R-:W-:-:S03]  /*19c60*/  LEA R20, R0, R18, 0x3 ;  /* 0x0000001200147211 */ /* 0x000fc600078e18ff */
[----:B------:R1:W-:Y:S01]  /*19c70*/  STL [R1+0xb38], R4 ;  /* 0x000b380401007387 */ /* 0x0003e20000100800 */
[----:B0-----:R-:W-:Y:S01]  /*19c80*/  LEA R14, P0, R22, R9, 0x1 ;  /* 0x00000009160e7211 */ /* 0x001fe200078008ff */
[----:B------:R-:W-:Y:S02]  /*19c90*/  IMAD R21, R0, 0x8, R20 ;  /* 0x0000000800157824 */ /* 0x000fe400078e0214 */
[----:B------:R0:W-:Y:S01]  /*19ca0*/  STL [R1+0xca0], R2 ;  /* 0x000ca00201007387 */ /* 0x0001e20000100800 */
[----:B------:R-:W-:Y:S02]  /*19cb0*/  LEA.HI.X.SX32 R15, R22, R19, 0x1, P0 ;  /* 0x00000013160f7211 */ /* 0x000fe400000f0eff */
[----:B------:R-:W-:Y:S02]  /*19cc0*/  LEA R22, R0, R21, 0x3 ;  /* 0x0000001500167211 */ /* 0x000fe400078e18ff */
[-C--:B-1----:R-:W-:Y:S01]  /*19cd0*/  LEA R4, P1, R23, R9.reuse, 0x1 ;  /* 0x0000000917047211 */ /* 0x082fe200078208ff */
[----:B------:R1:W-:Y:S01]  /*19ce0*/  STL.64 [R1+0x10a0], R14 ;  /* 0x0010a00e01007387 */ /* 0x0003e20000100a00 */
[----:B0-----:R-:W-:-:S02]  /*19cf0*/  LEA R2, P2, R27, R9, 0x1 ;  /* 0x000000091b027211 */ /* 0x001fc400078408ff */
[-C--:B------:R-:W-:Y:S01]  /*19d00*/  LEA.HI.X.SX32 R5, R23, R19.reuse, 0x1, P1 ;  /* 0x0000001317057211 */ /* 0x080fe200008f0eff */
[C---:B------:R-:W-:Y:S01]  /*19d10*/  IMAD R23, R0.reuse, 0x8, R22 ;  /* 0x0000000800177824 */ /* 0x040fe200078e0216 */
[----:B------:R-:W-:Y:S02]  /*19d20*/  LEA.HI.X.SX32 R3, R27, R19, 0x1, P2 ;  /* 0x000000131b037211 */ /* 0x000fe400010f0eff */
[----:B------:R-:W-:Y:S01]  /*19d30*/  LEA R28, P1, R25, R9, 0x1 ;  /* 0x00000009191c7211 */ /* 0x000fe200078208ff */
[----:B------:R0:W-:Y:S01]  /*19d40*/  STL.64 [R1+0x1098], R4 ;  /* 0x0010980401007387 */ /* 0x0001e20000100a00 */
[----:B-1----:R-:W-:-:S03]  /*19d50*/  LEA R15, R0, R25, 0x3 ;  /* 0x00000019000f7211 */ /* 0x002fc600078e18ff */
[----:B------:R1:W-:Y:S01]  /*19d60*/  STL.64 [R1+0x1090], R2 ;  /* 0x0010900201007387 */ /* 0x0003e20000100a00 */
[CC--:B0-----:R-:W-:Y:S02]  /*19d70*/  LEA R4, P2, R15.reuse, R9.reuse, 0x1 ;  /* 0x000000090f047211 */ /* 0x0c1fe400078408ff */
[C---:B-1----:R-:W-:Y:S02]  /*19d80*/  LEA R2, P0, R24.reuse, R9, 0x1 ;  /* 0x0000000918027211 */ /* 0x042fe400078008ff */
[-C--:B------:R-:W-:Y:S02]  /*19d90*/  LEA.HI.X.SX32 R5, R15, R19.reuse, 0x1, P2 ;  /* 0x000000130f057211 */ /* 0x080fe400010f0eff */
[----:B------:R-:W-:-:S05]  /*19da0*/  LEA.HI.X.SX32 R3, R24, R19, 0x1, P0 ;  /* 0x0000001318037211 */ /* 0x000fca00000f0eff */
[----:B------:R0:W-:Y:S01]  /*19db0*/  STL.64 [R1+0x1088], R2 ;  /* 0x0010880201007387 */ /* 0x0001e20000100a00 */
[----:B------:R-:W-:-:S03]  /*19dc0*/  LEA.HI.X.SX32 R29, R25, R19, 0x1, P1 ;  /* 0x00000013191d7211 */ /* 0x000fc600008f0eff */
[----:B0-----:R-:W2:Y:S01]  /*19dd0*/  LDL.LU.64 R2, [R1+0x1300] ;  /* 0x0013000001027983 */ /* 0x001ea20000300a00 */
[----:B------:R-:W-:-:S03]  /*19de0*/  LEA R24, R0, R23, 0x3 ;  /* 0x0000001700187211 */ /* 0x000fc600078e18ff */
[----:B------:R0:W-:Y:S01]  /*19df0*/  STL.64 [R1+0x1078], R4 ;  /* 0x0010780401007387 */ /* 0x0001e20000100a00 */
[----:B------:R-:W-:-:S03]  /*19e00*/  LEA R25, R0, R24, 0x3 ;  /* 0x0000001800197211 */ /* 0x000fc600078e18ff */
[----:B------:R-:W-:Y:S01]  /*19e10*/  STL.64 [R1+0x1080], R28 ;  /* 0x0010801c01007387 */ /* 0x000fe20000100a00 */
[----:B0-----:R-:W-:-:S04]  /*19e20*/  LEA R4, P0, R26, R9, 0x1 ;  /* 0x000000091a047211 */ /* 0x001fc800078008ff */
[----:B------:R-:W-:-:S05]  /*19e30*/  LEA.HI.X.SX32 R5, R26, R19, 0x1, P0 ;  /* 0x000000131a057211 */ /* 0x000fca00000f0eff */
[----:B------:R0:W-:Y:S04]  /*19e40*/  STL.64 [R1+0x1068], R4 ;  /* 0x0010680401007387 */ /* 0x0001e80000100a00 */
[----:B0-----:R-:W3:Y:S01]  /*19e50*/  LDL.LU.64 R4, [R1+0x12f8] ;  /* 0x0012f80001047983 */ /* 0x001ee20000300a00 */
[CC--:B--2---:R-:W-:Y:S02]  /*19e60*/  LEA R28, P1, R2.reuse, R9.reuse, 0x1 ;  /* 0x00000009021c7211 */ /* 0x0c4fe400078208ff */
[C---:B------:R-:W-:Y:S02]  /*19e70*/  LEA R14, P2, R3.reuse, R9, 0x1 ;  /* 0x00000009030e7211 */ /* 0x040fe400078408ff */
[-C--:B------:R-:W-:Y:S02]  /*19e80*/  LEA.HI.X.SX32 R29, R2, R19.reuse, 0x1, P1 ;  /* 0x00000013021d7211 */ /* 0x080fe400008f0eff */
[----:B------:R-:W-:-:S03]  /*19e90*/  LEA.HI.X.SX32 R15, R3, R19, 0x1, P2 ;  /* 0x00000013030f7211 */ /* 0x000fc600010f0eff */
[----:B------:R-:W-:Y:S04]  /*19ea0*/  STL.64 [R1+0x1060], R28 ;  /* 0x0010601c01007387 */ /* 0x000fe80000100a00 */
[----:B------:R0:W-:Y:S02]  /*19eb0*/  STL.64 [R1+0x1058], R14 ;  /* 0x0010580e01007387 */ /* 0x0001e40000100a00 */
[----:B0-----:R-:W-:-:S04]  /*19ec0*/  LEA R14, P2, R6, R9, 0x1 ;  /* 0x00000009060e7211 */ /* 0x001fc800078408ff */
[----:B------:R-:W-:Y:S02]  /*19ed0*/  LEA.HI.X.SX32 R15, R6, R19, 0x1, P2 ;  /* 0x00000013060f7211 */ /* 0x000fe400010f0eff */
[CC--:B---3--:R-:W-:Y:S02]  /*19ee0*/  LEA R28, P0, R4.reuse, R9.reuse, 0x1 ;  /* 0x00000009041c7211 */ /* 0x0c8fe400078008ff */
[C---:B------:R-:W-:Y:S02]  /*19ef0*/  LEA R26, P1, R5.reuse, R9, 0x1 ;  /* 0x00000009051a7211 */ /* 0x040fe400078208ff */
[-C--:B------:R-:W-:Y:S02]  /*19f00*/  LEA.HI.X.SX32 R29, R4, R19.reuse, 0x1, P0 ;  /* 0x00000013041d7211 */ /* 0x080fe400000f0eff */
[----:B------:R-:W-:-:S03]  /*19f10*/  LEA.HI.X.SX32 R27, R5, R19, 0x1, P1 ;  /* 0x00000013051b7211 */ /* 0x000fc600008f0eff */
[----:B------:R0:W-:Y:S04]  /*19f20*/  STL.64 [R1+0x1050], R28 ;  /* 0x0010501c01007387 */ /* 0x0001e80000100a00 */
[----:B------:R-:W-:Y:S04]  /*19f30*/  STL.64 [R1+0x1048], R26 ;  /* 0x0010481a01007387 */ /* 0x000fe80000100a00 */
[----:B------:R1:W-:Y:S01]  /*19f40*/  STL.64 [R1+0x1040], R14 ;  /* 0x0010400e01007387 */ /* 0x0003e20000100a00 */
[----:B0-----:R-:W-:-:S04]  /*19f50*/  LEA R28, P0, R7, R9, 0x1 ;  /* 0x00000009071c7211 */ /* 0x001fc800078008ff */
[----:B------:R-:W-:Y:S02]  /*19f60*/  LEA.HI.X.SX32 R29, R7, R19, 0x1, P0 ;  /* 0x00000013071d7211 */ /* 0x000fe400000f0eff */
[----:B-1----:R-:W-:-:S04]  /*19f70*/  LEA R14, P2, R10, R9, 0x1 ;  /* 0x000000090a0e7211 */ /* 0x002fc800078408ff */
[----:B------:R-:W-:Y:S01]  /*19f80*/  LEA.HI.X.SX32 R15, R10, R19, 0x1, P2 ;  /* 0x000000130a0f7211 */ /* 0x000fe200010f0eff */
[----:B------:R-:W-:Y:S01]  /*19f90*/  STL.64 [R1+0x1038], R28 ;  /* 0x0010381c01007387 */ /* 0x000fe20000100a00 */
[----:B------:R-:W-:-:S03]  /*19fa0*/  LEA R26, P1, R8, R9, 0x1 ;  /* 0x00000009081a7211 */ /* 0x000fc600078208ff */
[----:B------:R0:W-:Y:S01]  /*19fb0*/  STL.64 [R1+0x1028], R14 ;  /* 0x0010280e01007387 */ /* 0x0001e20000100a00 */
[----:B------:R-:W-:Y:S02]  /*19fc0*/  LEA.HI.X.SX32 R27, R8, R19, 0x1, P1 ;  /* 0x00000013081b7211 */ /* 0x000fe400008f0eff */
[----:B0-----:R-:W-:-:S04]  /*19fd0*/  LEA R14, P0, R11, R9, 0x1 ;  /* 0x000000090b0e7211 */ /* 0x001fc800078008ff */
[----:B------:R-:W-:Y:S01]  /*19fe0*/  LEA.HI.X.SX32 R15, R11, R19, 0x1, P0 ;  /* 0x000000130b0f7211 */ /* 0x000fe200000f0eff */
[----:B------:R-:W-:Y:S04]  /*19ff0*/  STL.64 [R1+0x1030], R26 ;  /* 0x0010301a01007387 */ /* 0x000fe80000100a00 */
[----:B------:R0:W-:Y:S04]  /*1a000*/  STL.64 [R1+0x1020], R14 ;  /* 0x0010200e01007387 */ /* 0x0001e80000100a00 */
[----:B0-----:R-:W2:Y:S01]  /*1a010*/  LDL.LU.64 R14, [R1+0x12f0] ;  /* 0x0012f000010e7983 */ /* 0x001ea20000300a00 */
[----:B------:R-:W-:Y:S01]  /*1a020*/  IMAD R2, R0, 0x8, R25 ;  /* 0x0000000800027824 */ /* 0x000fe200078e0219 */
[----:B------:R-:W-:-:S04]  /*1a030*/  LEA R28, P1, R12, R9, 0x1 ;  /* 0x000000090c1c7211 */ /* 0x000fc800078208ff */
[C---:B------:R-:W-:Y:S02]  /*1a040*/  LEA R3, R0.reuse, R2, 0x3 ;  /* 0x0000000200037211 */ /* 0x040fe400078e18ff */
[C---:B------:R-:W-:Y:S02]  /*1a050*/  LEA R26, P2, R13.reuse, R9, 0x1 ;  /* 0x000000090d1a7211 */ /* 0x040fe400078408ff */
[----:B------:R-:W-:Y:S02]  /*1a060*/  LEA R4, R0, R3, 0x3 ;  /* 0x0000000300047211 */ /* 0x000fe400078e18ff */
[-C--:B------:R-:W-:Y:S02]  /*1a070*/  LEA.HI.X.SX32 R29, R12, R19.reuse, 0x1, P1 ;  /* 0x000000130c1d7211 */ /* 0x080fe400008f0eff */
[----:B------:R-:W-:Y:S01]  /*1a080*/  LEA.HI.X.SX32 R27, R13, R19, 0x1, P2 ;  /* 0x000000130d1b7211 */ /* 0x000fe200010f0eff */
[C---:B------:R-:W-:Y:S02]  /*1a090*/  IMAD R5, R0.reuse, 0x8, R4 ;  /* 0x0000000800057824 */ /* 0x040fe400078e0204 */
[----:B------:R-:W-:Y:S04]  /*1a0a0*/  STL.64 [R1+0x1018], R28 ;  /* 0x0010181c01007387 */ /* 0x000fe80000100a00 */
[----:B------:R0:W-:Y:S01]  /*1a0b0*/  STL.64 [R1+0x1010], R26 ;  /* 0x0010101a01007387 */ /* 0x0001e20000100a00 */
[----:B------:R-:W-:-:S04]  /*1a0c0*/  LEA R7, R0, R5, 0x3 ;  /* 0x0000000500077211 */ /* 0x000fc800078e18ff */
[----:B------:R-:W-:Y:S02]  /*1a0d0*/  LEA R6, R0, R7, 0x3 ;  /* 0x0000000700067211 */ /* 0x000fe400078e18ff */
[----:B0-----:R-:W-:-:S04]  /*1a0e0*/  LEA R26, P2, R16, R9, 0x1 ;  /* 0x00000009101a7211 */ /* 0x001fc800078408ff */
[----:B------:R-:W-:Y:S01]  /*1a0f0*/  LEA.HI.X.SX32 R27, R16, R19, 0x1, P2 ;  /* 0x00000013101b7211 */ /* 0x000fe200010f0eff */
[----:B------:R-:W-:-:S05]  /*1a100*/  IMAD R8, R0, 0x8, R6 ;  /* 0x0000000800087824 */ /* 0x000fca00078e0206 */
[----:B------:R-:W-:Y:S02]  /*1a110*/  LEA R10, R0, R8, 0x3 ;  /* 0x00000008000a7211 */ /* 0x000fe400078e18ff */
[CC--:B--2---:R-:W-:Y:S02]  /*1a120*/  LEA R12, P0, R14.reuse, R9.reuse, 0x1 ;  /* 0x000000090e0c7211 */ /* 0x0c4fe400078008ff */
[C---:B------:R-:W-:Y:S02]  /*1a130*/  LEA R28, P1, R15.reuse, R9, 0x1 ;  /* 0x000000090f1c7211 */ /* 0x040fe400078208ff */
[-C--:B------:R-:W-:Y:S02]  /*1a140*/  LEA.HI.X.SX32 R13, R14, R19.reuse, 0x1, P0 ;  /* 0x000000130e0d7211 */ /* 0x080fe400000f0eff */
[----:B------:R-:W-:-:S03]  /*1a150*/  LEA.HI.X.SX32 R29, R15, R19, 0x1, P1 ;  /* 0x000000130f1d7211 */ /* 0x000fc600008f0eff */
[----:B------:R-:W-:Y:S04]  /*1a160*/  STL.64 [R1+0x1008], R12 ;  /* 0x0010080c01007387 */ /* 0x000fe80000100a00 */
[----:B------:R0:W-:Y:S04]  /*1a170*/  STL.64 [R1+0x1000], R28 ;  /* 0x0010001c01007387 */ /* 0x0001e80000100a00 */
[----:B------:R1:W-:Y:S01]  /*1a180*/  STL.64 [R1+0xff8], R26 ;  /* 0x000ff81a01007387 */ /* 0x0003e20000100a00 */
[-C--:B0-----:R-:W-:Y:S02]  /*1a190*/  LEA R28, P0, R17, R9.reuse, 0x1 ;  /* 0x00000009111c7211 */ /* 0x081fe400078008ff */
[----:B-1----:R-:W-:-:S02]  /*1a1a0*/  LEA R26, P1, R18, R9, 0x1 ;  /* 0x00000009121a7211 */ /* 0x002fc400078208ff */
[-C--:B------:R-:W-:Y:S02]  /*1a1b0*/  LEA.HI.X.SX32 R29, R17, R19.reuse, 0x1, P0 ;  /* 0x00000013111d7211 */ /* 0x080fe400000f0eff */
[----:B------:R-:W-:Y:S02]  /*1a1c0*/  LEA.HI.X.SX32 R27, R18, R19, 0x1, P1 ;  /* 0x00000013121b7211 */ /* 0x000fe400008f0eff */
[----:B------:R-:W-:Y:S01]  /*1a1d0*/  LEA R14, P2, R20, R9, 0x1 ;  /* 0x00000009140e7211 */ /* 0x000fe200078408ff */
[----:B------:R0:W-:Y:S01]  /*1a1e0*/  STL.64 [R1+0xff0], R28 ;  /* 0x000ff01c01007387 */ /* 0x0001e20000100a00 */
[----:B------:R-:W-:-:S03]  /*1a1f0*/  LEA R12, R0, R10, 0x3 ;  /* 0x0000000a000c7211 */ /* 0x000fc600078e18ff */
[----:B------:R1:W-:Y:S01]  /*1a200*/  STL.64 [R1+0xfe8], R26 ;  /* 0x000fe81a01007387 */ /* 0x0003e20000100a00 */
[----:B------:R-:W-:Y:S01]  /*1a210*/  LEA.HI.X.SX32 R15, R20, R19, 0x1, P2 ;  /* 0x00000013140f7211 */ /* 0x000fe200010f0eff */
[----:B------:R-:W-:Y:S01]  /*1a220*/  IMAD R11, R0, 0x8, R12 ;  /* 0x00000008000b7824 */ /* 0x000fe200078e020c */
[CC--:B0-----:R-:W-:Y:S02]  /*1a230*/  LEA R28, P0, R21.reuse, R9.reuse, 0x1 ;  /* 0x00000009151c7211 */ /* 0x0c1fe400078008ff */
[C---:B-1----:R-:W-:Y:S02]  /*1a240*/  LEA R26, P1, R22.reuse, R9, 0x1 ;  /* 0x00000009161a7211 */ /* 0x042fe400078208ff */
[-C--:B------:R-:W-:Y:S02]  /*1a250*/  LEA.HI.X.SX32 R29, R21, R19.reuse, 0x1, P0 ;  /* 0x00000013151d7211 */ /* 0x080fe400000f0eff */
[----:B------:R-:W-:Y:S01]  /*1a260*/  LEA.HI.X.SX32 R27, R22, R19, 0x1, P1 ;  /* 0x00000013161b7211 */ /* 0x000fe200008f0eff */
[----:B------:R0:W-:Y:S01]  /*1a270*/  STL.64 [R1+0xfe0], R14 ;  /* 0x000fe00e01007387 */ /* 0x0001e20000100a00 */
[----:B------:R-:W-:-:S02]  /*1a280*/  LEA R16, P2, R23, R9, 0x1 ;  /* 0x0000000917107211 */ /* 0x000fc400078408ff */
[----:B------:R-:W-:Y:S01]  /*1a290*/  LEA R13, R0, R11, 0x3 ;  /* 0x0000000b000d7211 */ /* 0x000fe200078e18ff */
[----:B------:R1:W-:Y:S01]  /*1a2a0*/  STL.64 [R1+0xfd8], R28 ;  /* 0x000fd81c01007387 */ /* 0x0003e20000100a00 */
[----:B------:R-:W-:-:S03]  /*1a2b0*/  LEA.HI.X.SX32 R17, R23, R19, 0x1, P2 ;  /* 0x0000001317117211 */ /* 0x000fc600010f0eff */
[----:B------:R2:W-:Y:S01]  /*1a2c0*/  STL.64 [R1+0xfd0], R26 ;  /* 0x000fd01a01007387 */ /* 0x0005e20000100a00 */
[----:B------:R-:W-:Y:S02]  /*1a2d0*/  LEA R20, P2, R2, R9, 0x1 ;  /* 0x0000000902147211 */ /* 0x000fe400078408ff */
[----:B0-----:R-:W-:Y:S02]  /*1a2e0*/  LEA R14, R0, R13, 0x3 ;  /* 0x0000000d000e7211 */ /* 0x001fe400078e18ff */
[CC--:B-1----:R-:W-:Y:S02]  /*1a2f0*/  LEA R28, P0, R24.reuse, R9.reuse, 0x1 ;  /* 0x00000009181c7211 */ /* 0x0c2fe400078008ff */
[C---:B--2---:R-:W-:Y:S02]  /*1a300*/  LEA R26, P1, R25.reuse, R9, 0x1 ;  /* 0x00000009191a7211 */ /* 0x044fe400078208ff */
[-C--:B------:R-:W-:Y:S02]  /*1a310*/  LEA.HI.X.SX32 R29, R24, R19.reuse, 0x1, P0 ;  /* 0x00000013181d7211 */ /* 0x080fe400000f0eff */
[----:B------:R-:W-:-:S02]  /*1a320*/  LEA.HI.X.SX32 R27, R25, R19, 0x1, P1 ;  /* 0x00000013191b7211 */ /* 0x000fc400008f0eff */
[----:B------:R-:W-:Y:S01]  /*1a330*/  LEA.HI.X.SX32 R21, R2, R19, 0x1, P2 ;  /* 0x0000001302157211 */ /* 0x000fe200010f0eff */
[----:B------:R0:W-:Y:S01]  /*1a340*/  STL.64 [R1+0xfc8], R16 ;  /* 0x000fc81001007387 */ /* 0x0001e20000100a00 */
[----:B------:R-:W-:Y:S01]  /*1a350*/  IMAD R15, R0, 0x8, R14 ;  /* 0x00000008000f7824 */ /* 0x000fe200078e020e */
[-C--:B------:R-:W-:Y:S02]  /*1a360*/  LEA R24, P0, R3, R9.reuse, 0x1 ;  /* 0x0000000903187211 */ /* 0x080fe400078008ff */
[----:B------:R-:W-:Y:S01]  /*1a370*/  STL.64 [R1+0xfc0], R28 ;  /* 0x000fc01c01007387 */ /* 0x000fe20000100a00 */
[----:B------:R-:W-:-:S03]  /*1a380*/  LEA R22, P1, R4, R9, 0x1 ;  /* 0x0000000904167211 */ /* 0x000fc600078208ff */
[----:B------:R-:W-:Y:S01]  /*1a390*/  STL.64 [R1+0xfb8], R26 ;  /* 0x000fb81a01007387 */ /* 0x000fe20000100a00 */
[----:B------:R-:W-:-:S03]  /*1a3a0*/  LEA.HI.X.SX32 R25, R3, R19, 0x1, P0 ;  /* 0x0000001303197211 */ /* 0x000fc600000f0eff */
[----:B------:R1:W-:Y:S01]  /*1a3b0*/  STL.64 [R1+0xfb0], R20 ;  /* 0x000fb01401007387 */ /* 0x0003e20000100a00 */
[----:B0-----:R-:W-:Y:S02]  /*1a3c0*/  LEA R16, R0, R15, 0x3 ;  /* 0x0000000f00107211 */ /* 0x001fe400078e18ff */
[----:B------:R-:W-:Y:S01]  /*1a3d0*/  LEA.HI.X.SX32 R23, R4, R19, 0x1, P1 ;  /* 0x0000001304177211 */ /* 0x000fe200008f0eff */
[----:B------:R0:W-:Y:S01]  /*1a3e0*/  STL.64 [R1+0xfa8], R24 ;  /* 0x000fa81801007387 */ /* 0x0001e20000100a00 */
[----:B------:R-:W-:Y:S02]  /*1a3f0*/  LEA R2, R0, R16, 0x3 ;  /* 0x0000001000027211 */ /* 0x000fe400078e18ff */
[----:B-1----:R-:W-:-:S04]  /*1a400*/  LEA R20, P2, R5, R9, 0x1 ;  /* 0x0000000905147211 */ /* 0x002fc800078408ff */
[----:B------:R-:W-:Y:S01]  /*1a410*/  LEA.HI.X.SX32 R21, R5, R19, 0x1, P2 ;  /* 0x0000001305157211 */ /* 0x000fe200010f0eff */
[----:B------:R1:W-:Y:S01]  /*1a420*/  STL.64 [R1+0xfa0], R22 ;  /* 0x000fa01601007387 */ /* 0x0003e20000100a00 */
[C---:B0-----:R-:W-:Y:S01]  /*1a430*/  LEA R24, P0, R7.reuse, R9, 0x1 ;  /* 0x0000000907187211 */ /* 0x041fe200078008ff */
[----:B------:R-:W-:Y:S02]  /*1a440*/  IMAD R17, R0, 0x8, R2 ;  /* 0x0000000800117824 */ /* 0x000fe400078e0202 */
[----:B------:R0:W-:Y:S01]  /*1a450*/  STL.64 [R1+0xf98], R20 ;  /* 0x000f981401007387 */ /* 0x0001e20000100a00 */
[----:B------:R-:W-:Y:S02]  /*1a460*/  LEA.HI.X.SX32 R25, R7, R19, 0x1, P0 ;  /* 0x0000001307197211 */ /* 0x000fe400000f0eff */
[-C--:B-1----:R-:W-:Y:S02]  /*1a470*/  LEA R22, P1, R6, R9.reuse, 0x1 ;  /* 0x0000000906167211 */ /* 0x082fe400078208ff */
[----:B0-----:R-:W-:-:S02]  /*1a480*/  LEA R20, P2, R8, R9, 0x1 ;  /* 0x0000000908147211 */ /* 0x001fc400078408ff */
[-C--:B------:R-:W-:Y:S02]  /*1a490*/  LEA.HI.X.SX32 R23, R6, R19.reuse, 0x1, P1 ;  /* 0x0000001306177211 */ /* 0x080fe400008f0eff */
[----:B------:R-:W-:Y:S01]  /*1a4a0*/  LEA.HI.X.SX32 R21, R8, R19, 0x1, P2 ;  /* 0x0000001308157211 */ /* 0x000fe200010f0eff */
[----:B------:R0:W-:Y:S01]  /*1a4b0*/  STL.64 [R1+0xf90], R24 ;  /* 0x000f901801007387 */ /* 0x0001e20000100a00 */
[----:B------:R-:W-:-:S03]  /*1a4c0*/  LEA R3, R0, R17, 0x3 ;  /* 0x0000001100037211 */ /* 0x000fc600078e18ff */
[----:B------:R1:W-:Y:S01]  /*1a4d0*/  STL.64 [R1+0xf88], R22 ;  /* 0x000f881601007387 */ /* 0x0003e20000100a00 */
[----:B------:R-:W-:-:S03]  /*1a4e0*/  LEA R4, R0, R3, 0x3 ;  /* 0x0000000300047211 */ /* 0x000fc600078e18ff */
[----:B------:R2:W-:Y:S01]  /*1a4f0*/  STL.64 [R1+0xf80], R20 ;  /* 0x000f801401007387 */ /* 0x0005e20000100a00 */
[-C--:B0-----:R-:W-:Y:S02]  /*1a500*/  LEA R24, P0, R10, R9.reuse, 0x1 ;  /* 0x000000090a187211 */ /* 0x081fe400078008ff */
[----:B-1----:R-:W-:Y:S02]  /*1a510*/  LEA R22, P1, R12, R9, 0x1 ;  /* 0x000000090c167211 */ /* 0x002fe400078208ff */
[----:B------:R-:W-:Y:S02]  /*1a520*/  LEA.HI.X.SX32 R25, R10, R19, 0x1, P0 ;  /* 0x000000130a197211 */ /* 0x000fe400000f0eff */
[C---:B--2---:R-:W-:Y:S02]  /*1a530*/  LEA R20, P2, R11.reuse, R9, 0x1 ;  /* 0x000000090b147211 */ /* 0x044fe400078408ff */
[-C--:B------:R-:W-:Y:S01]  /*1a540*/  LEA.HI.X.SX32 R23, R12, R19.reuse, 0x1, P1 ;  /* 0x000000130c177211 */ /* 0x080fe200008f0eff */
[C---:B------:R-:W-:Y:S01]  /*1a550*/  IMAD R5, R0.reuse, 0x8, R4 ;  /* 0x0000000800057824 */ /* 0x040fe200078e0204 */
[----:B------:R-:W-:Y:S01]  /*1a560*/  LEA.HI.X.SX32 R21, R11, R19, 0x1, P2 ;  /* 0x000000130b157211 */ /* 0x000fe200010f0eff */
[----:B------:R0:W-:Y:S04]  /*1a570*/  STL.64 [R1+0xf78], R24 ;  /* 0x000f781801007387 */ /* 0x0001e80000100a00 */
[----:B------:R1:W-:Y:S01]  /*1a580*/  STL.64 [R1+0xf70], R22 ;  /* 0x000f701601007387 */ /* 0x0003e20000100a00 */
[----:B------:R-:W-:-:S03]  /*1a590*/  LEA R6, R0, R5, 0x3 ;  /* 0x0000000500067211 */ /* 0x000fc600078e18ff */
[----:B------:R2:W-:Y:S01]  /*1a5a0*/  STL.64 [R1+0xf68], R20 ;  /* 0x000f681401007387 */ /* 0x0005e20000100a00 */
[CC--:B0-----:R-:W-:Y:S02]  /*1a5b0*/  LEA R24, P0, R13.reuse, R9.reuse, 0x1 ;  /* 0x000000090d187211 */ /* 0x0c1fe400078008ff */
[C---:B-1----:R-:W-:Y:S02]  /*1a5c0*/  LEA R22, P1, R14.reuse, R9, 0x1 ;  /* 0x000000090e167211 */ /* 0x042fe400078208ff */
[----:B------:R-:W-:Y:S02]  /*1a5d0*/  LEA.HI.X.SX32 R25, R13, R19, 0x1, P0 ;  /* 0x000000130d197211 */ /* 0x000fe400000f0eff */
[----:B--2---:R-:W-:Y:S02]  /*1a5e0*/  LEA R20, P2, R15, R9, 0x1 ;  /* 0x000000090f147211 */ /* 0x004fe400078408ff */
[----:B------:R-:W-:Y:S02]  /*1a5f0*/  LEA.HI.X.SX32 R23, R14, R19, 0x1, P1 ;  /* 0x000000130e177211 */ /* 0x000fe400008f0eff */
[----:B------:R-:W-:-:S02]  /*1a600*/  LEA R7, R0, R6, 0x3 ;  /* 0x0000000600077211 */ /* 0x000fc400078e18ff */
[----:B------:R-:W-:Y:S01]  /*1a610*/  LEA.HI.X.SX32 R21, R15, R19, 0x1, P2 ;  /* 0x000000130f157211 */ /* 0x000fe200010f0eff */
[----:B------:R-:W-:Y:S02]  /*1a620*/  STL.64 [R1+0xf60], R24 ;  /* 0x000f601801007387 */ /* 0x000fe40000100a00 */
[C---:B------:R-:W-:Y:S02]  /*1a630*/  IMAD R8, R0.reuse, 0x8, R7 ;  /* 0x0000000800087824 */ /* 0x040fe400078e0207 */
[----:B------:R0:W-:Y:S04]  /*1a640*/  STL.64 [R1+0xf58], R22 ;  /* 0x000f581601007387 */ /* 0x0001e80000100a00 */
[----:B------:R1:W-:Y:S01]  /*1a650*/  STL.64 [R1+0xf50], R20 ;  /* 0x000f501401007387 */ /* 0x0003e20000100a00 */
[----:B------:R-:W-:-:S02]  /*1a660*/  LEA R11, R0, R8, 0x3 ;  /* 0x00000008000b7211 */ /* 0x000fc400078e18ff */
[-C--:B0-----:R-:W-:Y:S02]  /*1a670*/  LEA R22, P0, R16, R9.reuse, 0x1 ;  /* 0x0000000910167211 */ /* 0x081fe400078008ff */
[----:B-1----:R-:W-:Y:S02]  /*1a680*/  LEA R20, P1, R2, R9, 0x1 ;  /* 0x0000000902147211 */ /* 0x002fe400078208ff */
        /* <DEDUP_REMOVED lines=8> */
[-C--:B------:R-:W-:Y:S02]  /*1a710*/  LEA R14, P2, R5, R9.reuse, 0x1 ;  /* 0x00000009050e7211 */ /* 0x080fe400078408ff */
[CC--:B0-----:R-:W-:Y:S02]  /*1a720*/  LEA R22, P0, R3.reuse, R9.reuse, 0x1 ;  /* 0x0000000903167211 */ /* 0x0c1fe400078008ff */
[C---:B-1----:R-:W-:Y:S02]  /*1a730*/  LEA R20, P1, R4.reuse, R9, 0x1 ;  /* 0x0000000904147211 */ /* 0x042fe400078208ff */
[-C--:B------:R-:W-:Y:S02]  /*1a740*/  LEA.HI.X.SX32 R23, R3, R19.reuse, 0x1, P0 ;  /* 0x0000001303177211 */ /* 0x080fe400000f0eff */
[-C--:B------:R-:W-:Y:S01]  /*1a750*/  LEA.HI.X.SX32 R21, R4, R19.reuse, 0x1, P1 ;  /* 0x0000001304157211 */ /* 0x080fe200008f0eff */
[----:B------:R0:W-:Y:S01]  /*1a760*/  STL.64 [R1+0xf38], R12 ;  /* 0x000f380c01007387 */ /* 0x0001e20000100a00 */
[----:B------:R-:W-:-:S03]  /*1a770*/  LEA.HI.X.SX32 R15, R5, R19, 0x1, P2 ;  /* 0x00000013050f7211 */ /* 0x000fc600010f0eff */
[----:B------:R-:W-:Y:S01]  /*1a780*/  STL.64 [R1+0xf30], R22 ;  /* 0x000f301601007387 */ /* 0x000fe20000100a00 */
[----:B------:R-:W-:-:S03]  /*1a790*/  LEA R16, P1, R7, R9, 0x1 ;  /* 0x0000000907107211 */ /* 0x000fc600078208ff */
[----:B------:R1:W-:Y:S01]  /*1a7a0*/  STL.64 [R1+0xf28], R20 ;  /* 0x000f281401007387 */ /* 0x0003e20000100a00 */
[----:B0-----:R-:W-:-:S03]  /*1a7b0*/  LEA R12, R0, R2, 0x3 ;  /* 0x00000002000c7211 */ /* 0x001fc600078e18ff */
[----:B------:R0:W-:Y:S01]  /*1a7c0*/  STL.64 [R1+0xf20], R14 ;  /* 0x000f200e01007387 */ /* 0x0001e20000100a00 */
[----:B------:R-:W-:Y:S02]  /*1a7d0*/  LEA R4, R0, R12, 0x3 ;  /* 0x0000000c00047211 */ /* 0x000fe400078e18ff */
[----:B-1----:R-:W-:Y:S02]  /*1a7e0*/  LEA R20, P0, R6, R9, 0x1 ;  /* 0x0000000906147211 */ /* 0x002fe400078008ff */
[----:B------:R-:W-:Y:S02]  /*1a7f0*/  LEA.HI.X.SX32 R17, R7, R19, 0x1, P1 ;  /* 0x0000001307117211 */ /* 0x000fe400008f0eff */
[----:B0-----:R-:W-:Y:S02]  /*1a800*/  LEA R14, P2, R8, R9, 0x1 ;  /* 0x00000009080e7211 */ /* 0x001fe400078408ff */
[-C--:B------:R-:W-:Y:S01]  /*1a810*/  LEA.HI.X.SX32 R21, R6, R19.reuse, 0x1, P0 ;  /* 0x0000001306157211 */ /* 0x080fe200000f0eff */
[----:B------:R-:W-:Y:S01]  /*1a820*/  IMAD R3, R0, 0x8, R4 ;  /* 0x0000000800037824 */ /* 0x000fe200078e0204 */
[----:B------:R-:W-:-:S03]  /*1a830*/  LEA.HI.X.SX32 R15, R8, R19, 0x1, P2 ;  /* 0x00000013080f7211 */ /* 0x000fc600010f0eff */
[----:B------:R0:W-:Y:S01]  /*1a840*/  STL.64 [R1+0xf18], R20 ;  /* 0x000f181401007387 */ /* 0x0001e20000100a00 */
[----:B------:R-:W-:-:S03]  /*1a850*/  LEA R5, R0, R3, 0x3 ;  /* 0x0000000300057211 */ /* 0x000fc600078e18ff */
[----:B------:R1:W-:Y:S04]  /*1a860*/  STL.64 [R1+0xf10], R16 ;  /* 0x000f101001007387 */ /* 0x0003e80000100a00 */
[----:B------:R2:W-:Y:S01]  /*1a870*/  STL.64 [R1+0xf08], R14 ;  /* 0x000f080e01007387 */ /* 0x0005e20000100a00 */
[CC--:B0-----:R-:W-:Y:S02]  /*1a880*/  LEA R20, P0, R11.reuse, R9.reuse, 0x1 ;  /* 0x000000090b147211 */ /* 0x0c1fe400078008ff */
[----:B-1----:R-:W-:Y:S02]  /*1a890*/  LEA R16, P1, R10, R9, 0x1 ;  /* 0x000000090a107211 */ /* 0x002fe400078208ff */
[----:B------:R-:W-:Y:S02]  /*1a8a0*/  LEA.HI.X.SX32 R21, R11, R19, 0x1, P0 ;  /* 0x000000130b157211 */ /* 0x000fe400000f0eff */
[----:B--2---:R-:W-:-:S02]  /*1a8b0*/  LEA R14, P2, R2, R9, 0x1 ;  /* 0x00000009020e7211 */ /* 0x004fc400078408ff */
[----:B------:R-:W-:Y:S02]  /*1a8c0*/  LEA.HI.X.SX32 R17, R10, R19, 0x1, P1 ;  /* 0x000000130a117211 */ /* 0x000fe400008f0eff */
[----:B------:R-:W-:Y:S02]  /*1a8d0*/  LEA R6, R0, R5, 0x3 ;  /* 0x0000000500067211 */ /* 0x000fe400078e18ff */
[----:B------:R-:W-:Y:S01]  /*1a8e0*/  LEA.HI.X.SX32 R15, R2, R19, 0x1, P2 ;  /* 0x00000013020f7211 */ /* 0x000fe200010f0eff */
[----:B------:R-:W-:Y:S02]  /*1a8f0*/  STL.64 [R1+0xf00], R20 ;  /* 0x000f001401007387 */ /* 0x000fe40000100a00 */
[----:B------:R-:W-:Y:S02]  /*1a900*/  IMAD R7, R0, 0x8, R6 ;  /* 0x0000000800077824 */ /* 0x000fe400078e0206 */
[----:B------:R0:W-:Y:S01]  /*1a910*/  STL.64 [R1+0xef8], R16 ;  /* 0x000ef81001007387 */ /* 0x0001e20000100a00 */
[----:B------:R-:W-:-:S03]  /*1a920*/  LEA R10, P2, R3, R9, 0x1 ;  /* 0x00000009030a7211 */ /* 0x000fc600078408ff */
[----:B------:R1:W-:Y:S01]  /*1a930*/  STL.64 [R1+0xef0], R14 ;  /* 0x000ef00e01007387 */ /* 0x0003e20000100a00 */
[----:B------:R-:W-:Y:S02]  /*1a940*/  LEA R2, R0, R7, 0x3 ;  /* 0x0000000700027211 */ /* 0x000fe400078e18ff */
[-C--:B0-----:R-:W-:Y:S02]  /*1a950*/  LEA R16, P0, R12, R9.reuse, 0x1 ;  /* 0x000000090c107211 */ /* 0x081fe400078008ff */
[----:B-1----:R-:W-:Y:S02]  /*1a960*/  LEA R14, P1, R4, R9, 0x1 ;  /* 0x00000009040e7211 */ /* 0x002fe400078208ff */
[-C--:B------:R-:W-:Y:S02]  /*1a970*/  LEA.HI.X.SX32 R17, R12, R19.reuse, 0x1, P0 ;  /* 0x000000130c117211 */ /* 0x080fe400000f0eff */
[-C--:B------:R-:W-:Y:S02]  /*1a980*/  LEA.HI.X.SX32 R15, R4, R19.reuse, 0x1, P1 ;  /* 0x00000013040f7211 */ /* 0x080fe400008f0eff */
[----:B------:R-:W-:Y:S01]  /*1a990*/  LEA.HI.X.SX32 R11, R3, R19, 0x1, P2 ;  /* 0x00000013030b7211 */ /* 0x000fe200010f0eff */
[----:B------:R-:W-:Y:S01]  /*1a9a0*/  STL.64 [R1+0xee8], R16 ;  /* 0x000ee81001007387 */ /* 0x000fe20000100a00 */
[----:B------:R-:W-:-:S03]  /*1a9b0*/  LEA R3, R0, R2, 0x3 ;  /* 0x0000000200037211 */ /* 0x000fc600078e18ff */
[----:B------:R0:W-:Y:S01]  /*1a9c0*/  STL.64 [R1+0xee0], R14 ;  /* 0x000ee00e01007387 */ /* 0x0001e20000100a00 */
[----:B------:R-:W-:Y:S01]  /*1a9d0*/  LEA R12, P1, R6, R9, 0x1 ;  /* 0x00000009060c7211 */ /* 0x000fe200078208ff */
[----:B------:R-:W-:Y:S02]  /*1a9e0*/  IMAD R4, R0, 0x8, R3 ;  /* 0x0000000800047824 */ /* 0x000fe400078e0203 */
[----:B------:R1:W-:Y:S01]  /*1a9f0*/  STL.64 [R1+0xed8], R10 ;  /* 0x000ed80a01007387 */ /* 0x0003e20000100a00 */
[----:B------:R-:W-:Y:S02]  /*1aa00*/  LEA.HI.X.SX32 R13, R6, R19, 0x1, P1 ;  /* 0x00000013060d7211 */ /* 0x000fe400008f0eff */
[-C--:B0-----:R-:W-:Y:S02]  /*1aa10*/  LEA R14, P0, R5, R9.reuse, 0x1 ;  /* 0x00000009050e7211 */ /* 0x081fe400078008ff */
[----:B-1----:R-:W-:Y:S02]  /*1aa20*/  LEA R10, P2, R7, R9, 0x1 ;  /* 0x00000009070a7211 */ /* 0x002fe400078408ff */
[----:B------:R-:W-:-:S02]  /*1aa30*/  LEA.HI.X.SX32 R15, R5, R19, 0x1, P0 ;  /* 0x00000013050f7211 */ /* 0x000fc400000f0eff */
[----:B------:R-:W-:Y:S02]  /*1aa40*/  LEA.HI.X.SX32 R11, R7, R19, 0x1, P2 ;  /* 0x00000013070b7211 */ /* 0x000fe400010f0eff */
[----:B------:R-:W-:Y:S01]  /*1aa50*/  LEA R0, R0, R4, 0x3 ;  /* 0x0000000400007211 */ /* 0x000fe200078e18ff */
[----:B------:R0:W-:Y:S01]  /*1aa60*/  STL.64 [R1+0xed0], R14 ;  /* 0x000ed00e01007387 */ /* 0x0001e20000100a00 */
[----:B------:R-:W-:-:S03]  /*1aa70*/  LEA R16, P0, R2, R9, 0x1 ;  /* 0x0000000902107211 */ /* 0x000fc600078008ff */
[----:B------:R1:W-:Y:S01]  /*1aa80*/  STL.64 [R1+0xec8], R12 ;  /* 0x000ec80c01007387 */ /* 0x0003e20000100a00 */
[----:B------:R-:W-:-:S03]  /*1aa90*/  LEA.HI.X.SX32 R17, R2, R19, 0x1, P0 ;  /* 0x0000001302117211 */ /* 0x000fc600000f0eff */
[----:B------:R2:W-:Y:S01]  /*1aaa0*/  STL.64 [R1+0xec0], R10 ;  /* 0x000ec00a01007387 */ /* 0x0005e20000100a00 */
[CC--:B0-----:R-:W-:Y:S02]  /*1aab0*/  LEA R14, P1, R3.reuse, R9.reuse, 0x1 ;  /* 0x00000009030e7211 */ /* 0x0c1fe400078208ff */
[----:B-1----:R-:W-:Y:S02]  /*1aac0*/  LEA R12, P2, R4, R9, 0x1 ;  /* 0x00000009040c7211 */ /* 0x002fe400078408ff */
[----:B------:R-:W-:Y:S02]  /*1aad0*/  LEA.HI.X.SX32 R15, R3, R19, 0x1, P1 ;  /* 0x00000013030f7211 */ /* 0x000fe400008f0eff */
[----:B--2---:R-:W-:Y:S02]  /*1aae0*/  LEA R10, P3, R0, R9, 0x1 ;  /* 0x00000009000a7211 */ /* 0x004fe400078608ff */
[-C--:B------:R-:W-:Y:S01]  /*1aaf0*/  LEA.HI.X.SX32 R13, R4, R19.reuse, 0x1, P2 ;  /* 0x00000013040d7211 */ /* 0x080fe200010f0eff */
[----:B------:R-:W-:Y:S01]  /*1ab00*/  IMAD.MOV.U32 R4, RZ, RZ, 0x3f800000 ;  /* 0x3f800000ff047424 */ /* 0x000fe200078e00ff */
[----:B------:R-:W-:Y:S01]  /*1ab10*/  LEA.HI.X.SX32 R11, R0, R19, 0x1, P3 ;  /* 0x00000013000b7211 */ /* 0x000fe200018f0eff */
[----:B------:R-:W-:Y:S01]  /*1ab20*/  STL.64 [R1+0xeb8], R16 ;  /* 0x000eb81001007387 */ /* 0x000fe20000100a00 */
[----:B------:R-:W-:-:S03]  /*1ab30*/  MOV R3, 0xff800000 ;  /* 0xff80000000037802 */ /* 0x000fc60000000f00 */
[----:B------:R-:W-:Y:S01]  /*1ab40*/  STL.64 [R1+0xeb0], R14 ;  /* 0x000eb00e01007387 */ /* 0x000fe20000100a00 */
[----:B------:R-:W-:-:S03]  /*1ab50*/  MOV R5, 0xff800000 ;  /* 0xff80000000057802 */ /* 0x000fc60000000f00 */
[----:B------:R-:W-:Y:S04]  /*1ab60*/  STL.64 [R1+0xea8], R12 ;  /* 0x000ea80c01007387 */ /* 0x000fe80000100a00 */
[----:B------:R-:W-:Y:S04]  /*1ab70*/  STL.64 [R1+0xea0], R10 ;  /* 0x000ea00a01007387 */ /* 0x000fe80000100a00 */
[----:B------:R0:W-:Y:S04]  /*1ab80*/  STL [R1+0xe24], R4 ;  /* 0x000e240401007387 */ /* 0x0001e80000100800 */
[----:B------:R-:W-:Y:S04]  /*1ab90*/  STL [R1+0xb30], RZ ;  /* 0x000b30ff01007387 */ /* 0x000fe80000100800 */
[----:B------:R-:W-:Y:S01]  /*1aba0*/  STL [R1+0x1f0], R3 ;  /* 0x0001f00301007387 */ /* 0x000fe20000100800 */
[----:B0-----:R-:W-:-:S03]  /*1abb0*/  IMAD.MOV.U32 R4, RZ, RZ, -0x800000 ;  /* 0xff800000ff047424 */ /* 0x001fc600078e00ff */
[----:B------:R-:W-:Y:S04]  /*1abc0*/  STL [R1+0x3a4], RZ ;  /* 0x0003a4ff01007387 */ /* 0x000fe80000100800 */
[----:B------:R-:W-:Y:S04]  /*1abd0*/  STL [R1+0x1f4], R3 ;  /* 0x0001f40301007387 */ /* 0x000fe80000100800 */
        /* <DEDUP_REMOVED lines=27> */
[----:B------:R0:W-:Y:S04]  /*1ad90*/  STL [R1+0xe14], R5 ;  /* 0x000e140501007387 */ /* 0x0001e80000100800 */
[----:B------:R1:W-:Y:S04]  /*1ada0*/  STL [R1+0xe18], R4 ;  /* 0x000e180401007387 */ /* 0x0003e80000100800 */
[----:B------:R-:W-:Y:S01]  /*1adb0*/  STL [R1+0xe20], RZ ;  /* 0x000e20ff01007387 */ /* 0x000fe20000100800 */
[----:B0-----:R-:W-:-:S03]  /*1adc0*/  MOV R5, 0x3f800000 ;  /* 0x3f80000000057802 */ /* 0x001fc60000000f00 */
[----:B------:R0:W-:Y:S01]  /*1add0*/  STL [R1+0xe1c], R3 ;  /* 0x000e1c0301007387 */ /* 0x0001e20000100800 */
[----:B-1----:R-:W-:Y:S01]  /*1ade0*/  IMAD.MOV.U32 R4, RZ, RZ, 0x3f800000 ;  /* 0x3f800000ff047424 */ /* 0x002fe200078e00ff */
[----:B0-----:R-:W-:-:S05]  /*1adf0*/  MOV R3, 0x3f800000 ;  /* 0x3f80000000037802 */ /* 0x001fca0000000f00 */
        /* <DEDUP_REMOVED lines=30> */
[----:B------:R-:W-:Y:S04]  /*1afe0*/  STL [R1+0x4c0], RZ ;  /* 0x0004c0ff01007387 */ /* 0x000fe80000100800 */
[----:B------:R-:W-:Y:S04]  /*1aff0*/  STL [R1+0x1070], R3 ;  /* 0x0010700301007387 */ /* 0x000fe80000100800 */
[----:B------:R-:W-:Y:S04]  /*1b000*/  STL [R1+0x4c4], RZ ;  /* 0x0004c4ff01007387 */ /* 0x000fe80000100800 */
        /* <DEDUP_REMOVED lines=482> */
[----:B------:R-:W2:Y:S04]  /*1ce30*/  LDL.LU R28, [R1+0xc] ;  /* 0x00000c00011c7983 */ /* 0x000ea80000300800 */
        /* <DEDUP_REMOVED lines=14> */
[----:B------:R-:W-:Y:S01]  /*1cf20*/  STL [R1+0xc58], RZ ;  /* 0x000c58ff01007387 */ /* 0x000fe20000100800 */
[----:B------:R-:W-:-:S03]  /*1cf30*/  MOV R0, c[0x0][0x1a4] ;  /* 0x0000690000007a02 */ /* 0x000fc60000000f00 */
[----:B------:R-:W-:Y:S04]  /*1cf40*/  STL [R1+0xc5c], RZ ;  /* 0x000c5cff01007387 */ /* 0x000fe80000100800 */
[----:B------:R-:W-:Y:S04]  /*1cf50*/  STL [R1+0xc60], RZ ;  /* 0x000c60ff01007387 */ /* 0x000fe80000100800 */
[----:B------:R-:W-:Y:S04]  /*1cf60*/  STL [R1+0xc64], RZ ;  /* 0x000c64ff01007387 */ /* 0x000fe80000100800 */
[----:B------:R-:W-:Y:S04]  /*1cf70*/  STL [R1+0xc68], RZ ;  /* 0x000c68ff01007387 */ /* 0x000fe80000100800 */
[----:B------:R-:W-:Y:S01]  /*1cf80*/  STL [R1+0xc6c], RZ ;  /* 0x000c6cff01007387 */ /* 0x000fe20000100800 */
[----:B0-----:R-:W-:-:S03]  /*1cf90*/  IMAD.SHL.U32 R4, R0, 0x4, RZ ;  /* 0x0000000400047824 */ /* 0x001fc600078e00ff */
[----:B------:R-:W-:Y:S01]  /*1cfa0*/  STL [R1+0xc80], RZ ;  /* 0x000c80ff01007387 */ /* 0x000fe20000100800 */
[----:B------:R-:W-:-:S03]  /*1cfb0*/  IMAD R5, R0, 0x5, RZ ;  /* 0x0000000500057824 */ /* 0x000fc600078e02ff */
[----:B------:R-:W-:Y:S04]  /*1cfc0*/  STL [R1+0xc84], RZ ;  /* 0x000c84ff01007387 */ /* 0x000fe80000100800 */
[----:B------:R-:W-:Y:S04]  /*1cfd0*/  STL [R1+0xc88], RZ ;  /* 0x000c88ff01007387 */ /* 0x000fe80000100800 */
[----:B------:R-:W-:Y:S04]  /*1cfe0*/  STL [R1+0xc8c], RZ ;  /* 0x000c8cff01007387 */ /* 0x000fe80000100800 */
[----:B------:R-:W-:Y:S04]  /*1cff0*/  STL [R1+0xc70], RZ ;  /* 0x000c70ff01007387 */ /* 0x000fe80000100800 */
[----:B------:R-:W-:Y:S04]  /*1d000*/  STL [R1+0xc74], RZ ;  /* 0x000c74ff01007387 */ /* 0x000fe80000100800 */
[----:B------:R-:W-:Y:S04]  /*1d010*/  STL [R1+0xc78], RZ ;  /* 0x000c78ff01007387 */ /* 0x000fe80000100800 */
[----:B------:R-:W-:Y:S04]  /*1d020*/  STL [R1+0xc7c], RZ ;  /* 0x000c7cff01007387 */ /* 0x000fe80000100800 */
[----:B------:R0:W-:Y:S04]  /*1d030*/  STL.64 [R1+0x12e8], R4 ;  /* 0x0012e80401007387 */ /* 0x0001e80000100a00 */
[----:B0-----:R-:W3:Y:S01]  /*1d040*/  LDL R5, [R1+0x3a0] ;  /* 0x0003a00001057983 */ /* 0x001ee20000100800 */
[C---:B------:R-:W-:Y:S01]  /*1d050*/  SHF.L.U32 R8, R0.reuse, 0x3, RZ ;  /* 0x0000000300087819 */ /* 0x040fe200000006ff */
[----:B------:R-:W-:-:S02]  /*1d060*/  IMAD R9, R0, 0x9, RZ ;  /* 0x0000000900097824 */ /* 0x000fc400078e02ff */
[C---:B------:R-:W-:Y:S02]  /*1d070*/  IMAD R10, R0.reuse, 0xa, RZ ;  /* 0x0000000a000a7824 */ /* 0x040fe400078e02ff */
[----:B------:R-:W-:Y:S01]  /*1d080*/  IMAD R11, R0, 0xb, RZ ;  /* 0x0000000b000b7824 */ /* 0x000fe200078e02ff */
[----:B------:R0:W-:Y:S04]  /*1d090*/  STL.64 [R1+0x12e0], R8 ;  /* 0x0012e00801007387 */ /* 0x0001e80000100a00 */
[----:B0-----:R-:W4:Y:S04]  /*1d0a0*/  LDL.64 R8, [R1+0xb80] ;  /* 0x000b800001087983 */ /* 0x001f280000100a00 */
[----:B------:R0:W-:Y:S04]  /*1d0b0*/  STL.64 [R1+0x12d8], R10 ;  /* 0x0012d80a01007387 */ /* 0x0001e80000100a00 */
[----:B0-----:R-:W5:Y:S04]  /*1d0c0*/  LDL.64 R10, [R1+0xb88] ;  /* 0x000b8800010a7983 */ /* 0x001f680000100a00 */
[----:B------:R-:W0:Y:S04]  /*1d0d0*/  S2R R27, SR_TID.X ;  /* 0x00000000001b7919 */ /* 0x000e280000002100 */
[----:B------:R-:W1:Y:S04]  /*1d0e0*/  S2R R29, SR_TID.X ;  /* 0x00000000001d7919 */ /* 0x000e680000002100 */
[----:B------:R-:W2:Y:S01]  /*1d0f0*/  S2R R4, SR_TID.X ;  /* 0x0000000000047919 */ /* 0x000ea20000002100 */
[----:B0-----:R-:W-:-:S02]  /*1d100*/  LOP3.LUT R27, R27, 0xff, RZ, 0xc0, !PT ;  /* 0x000000ff1b1b7812 */ /* 0x001fc400078ec0ff */
[----:B-1----:R-:W-:Y:S02]  /*1d110*/  SHF.R.U32.HI R2, RZ, 0x2, R29 ;  /* 0x00000002ff027819 */ /* 0x002fe4000001161d */
[----:B------:R-:W-:-:S04]  /*1d120*/  SHF.L.U32 R27, R27, 0x1, RZ ;  /* 0x000000011b1b7819 */ /* 0x000fc800000006ff */
[----:B------:R-:W-:Y:S01]  /*1d130*/  LOP3.LUT R3, R27, 0x30, R2, 0x78, !PT ;  /* 0x000000301b037812 */ /* 0x000fe200078e7802 */
[----:B------:R-:W-:Y:S01]  /*1d140*/  IMAD R3, R0, 0x3, RZ ;  /* 0x0000000300037824 */ /* 0x000fe200078e02ff */
[----:B--2---:R-:W-:-:S04]  /*1d150*/  MOV R2, R28 ;  /* 0x0000001c00027202 */ /* 0x004fc80000000f00 */
[----:B------:R-:W-:Y:S02]  /*1d160*/  LOP3.LUT R4, R2, 0x10, R4, 0x78, !PT ;  /* 0x0000001002047812 */ /* 0x000fe400078e7804 */
[----:B---3--:R-:W-:-:S05]  /*1d170*/  LOP3.LUT R2, R5, 0x20, RZ, 0x3c, !PT ;  /* 0x0000002005027812 */ /* 0x008fca00078e3cff */
[----:B------:R0:W-:Y:S02]  /*1d180*/  STL [R1+0xddc], R2 ;  /* 0x000ddc0201007387 */ /* 0x0001e40000100800 */
[C---:B0-----:R-:W-:Y:S02]  /*1d190*/  LOP3.LUT R2, R5.reuse, 0x40, RZ, 0x3c, !PT ;  /* 0x0000004005027812 */ /* 0x041fe400078e3cff */
[----:B------:R-:W-:-:S03]  /*1d1a0*/  LOP3.LUT R5, R5, 0x60, RZ, 0x3c, !PT ;  /* 0x0000006005057812 */ /* 0x000fc600078e3cff */
[----:B------:R-:W-:Y:S04]  /*1d1b0*/  STL [R1+0xdd8], R2 ;  /* 0x000dd80201007387 */ /* 0x000fe80000100800 */
[----:B------:R-:W-:Y:S04]  /*1d1c0*/  STL [R1+0xb44], R4 ;  /* 0x000b440401007387 */ /* 0x000fe80000100800 */
[----:B------:R0:W-:Y:S02]  /*1d1d0*/  STL [R1+0xdd4], R5 ;  /* 0x000dd40501007387 */ /* 0x0001e40000100800 */
[----:B0-----:R-:W-:-:S05]  /*1d1e0*/  LOP3.LUT R5, R4, 0x20, RZ, 0x3c, !PT ;  /* 0x0000002004057812 */ /* 0x001fca00078e3cff */
[----:B------:R5:W-:Y:S01]  /*1d1f0*/  STL [R1+0x10a8], R5 ;  /* 0x0010a80501007387 */ /* 0x000be20000100800 */
[C---:B------:R-:W-:Y:S02]  /*1d200*/  IMAD.SHL.U32 R2, R0.reuse, 0x2, RZ ;  /* 0x0000000200027824 */ /* 0x040fe400078e00ff */
[----:B-----5:R-:W-:-:S05]  /*1d210*/  IMAD.WIDE R4, R0, 0x2, R10 ;  /* 0x0000000200047825 */ /* 0x020fca00078e020a */
[----:B------:R4:W-:Y:S02]  /*1d220*/  STL.64 [R1+0x12b8], R4 ;  /* 0x0012b80401007387 */ /* 0x0009e40000100a00 */
[----:B----4-:R-:W-:-:S05]  /*1d230*/  IMAD.WIDE R4, R0, 0x2, R8 ;  /* 0x0000000200047825 */ /* 0x010fca00078e0208 */
[----:B------:R0:W-:Y:S02]  /*1d240*/  STL.64 [R1+0x12b0], R4 ;  /* 0x0012b00401007387 */ /* 0x0001e40000100a00 */
[----:B0-----:R-:W-:-:S05]  /*1d250*/  IMAD.WIDE R4, R2, 0x2, R10 ;  /* 0x0000000202047825 */ /* 0x001fca00078e020a */
[----:B------:R0:W-:Y:S02]  /*1d260*/  STL.64 [R1+0x12a8], R4 ;  /* 0x0012a80401007387 */ /* 0x0001e40000100a00 */
[----:B0-----:R-:W-:-:S05]  /*1d270*/  IMAD.WIDE R4, R2, 0x2, R8 ;  /* 0x0000000202047825 */ /* 0x001fca00078e0208 */
[----:B------:R0:W-:Y:S02]  /*1d280*/  STL.64 [R1+0x12a0], R4 ;  /* 0x0012a00401007387 */ /* 0x0001e40000100a00 */
[----:B0-----:R-:W-:-:S05]  /*1d290*/  IMAD.WIDE R4, R3, 0x2, R10 ;  /* 0x0000000203047825 */ /* 0x001fca00078e020a */
[----:B------:R0:W-:Y:S04]  /*1d2a0*/  STL.64 [R1+0x1298], R4 ;  /* 0x0012980401007387 */ /* 0x0001e80000100a00 */
[----:B0-----:R-:W2:Y:S01]  /*1d2b0*/  LDL.LU.64 R4, [R1+0x12e8] ;  /* 0x0012e80001047983 */ /* 0x001ea20000300a00 */
[----:B------:R-:W-:-:S05]  /*1d2c0*/  IMAD.WIDE R2, R3, 0x2, R8 ;  /* 0x0000000203027825 */ /* 0x000fca00078e0208 */
[----:B------:R2:W-:Y:S02]  /*1d2d0*/  STL.64 [R1+0x1290], R2 ;  /* 0x0012900201007387 */ /* 0x0005e40000100a00 */
[----:B--2---:R-:W-:-:S05]  /*1d2e0*/  IMAD.WIDE R2, R4, 0x2, R10 ;  /* 0x0000000204027825 */ /* 0x004fca00078e020a */
[----:B------:R0:W-:Y:S02]  /*1d2f0*/  STL.64 [R1+0x1288], R2 ;  /* 0x0012880201007387 */ /* 0x0001e40000100a00 */
[----:B0-----:R-:W-:-:S05]  /*1d300*/  IMAD.WIDE R2, R4, 0x2, R8 ;  /* 0x0000000204027825 */ /* 0x001fca00078e0208 */
[----:B------:R0:W-:Y:S02]  /*1d310*/  STL.64 [R1+0x1280], R2 ;  /* 0x0012800201007387 */ /* 0x0001e40000100a00 */
[----:B0-----:R-:W-:-:S05]  /*1d320*/  IMAD.WIDE R2, R5, 0x2, R10 ;  /* 0x0000000205027825 */ /* 0x001fca00078e020a */
[----:B------:R0:W-:Y:S02]  /*1d330*/  STL.64 [R1+0x1278], R2 ;  /* 0x0012780201007387 */ /* 0x0001e40000100a00 */
[----:B0-----:R-:W-:Y:S02]  /*1d340*/  IMAD.WIDE R2, R5, 0x2, R8 ;  /* 0x0000000205027825 */ /* 0x001fe400078e0208 */
[----:B------:R-:W2:Y:S04]  /*1d350*/  LDL.LU.64 R8, [R1+0x12e0] ;  /* 0x0012e00001087983 */ /* 0x000ea80000300a00 */
[----:B------:R-:W3:Y:S01]  /*1d360*/  LDL.64 R4, [R1+0xb80] ;  /* 0x000b800001047983 */ /* 0x000ee20000100a00 */
[----:B------:R-:W-:-:S03]  /*1d370*/  IMAD R6, R0, 0x6, RZ ;  /* 0x0000000600067824 */ /* 0x000fc600078e02ff */
[----:B------:R0:W-:Y:S01]  /*1d380*/  STL.64 [R1+0x1270], R2 ;  /* 0x0012700201007387 */ /* 0x0001e20000100a00 */
[----:B------:R-:W-:Y:S02]  /*1d390*/  IMAD R7, R0, 0x7, RZ ;  /* 0x0000000700077824 */ /* 0x000fe400078e02ff */
[----:B0-----:R-:W-:-:S05]  /*1d3a0*/  IMAD.WIDE R2, R6, 0x2, R10 ;  /* 0x0000000206027825 */ /* 0x001fca00078e020a */
[----:B------:R3:W-:Y:S02]  /*1d3b0*/  STL.64 [R1+0x1268], R2 ;  /* 0x0012680201007387 */ /* 0x0007e40000100a00 */
[----:B---3--:R-:W-:-:S05]  /*1d3c0*/  IMAD.WIDE R2, R6, 0x2, R4 ;  /* 0x0000000206027825 */ /* 0x008fca00078e0204 */
[----:B------:R0:W-:Y:S02]  /*1d3d0*/  STL.64 [R1+0x1260], R2 ;  /* 0x0012600201007387 */ /* 0x0001e40000100a00 */
[C---:B0-----:R-:W-:Y:S02]  /*1d3e0*/  IMAD.WIDE R2, R7.reuse, 0x2, R10 ;  /* 0x0000000207027825 */ /* 0x041fe400078e020a */
[----:B------:R-:W3:Y:S04]  /*1d3f0*/  LDL.LU.64 R10, [R1+0x12d8] ;  /* 0x0012d800010a7983 */ /* 0x000ee80000300a00 */
[----:B------:R0:W-:Y:S02]  /*1d400*/  STL.64 [R1+0x1258], R2 ;  /* 0x0012580201007387 */ /* 0x0001e40000100a00 */
[----:B0-----:R-:W-:-:S02]  /*1d410*/  IMAD.WIDE R2, R7, 0x2, R4 ;  /* 0x0000000207027825 */ /* 0x001fc400078e0204 */
[----:B------:R-:W2:Y:S04]  /*1d420*/  LDL.64 R6, [R1+0xb88] ;  /* 0x000b880001067983 */ /* 0x000ea80000100a00 */
[----:B------:R2:W-:Y:S01]  /*1d430*/  STL.64 [R1+0x1250], R2 ;  /* 0x0012500201007387 */ /* 0x0005e20000100a00 */
[C---:B------:R-:W-:Y:S02]  /*1d440*/  IMAD R12, R0.reuse, 0xc, RZ ;  /* 0x0000000c000c7824 */ /* 0x040fe400078e02ff */
[C---:B------:R-:W-:Y:S02]  /*1d450*/  IMAD R13, R0.reuse, 0xd, RZ ;  /* 0x0000000d000d7824 */ /* 0x040fe400078e02ff */
[C---:B------:R-:W-:Y:S02]  /*1d460*/  IMAD R14, R0.reuse, 0xe, RZ ;  /* 0x0000000e000e7824 */ /* 0x040fe400078e02ff */
[----:B------:R-:W-:Y:S01]  /*1d470*/  IMAD R15, R0, 0xf, RZ ;  /* 0x0000000f000f7824 */ /* 0x000fe200078e02ff */
[----:B------:R-:W-:-:S02]  /*1d480*/  LOP3.LUT P1, RZ, R29, 0x3, RZ, 0xc0, !PT ;  /* 0x000000031dff7812 */ /* 0x000fc4000782c0ff */
[----:B------:R-:W-:Y:S01]  /*1d490*/  LOP3.LUT R29, R29, 0xff, RZ, 0xc0, !PT ;  /* 0x000000ff1d1d7812 */ /* 0x000fe200078ec0ff */
[C---:B------:R-:W-:Y:S01]  /*1d4a0*/  IMAD R17, R0.reuse, 0x11, RZ ;  /* 0x0000001100117824 */ /* 0x040fe200078e02ff */
[C---:B------:R-:W-:Y:S01]  /*1d4b0*/  SHF.L.U32 R16, R0.reuse, 0x4, RZ ;  /* 0x0000000400107819 */ /* 0x040fe200000006ff */
[C---:B------:R-:W-:Y:S01]  /*1d4c0*/  IMAD R18, R0.reuse, 0x12, RZ ;  /* 0x0000001200127824 */ /* 0x040fe200078e02ff */
[----:B------:R-:W-:Y:S01]  /*1d4d0*/  ISETP.LT.U32.AND P0, PT, R29, 0x80, !P1 ;  /* 0x000000801d00780c */ /* 0x000fe20004f01070 */
[C---:B------:R-:W-:Y:S02]  /*1d4e0*/  IMAD R19, R0.reuse, 0x13, RZ ;  /* 0x0000001300137824 */ /* 0x040fe400078e02ff */
[C---:B------:R-:W-:Y:S02]  /*1d4f0*/  IMAD R20, R0.reuse, 0x14, RZ ;  /* 0x0000001400147824 */ /* 0x040fe400078e02ff */
[C---:B------:R-:W-:Y:S02]  /*1d500*/  IMAD R21, R0.reuse, 0x15, RZ ;  /* 0x0000001500157824 */ /* 0x040fe400078e02ff */
[----:B------:R-:W-:-:S02]  /*1d510*/  IMAD R22, R0, 0x16, RZ ;  /* 0x0000001600167824 */ /* 0x000fc400078e02ff */
[C---:B------:R-:W-:Y:S02]  /*1d520*/  IMAD R23, R0.reuse, 0x17, RZ ;  /* 0x0000001700177824 */ /* 0x040fe400078e02ff */
[C---:B------:R-:W-:Y:S02]  /*1d530*/  IMAD R24, R0.reuse, 0x18, RZ ;  /* 0x0000001800187824 */ /* 0x040fe400078e02ff */
[C---:B------:R-:W-:Y:S02]  /*1d540*/  IMAD R25, R0.reuse, 0x19, RZ ;  /* 0x0000001900197824 */ /* 0x040fe400078e02ff */
[C---:B------:R-:W-:Y:S02]  /*1d550*/  IMAD R26, R0.reuse, 0x1a, RZ ;  /* 0x0000001a001a7824 */ /* 0x040fe400078e02ff */
[C---:B------:R-:W-:Y:S02]  /*1d560*/  IMAD R27, R0.reuse, 0x1b, RZ ;  /* 0x0000001b001b7824 */ /* 0x040fe400078e02ff */
[----:B------:R-:W-:-:S02]  /*1d570*/  IMAD R28, R0, 0x1c, RZ ;  /* 0x0000001c001c7824 */ /* 0x000fc400078e02ff */
[----:B------:R-:W-:Y:S02]  /*1d580*/  IMAD R29, R0, 0x1d, RZ ;  /* 0x0000001d001d7824 */ /* 0x000fe400078e02ff */
[----:B--2---:R-:W-:-:S05]  /*1d590*/  IMAD.WIDE R2, R8, 0x2, R6 ;  /* 0x0000000208027825 */ /* 0x004fca00078e0206 */
[----:B------:R0:W-:Y:S02]  /*1d5a0*/  STL.64 [R1+0x1248], R2 ;  /* 0x0012480201007387 */ /* 0x0001e40000100a00 */
[----:B0-----:R-:W-:-:S05]  /*1d5b0*/  IMAD.WIDE R2, R8, 0x2, R4 ;  /* 0x0000000208027825 */ /* 0x001fca00078e0204 */
[----:B------:R0:W-:Y:S02]  /*1d5c0*/  STL.64 [R1+0x1240], R2 ;  /* 0x0012400201007387 */ /* 0x0001e40000100a00 */
[----:B0-----:R-:W-:-:S04]  /*1d5d0*/  IMAD.WIDE R2, R9, 0x2, R6 ;  /* 0x0000000209027825 */ /* 0x001fc800078e0206 */
[----:B------:R-:W-:Y:S01]  /*1d5e0*/  IMAD.WIDE R8, R9, 0x2, R4 ;  /* 0x0000000209087825 */ /* 0x000fe200078e0204 */
[----:B------:R3:W-:Y:S04]  /*1d5f0*/  STL.64 [R1+0x1230], R2 ;  /* 0x0012300201007387 */ /* 0x0007e80000100a00 */
[----:B------:R0:W-:Y:S01]  /*1d600*/  STL.64 [R1+0x1228], R8 ;  /* 0x0012280801007387 */ /* 0x0001e20000100a00 */
[----:B---3--:R-:W-:-:S04]  /*1d610*/  IMAD.WIDE R2, R10, 0x2, R6 ;  /* 0x000000020a027825 */ /* 0x008fc800078e0206 */
[----:B0-----:R-:W-:Y:S01]  /*1d620*/  IMAD.WIDE R8, R10, 0x2, R4 ;  /* 0x000000020a087825 */ /* 0x001fe200078e0204 */
[----:B------:R0:W-:Y:S04]  /*1d630*/  STL.64 [R1+0x1220], R2 ;  /* 0x0012200201007387 */ /* 0x0001e80000100a00 */
[----:B------:R1:W-:Y:S01]  /*1d640*/  STL.64 [R1+0x1218], R8 ;  /* 0x0012180801007387 */ /* 0x0003e20000100a00 */
[----:B0-----:R-:W-:-:S04]  /*1d650*/  IMAD.WIDE R2, R11, 0x2, R6 ;  /* 0x000000020b027825 */ /* 0x001fc800078e0206 */
[--C-:B-1----:R-:W-:Y:S01]  /*1d660*/  IMAD.WIDE R8, R11, 0x2, R4.reuse ;  /* 0x000000020b087825 */ /* 0x102fe200078e0204 */
[----:B------:R0:W-:Y:S03]  /*1d670*/  STL.64 [R1+0x1210], R2 ;  /* 0x0012100201007387 */ /* 0x0001e60000100a00 */
[C---:B------:R-:W-:Y:S01]  /*1d680*/  IMAD.WIDE R10, R12.reuse, 0x2, R4 ;  /* 0x000000020c0a7825 */ /* 0x040fe200078e0204 */
[----:B------:R1:W-:Y:S03]  /*1d690*/  STL.64 [R1+0x1208], R8 ;  /* 0x0012080801007387 */ /* 0x0003e60000100a00 */
[----:B0-----:R-:W-:-:S04]  /*1d6a0*/  IMAD.WIDE R2, R12, 0x2, R6 ;  /* 0x000000020c027825 */ /* 0x001fc800078e0206 */
[C---:B-1----:R-:W-:Y:S01]  /*1d6b0*/  IMAD.WIDE R8, R13.reuse, 0x2, R6 ;  /* 0x000000020d087825 */ /* 0x042fe200078e0206 */
[----:B------:R0:W-:Y:S04]  /*1d6c0*/  STL.64 [R1+0x1200], R2 ;  /* 0x0012000201007387 */ /* 0x0001e80000100a00 */
[----:B------:R1:W-:Y:S04]  /*1d6d0*/  STL.64 [R1+0x11f8], R10 ;  /* 0x0011f80a01007387 */ /* 0x0003e80000100a00 */
[----:B------:R2:W-:Y:S01]  /*1d6e0*/  STL.64 [R1+0x11f0], R8 ;  /* 0x0011f00801007387 */ /* 0x0005e20000100a00 */
[----:B0-----:R-:W-:-:S04]  /*1d6f0*/  IMAD.WIDE R2, R13, 0x2, R4 ;  /* 0x000000020d027825 */ /* 0x001fc800078e0204 */
[C---:B-1----:R-:W-:Y:S01]  /*1d700*/  IMAD.WIDE R10, R14.reuse, 0x2, R6 ;  /* 0x000000020e0a7825 */ /* 0x042fe200078e0206 */
[----:B------:R0:W-:Y:S03]  /*1d710*/  STL.64 [R1+0x11e8], R2 ;  /* 0x0011e80201007387 */ /* 0x0001e60000100a00 */
[----:B--2---:R-:W-:Y:S01]  /*1d720*/  IMAD.WIDE R8, R14, 0x2, R4 ;  /* 0x000000020e087825 */ /* 0x004fe200078e0204 */
[----:B------:R1:W-:Y:S04]  /*1d730*/  STL.64 [R1+0x11e0], R10 ;  /* 0x0011e00a01007387 */ /* 0x0003e80000100a00 */
[----:B------:R2:W-:Y:S01]  /*1d740*/  STL.64 [R1+0x11d8], R8 ;  /* 0x0011d80801007387 */ /* 0x0005e20000100a00 */
[----:B0-----:R-:W-:-:S04]  /*1d750*/  IMAD.WIDE R2, R15, 0x2, R6 ;  /* 0x000000020f027825 */ /* 0x001fc800078e0206 */
[----:B-1----:R-:W-:Y:S01]  /*1d760*/  IMAD.WIDE R10, R15, 0x2, R4 ;  /* 0x000000020f0a7825 */ /* 0x002fe200078e0204 */
[----:B------:R0:W-:Y:S04]  /*1d770*/  STL.64 [R1+0x11d0], R2 ;  /* 0x0011d00201007387 */ /* 0x0001e80000100a00 */
[----:B------:R1:W-:Y:S04]  /*1d780*/  STL.64 [R1+0x11c8], R10 ;  /* 0x0011c80a01007387 */ /* 0x0003e80000100a00 */
[----:B------:R-:W3:Y:S01]  /*1d790*/  LDL R0, [R1+0xca0] ;  /* 0x000ca00001007983 */ /* 0x000ee20000100800 */
[----:B--2---:R-:W-:-:S04]  /*1d7a0*/  IMAD.WIDE R8, R16, 0x2, R6 ;  /* 0x0000000210087825 */ /* 0x004fc800078e0206 */
[----:B0-----:R-:W-:Y:S01]  /*1d7b0*/  IMAD.WIDE R2, R16, 0x2, R4 ;  /* 0x0000000210027825 */ /* 0x001fe200078e0204 */
[----:B------:R0:W-:Y:S04]  /*1d7c0*/  STL.64 [R1+0x11c0], R8 ;  /* 0x0011c00801007387 */ /* 0x0001e80000100a00 */
[----:B------:R2:W-:Y:S01]  /*1d7d0*/  STL.64 [R1+0x11b8], R2 ;  /* 0x0011b80201007387 */ /* 0x0005e20000100a00 */
[----:B-1----:R-:W-:-:S04]  /*1d7e0*/  IMAD.WIDE R10, R18, 0x2, R6 ;  /* 0x00000002120a7825 */ /* 0x002fc800078e0206 */
[----:B0-----:R-:W-:-:S04]  /*1d7f0*/  IMAD.WIDE R8, R17, 0x2, R6 ;  /* 0x0000000211087825 */ /* 0x001fc800078e0206 */
[--C-:B--2---:R-:W-:Y:S01]  /*1d800*/  IMAD.WIDE R2, R17, 0x2, R4.reuse ;  /* 0x0000000211027825 */ /* 0x104fe200078e0204 */
        /* <DEDUP_REMOVED lines=11> */
[----:B------:R0:W-:Y:S03]  /*1d8c0*/  STL.64 [R1+0x1180], R8 ;  /* 0x0011800801007387 */ /* 0x0001e60000100a00 */
[C---:B--2---:R-:W-:Y:S01]  /*1d8d0*/  IMAD.WIDE R10, R21.reuse, 0x2, R6 ;  /* 0x00000002150a7825 */ /* 0x044fe200078e0206 */
        /* <DEDUP_REMOVED lines=28> */
[----:B------:R0:W-:Y:S04]  /*1daa0*/  STL.64 [R1+0x1108], R8 ;  /* 0x0011080801007387 */ /* 0x0001e80000100a00 */
[----:B------:R1:W-:Y:S01]  /*1dab0*/  STL.64 [R1+0x1100], R2 ;  /* 0x0011000201007387 */ /* 0x0003e20000100a00 */
[----:B--2---:R-:W-:-:S04]  /*1dac0*/  IMAD.WIDE R10, R28, 0x2, R4 ;  /* 0x000000021c0a7825 */ /* 0x004fc800078e0204 */
[----:B0-----:R-:W-:Y:S01]  /*1dad0*/  IMAD.WIDE R8, R29, 0x2, R6 ;  /* 0x000000021d087825 */ /* 0x001fe200078e0206 */
[----:B-1----:R-:W-:Y:S02]  /*1dae0*/  MOV R3, c[0x0][0x1a4] ;  /* 0x0000690000037a02 */ /* 0x002fe40000000f00 */
[----:B------:R-:W-:-:S03]  /*1daf0*/  MOV R2, c[0x0][0x1a4] ;  /* 0x0000690000027a02 */ /* 0x000fc60000000f00 */
[----:B------:R-:W-:Y:S01]  /*1db00*/  IMAD R3, R3, 0x1e, RZ ;  /* 0x0000001e03037824 */ /* 0x000fe200078e02ff */
[----:B------:R0:W-:Y:S01]  /*1db10*/  STL.64 [R1+0x10f8], R10 ;  /* 0x0010f80a01007387 */ /* 0x0001e20000100a00 */
[----:B------:R-:W-:Y:S02]  /*1db20*/  IMAD R2, R2, 0x1f, RZ ;  /* 0x0000001f02027824 */ /* 0x000fe400078e02ff */
[----:B------:R-:W-:Y:S01]  /*1db30*/  IMAD.WIDE R12, R29, 0x2, R4 ;  /* 0x000000021d0c7825 */ /* 0x000fe200078e0204 */
[----:B------:R1:W-:Y:S04]  /*1db40*/  STL.64 [R1+0x10f0], R8 ;  /* 0x0010f00801007387 */ /* 0x0003e80000100a00 */
[----:B------:R2:W-:Y:S01]  /*1db50*/  STL.64 [R1+0x10e8], R12 ;  /* 0x0010e80c01007387 */ /* 0x0005e20000100a00 */
[----:B0-----:R-:W-:-:S04]  /*1db60*/  IMAD.WIDE R10, R3, 0x2, R6 ;  /* 0x00000002030a7825 */ /* 0x001fc800078e0206 */
[----:B-1----:R-:W-:Y:S01]  /*1db70*/  IMAD.WIDE R8, R3, 0x2, R4 ;  /* 0x0000000203087825 */ /* 0x002fe200078e0204 */
[----:B------:R2:W-:Y:S03]  /*1db80*/  STL.64 [R1+0x10e0], R10 ;  /* 0x0010e00a01007387 */ /* 0x0005e60000100a00 */
[C---:B------:R-:W-:Y:S01]  /*1db90*/  IMAD.WIDE R6, R2.reuse, 0x2, R6 ;  /* 0x0000000202067825 */ /* 0x040fe200078e0206 */
[----:B------:R2:W-:Y:S03]  /*1dba0*/  STL.64 [R1+0x10d8], R8 ;  /* 0x0010d80801007387 */ /* 0x0005e60000100a00 */
[----:B------:R-:W-:Y:S01]  /*1dbb0*/  IMAD.WIDE R2, R2, 0x2, R4 ;  /* 0x0000000202027825 */ /* 0x000fe200078e0204 */
[----:B------:R2:W-:Y:S01]  /*1dbc0*/  STL.64 [R1+0x10d0], R6 ;  /* 0x0010d00601007387 */ /* 0x0005e20000100a00 */
[----:B---3--:R-:W-:-:S05]  /*1dbd0*/  LOP3.LUT R0, R0, 0x40, RZ, 0x3c, !PT ;  /* 0x0000004000007812 */ /* 0x008fca00078e3cff */
[----:B------:R2:W-:Y:S04]  /*1dbe0*/  STL [R1+0x10c0], R0 ;  /* 0x0010c00001007387 */ /* 0x0005e80000100800 */
[----:B------:R2:W-:Y:S02]  /*1dbf0*/  STL.64 [R1+0x10c8], R2 ;  /* 0x0010c80201007387 */ /* 0x0005e40000100a00 */
.L_x_1:
[----:B--2---:R-:W2:Y:S04]  /*1dc00*/  LDL.64 R8, [R1+0xb88] ;  /* 0x000b880001087983 */ /* 0x004ea80000100a00 */
[----:B------:R-:W2:Y:S04]  /*1dc10*/  LDL R14, [R1+0xb30] ;  /* 0x000b3000010e7983 */ /* 0x000ea80000100800 */
[----:B------:R-:W3:Y:S04]  /*1dc20*/  LDL.64 R6, [R1+0xb80] ;  /* 0x000b800001067983 */ /* 0x000ee80000100a00 */
[----:B-1----:R-:W4:Y:S04]  /*1dc30*/  LDL.64 R2, [R1+0x12b0] ;  /* 0x0012b00001027983 */ /* 0x002f280000100a00 */
[----:B------:R-:W5:Y:S04]  /*1dc40*/  LDL.64 R4, [R1+0x12b8] ;  /* 0x0012b80001047983 */ /* 0x000f680000100a00 */
[----:B------:R-:W5:Y:S04]  /*1dc50*/  LDL.64 R10, [R1+0x12a8] ;  /* 0x0012a800010a7983 */ /* 0x000f680000100a00 */
[----:B------:R-:W5:Y:S04]  /*1dc60*/  LDL.64 R12, [R1+0x1298] ;  /* 0x00129800010c7983 */ /* 0x000f680000100a00 */
[----:B------:R-:W5:Y:S04]  /*1dc70*/  LDL.64 R18, [R1+0x12a0] ;  /* 0x0012a00001127983 */ /* 0x000f680000100a00 */
[----:B------:R-:W5:Y:S04]  /*1dc80*/  LDL.64 R20, [R1+0x1288] ;  /* 0x0012880001147983 */ /* 0x000f680000100a00 */
[----:B------:R-:W5:Y:S04]  /*1dc90*/  LDL.64 R26, [R1+0x1290] ;  /* 0x00129000011a7983 */ /* 0x000f680000100a00 */
[----:B------:R-:W5:Y:S04]  /*1dca0*/  LDL.64 R16, [R1+0x1280] ;  /* 0x0012800001107983 */ /* 0x000f680000100a00 */
[----:B------:R-:W5:Y:S04]  /*1dcb0*/  LDL.64 R24, [R1+0x1278] ;  /* 0x0012780001187983 */ /* 0x000f680000100a00 */
[----:B------:R-:W5:Y:S01]  /*1dcc0*/  LDL.64 R22, [R1+0x1270] ;  /* 0x0012700001167983 */ /* 0x000f620000100a00 */
[----:B--2---:R-:W-:-:S05]  /*1dcd0*/  IMAD.WIDE R8, R14, 0x2, R8 ;  /* 0x000000020e087825 */ /* 0x004fca00078e0208 */
[----:B------:R0:W2:Y:S01]  /*1dce0*/  LDG.E.U16 R0, [R8.64] ;  /* 0x0000000408007981 */ /* 0x0000a2000c1e1500 */
[----:B---3--:R-:W-:-:S04]  /*1dcf0*/  IMAD.WIDE R6, R14, 0x2, R6 ;  /* 0x000000020e067825 */ /* 0x008fc800078e0206 */
[C---:B----4-:R-:W-:Y:S01]  /*1dd00*/  IMAD.WIDE R2, R14.reuse, 0x2, R2 ;  /* 0x000000020e027825 */ /* 0x050fe200078e0202 */
[----:B------:R1:W3:Y:S03]  /*1dd10*/  LDG.E.U16 R15, [R6.64] ;  /* 0x00000004060f7981 */ /* 0x0002e6000c1e1500 */
[C---:B-----5:R-:W-:Y:S01]  /*1dd20*/  IMAD.WIDE R4, R14.reuse, 0x2, R4 ;  /* 0x000000020e047825 */ /* 0x060fe200078e0204 */
[----:B------:R4:W5:Y:S03]  /*1dd30*/  LDG.E.U16 R29, [R2.64] ;  /* 0x00000004021d7981 */ /* 0x000966000c1e1500 */
[C---:B------:R-:W-:Y:S01]  /*1dd40*/  IMAD.WIDE R10, R14.reuse, 0x2, R10 ;  /* 0x000000020e0a7825 */ /* 0x040fe200078e020a */
[----:B------:R4:W3:Y:S03]  /*1dd50*/  LDG.E.U16 R28, [R4.64] ;  /* 0x00000004041c7981 */ /* 0x0008e6000c1e1500 */
[----:B-1----:R-:W-:-:S02]  /*1dd60*/  IMAD.WIDE R6, R14, 0x2, R12 ;  /* 0x000000020e067825 */ /* 0x002fc400078e020c */
[----:B------:R-:W5:Y:S02]  /*1dd70*/  LDL.64 R12, [R1+0x1260] ;  /* 0x00126000010c7983 */ /* 0x000f640000100a00 */
[C---:B0-----:R-:W-:Y:S02]  /*1dd80*/  IMAD.WIDE R8, R14.reuse, 0x2, R18 ;  /* 0x000000020e087825 */ /* 0x041fe400078e0212 */
[----:B------:R-:W5:Y:S02]  /*1dd90*/  LDL.64 R18, [R1+0x1268] ;  /* 0x0012680001127983 */ /* 0x000f640000100a00 */
[C---:B----4-:R-:W-:Y:S02]  /*1dda0*/  IMAD.WIDE R2, R14.reuse, 0x2, R20 ;  /* 0x000000020e027825 */ /* 0x050fe400078e0214 */
[----:B------:R0:W2:Y:S02]  /*1ddb0*/  LDG.E.U16 R21, [R10.64] ;  /* 0x000000040a157981 */ /* 0x0000a4000c1e1500 */
[----:B------:R-:W-:-:S02]  /*1ddc0*/  IMAD.WIDE R4, R14, 0x2, R26 ;  /* 0x000000020e047825 */ /* 0x000fc400078e021a */
[----:B------:R1:W2:Y:S04]  /*1ddd0*/  LDG.E.U16 R27, [R6.64] ;  /* 0x00000004061b7981 */ /* 0x0002a8000c1e1500 */
[----:B------:R0:W2:Y:S04]  /*1dde0*/  LDG.E.U16 R26, [R8.64] ;  /* 0x00000004081a7981 */ /* 0x0000a8000c1e1500 */
[----:B--2---:R2:W-:Y:S04]  /*1ddf0*/  STL [R1+0x9c], R0 ;  /* 0x00009c0001007387 */ /* 0x0045e80000100800 */
[----:B--2---:R2:W4:Y:S01]  /*1de00*/  LDG.E.U16 R0, [R4.64] ;  /* 0x0000000404007981 */ /* 0x004522000c1e1500 */
[----:B0-----:R-:W-:-:S03]  /*1de10*/  IMAD.WIDE R10, R14, 0x2, R16 ;  /* 0x000000020e0a7825 */ /* 0x001fc600078e0210 */
[----:B---3--:R0:W-:Y:S01]  /*1de20*/  STL [R1+0x98], R15 ;  /* 0x0000980f01007387 */ /* 0x0081e20000100800 */
[----:B------:R-:W-:-:S03]  /*1de30*/  IMAD.WIDE R8, R14, 0x2, R24 ;  /* 0x000000020e087825 */ /* 0x000fc600078e0218 */
[----:B-----5:R-:W-:Y:S01]  /*1de40*/  STL [R1+0x90], R29 ;  /* 0x0000901d01007387 */ /* 0x020fe20000100800 */
[----:B-1----:R-:W-:-:S03]  /*1de50*/  IMAD.WIDE R6, R14, 0x2, R22 ;  /* 0x000000020e067825 */ /* 0x002fc600078e0216 */
[----:B------:R1:W-:Y:S04]  /*1de60*/  STL [R1+0x94], R28 ;  /* 0x0000941c01007387 */ /* 0x0003e80000100800 */
[----:B0-----:R0:W3:Y:S01]  /*1de70*/  LDG.E.U16 R15, [R2.64] ;  /* 0x00000004020f7981 */ /* 0x0010e2000c1e1500 */
[----:B--2---:R-:W-:-:S03]  /*1de80*/  IMAD.WIDE R4, R14, 0x2, R18 ;  /* 0x000000020e047825 */ /* 0x004fc600078e0212 */
[----:B------:R-:W2:Y:S04]  /*1de90*/  LDG.E.U16 R11, [R10.64] ;  /* 0x000000040a0b7981 */ /* 0x000ea8000c1e1500 */
[----:B-1----:R-:W5:Y:S04]  /*1dea0*/  LDL.64 R28, [R1+0x1258] ;  /* 0x00125800011c7983 */ /* 0x002f680000100a00 */
[----:B------:R1:W-:Y:S01]  /*1deb0*/  STL [R1+0x8c], R21 ;  /* 0x00008c1501007387 */ /* 0x0003e20000100800 */
[----:B0-----:R-:W-:-:S03]  /*1dec0*/  IMAD.WIDE R2, R14, 0x2, R12 ;  /* 0x000000020e027825 */ /* 0x001fc600078e020c */
[----:B------:R-:W5:Y:S04]  /*1ded0*/  LDL.64 R16, [R1+0x1248] ;  /* 0x0012480001107983 */ /* 0x000f680000100a00 */
[----:B------:R-:W5:Y:S04]  /*1dee0*/  LDG.E.U16 R9, [R8.64] ;  /* 0x0000000408097981 */ /* 0x000f68000c1e1500 */
[----:B-1----:R-:W5:Y:S04]  /*1def0*/  LDL.64 R20, [R1+0x1250] ;  /* 0x0012500001147983 */ /* 0x002f680000100a00 */
[----:B------:R-:W-:Y:S04]  /*1df00*/  STL [R1+0x84], R27 ;  /* 0x0000841b01007387 */ /* 0x000fe80000100800 */
[----:B------:R-:W5:Y:S04]  /*1df10*/  LDG.E.U16 R7, [R6.64] ;  /* 0x0000000406077981 */ /* 0x000f68000c1e1500 */
[----:B------:R0:W-:Y:S04]  /*1df20*/  STL [R1+0x88], R26 ;  /* 0x0000881a01007387 */ /* 0x0001e80000100800 */
[----:B------:R-:W5:Y:S04]  /*1df30*/  LDL.64 R24, [R1+0x1230] ;  /* 0x0012300001187983 */ /* 0x000f680000100a00 */
[----:B------:R-:W5:Y:S04]  /*1df40*/  LDL.64 R12, [R1+0x1228] ;  /* 0x00122800010c7983 */ /* 0x000f680000100a00 */
[----:B0-----:R-:W5:Y:S04]  /*1df50*/  LDL.64 R26, [R1+0x1240] ;  /* 0x00124000011a7983 */ /* 0x001f680000100a00 */
[----:B----4-:R0:W-:Y:S04]  /*1df60*/  STL [R1+0x80], R0 ;  /* 0x0000800001007387 */ /* 0x0101e80000100800 */
[----:B------:R-:W4:Y:S04]  /*1df70*/  LDL.64 R22, [R1+0x1220] ;  /* 0x0012200001167983 */ /* 0x000f280000100a00 */
[----:B0-----:R0:W4:Y:S04]  /*1df80*/  LDG.E.U16 R0, [R4.64] ;  /* 0x0000000404007981 */ /* 0x001128000c1e1500 */
[----:B---3--:R1:W-:Y:S04]  /*1df90*/  STL [R1+0x7c], R15 ;  /* 0x00007c0f01007387 */ /* 0x0083e80000100800 */
[----:B------:R-:W3:Y:S04]  /*1dfa0*/  LDL.64 R18, [R1+0x1218] ;  /* 0x0012180001127983 */ /* 0x000ee80000100a00 */
[----:B--2---:R5:W-:Y:S04]  /*1dfb0*/  STL [R1+0x78], R11 ;  /* 0x0000780b01007387 */ /* 0x004be80000100800 */
[----:B-1----:R1:W2:Y:S01]  /*1dfc0*/  LDG.E.U16 R15, [R2.64] ;  /* 0x00000004020f7981 */ /* 0x0022a2000c1e1500 */
[----:B-----5:R-:W-:-:S03]  /*1dfd0*/  IMAD.WIDE R10, R14, 0x2, R28 ;  /* 0x000000020e0a7825 */ /* 0x020fc600078e021c */
[----:B------:R5:W-:Y:S02]  /*1dfe0*/  STL [R1+0x74], R9 ;  /* 0x0000740901007387 */ /* 0x000be40000100800 */
[C---:B-----5:R-:W-:Y:S02]  /*1dff0*/  IMAD.WIDE R8, R14.reuse, 0x2, R20 ;  /* 0x000000020e087825 */ /* 0x060fe400078e0214 */
[----:B------:R5:W-:Y:S04]  /*1e000*/  STL [R1+0x70], R7 ;  /* 0x0000700701007387 */ /* 0x000be80000100800 */
[----:B------:R-:W3:Y:S01]  /*1e010*/  LDL.64 R20, [R1+0x1210] ;  /* 0x0012100001147983 */ /* 0x000ee20000100a00 */
[----:B-----5:R-:W-:-:S03]  /*1e020*/  IMAD.WIDE R6, R14, 0x2, R16 ;  /* 0x000000020e067825 */ /* 0x020fc600078e0210 */
[----:B------:R-:W3:Y:S01]  /*1e030*/  LDL.64 R16, [R1+0x1208] ;  /* 0x0012080001107983 */ /* 0x000ee20000100a00 */
[----:B0-----:R-:W-:-:S03]  /*1e040*/  IMAD.WIDE R4, R14, 0x2, R26 ;  /* 0x000000020e047825 */ /* 0x001fc600078e021a */
[----:B------:R0:W3:Y:S04]  /*1e050*/  LDG.E.U16 R27, [R10.64] ;  /* 0x000000040a1b7981 */ /* 0x0000e8000c1e1500 */
[----:B----4-:R4:W-:Y:S04]  /*1e060*/  STL [R1+0x6c], R0 ;  /* 0x00006c0001007387 */ /* 0x0109e80000100800 */
[----:B----4-:R4:W5:Y:S01]  /*1e070*/  LDG.E.U16 R0, [R8.64] ;  /* 0x0000000408007981 */ /* 0x010962000c1e1500 */
[----:B-1----:R-:W-:-:S03]  /*1e080*/  IMAD.WIDE R2, R14, 0x2, R24 ;  /* 0x000000020e027825 */ /* 0x002fc600078e0218 */
[----:B------:R1:W5:Y:S01]  /*1e090*/  LDG.E.U16 R25, [R4.64] ;  /* 0x0000000404197981 */ /* 0x000362000c1e1500 */
[----:B0-----:R-:W-:-:S03]  /*1e0a0*/  IMAD.WIDE R10, R14, 0x2, R12 ;  /* 0x000000020e0a7825 */ /* 0x001fc600078e020c */
[----:B------:R3:W5:Y:S01]  /*1e0b0*/  LDG.E.U16 R24, [R6.64] ;  /* 0x0000000406187981 */ /* 0x000762000c1e1500 */
[----:B----4-:R-:W-:-:S03]  /*1e0c0*/  IMAD.WIDE R8, R14, 0x2, R22 ;  /* 0x000000020e087825 */ /* 0x010fc600078e0216 */
[----:B--2---:R0:W-:Y:S04]  /*1e0d0*/  STL [R1+0x68], R15 ;  /* 0x0000680f01007387 */ /* 0x0041e80000100800 */
[----:B------:R-:W2:Y:S01]  /*1e0e0*/  LDG.E.U16 R11, [R10.64] ;  /* 0x000000040a0b7981 */ /* 0x000ea2000c1e1500 */
[----:B---3--:R-:W-:-:S03]  /*1e0f0*/  IMAD.WIDE R6, R14, 0x2, R18 ;  /* 0x000000020e067825 */ /* 0x008fc600078e0212 */
[----:B------:R-:W3:Y:S04]  /*1e100*/  LDL.64 R12, [R1+0x1200] ;  /* 0x00120000010c7983 */ /* 0x000ee80000100a00 */
[----:B0-----:R0:W4:Y:S04]  /*1e110*/  LDG.E.U16 R15, [R2.64] ;  /* 0x00000004020f7981 */ /* 0x001128000c1e1500 */
[----:B------:R-:W2:Y:S01]  /*1e120*/  LDL.64 R22, [R1+0x11f8] ;  /* 0x0011f80001167983 */ /* 0x000ea20000100a00 */
[----:B-1----:R-:W-:-:S03]  /*1e130*/  IMAD.WIDE R4, R14, 0x2, R20 ;  /* 0x000000020e047825 */ /* 0x002fc600078e0214 */
[----:B------:R-:W2:Y:S04]  /*1e140*/  LDL.64 R28, [R1+0x11f0] ;  /* 0x0011f000011c7983 */ /* 0x000ea80000100a00 */
[----:B------:R-:W2:Y:S04]  /*1e150*/  LDG.E.U16 R9, [R8.64] ;  /* 0x0000000408097981 */ /* 0x000ea8000c1e1500 */
[----:B------:R-:W3:Y:S04]  /*1e160*/  LDG.E.U16 R7, [R6.64] ;  /* 0x0000000406077981 */ /* 0x000ee8000c1e1500 */
[----:B------:R1:W-:Y:S04]  /*1e170*/  STL [R1+0x64], R27 ;  /* 0x0000641b01007387 */ /* 0x0003e80000100800 */
[----:B------:R-:W3:Y:S04]  /*1e180*/  LDL.64 R18, [R1+0x11e0] ;  /* 0x0011e00001127983 */ /* 0x000ee80000100a00 */
[----:B-1----:R-:W3:Y:S04]  /*1e190*/  LDL.64 R26, [R1+0x11e8] ;  /* 0x0011e800011a7983 */ /* 0x002ee80000100a00 */
[----:B-----5:R1:W-:Y:S04]  /*1e1a0*/  STL [R1+0x60], R0 ;  /* 0x0000600001007387 */ /* 0x0203e80000100800 */
[----:B-1----:R-:W5:Y:S01]  /*1e1b0*/  LDG.E.U16 R0, [R4.64] ;  /* 0x0000000404007981 */ /* 0x002f62000c1e1500 */
[----:B0-----:R-:W-:-:S03]  /*1e1c0*/  IMAD.WIDE R2, R14, 0x2, R16 ;  /* 0x000000020e027825 */ /* 0x001fc600078e0210 */
[----:B------:R-:W-:Y:S04]  /*1e1d0*/  STL [R1+0x58], R25 ;  /* 0x0000581901007387 */ /* 0x000fe80000100800 */
[----:B------:R0:W-:Y:S04]  /*1e1e0*/  STL [R1+0x5c], R24 ;  /* 0x00005c1801007387 */ /* 0x0001e80000100800 */
[----:B------:R-:W5:Y:S04]  /*1e1f0*/  LDL.64 R20, [R1+0x11c0] ;  /* 0x0011c00001147983 */ /* 0x000f680000100a00 */
[----:B------:R-:W5:Y:S04]  /*1e200*/  LDL.64 R16, [R1+0x11b8] ;  /* 0x0011b80001107983 */ /* 0x000f680000100a00 */
[----:B0-----:R-:W5:Y:S04]  /*1e210*/  LDL.64 R24, [R1+0x11d8] ;  /* 0x0011d80001187983 */ /* 0x001f680000100a00 */
[----:B----4-:R0:W-:Y:S04]  /*1e220*/  STL [R1+0x54], R15 ;  /* 0x0000540f01007387 */ /* 0x0101e80000100800 */
[----:B--2---:R3:W-:Y:S04]  /*1e230*/  STL [R1+0x50], R11 ;  /* 0x0000500b01007387 */ /* 0x0047e80000100800 */
[----:B0-----:R0:W2:Y:S01]  /*1e240*/  LDG.E.U16 R15, [R2.64] ;  /* 0x00000004020f7981 */ /* 0x0010a2000c1e1500 */
[----:B---3--:R-:W-:-:S03]  /*1e250*/  IMAD.WIDE R10, R14, 0x2, R12 ;  /* 0x000000020e0a7825 */ /* 0x008fc600078e020c */
[----:B------:R-:W3:Y:S04]  /*1e260*/  LDL.64 R12, [R1+0x1140] ;  /* 0x00114000010c7983 */ /* 0x000ee80000100a00 */
[----:B------:R1:W-:Y:S02]  /*1e270*/  STL [R1+0x4c], R9 ;  /* 0x00004c0901007387 */ /* 0x0003e40000100800 */
[C---:B-1----:R-:W-:Y:S02]  /*1e280*/  IMAD.WIDE R8, R14.reuse, 0x2, R22 ;  /* 0x000000020e087825 */ /* 0x042fe400078e0216 */
[----:B------:R-:W4:Y:S04]  /*1e290*/  LDL.64 R22, [R1+0x1138] ;  /* 0x0011380001167983 */ /* 0x000f280000100a00 */
[----:B------:R1:W-:Y:S02]  /*1e2a0*/  STL [R1+0x48], R7 ;  /* 0x0000480701007387 */ /* 0x0003e40000100800 */
[----:B-1----:R-:W-:-:S02]  /*1e2b0*/  IMAD.WIDE R6, R14, 0x2, R28 ;  /* 0x000000020e067825 */ /* 0x002fc400078e021c */
[----:B------:R1:W4:Y:S04]  /*1e2c0*/  LDG.E.U16 R28, [R8.64] ;  /* 0x00000004081c7981 */ /* 0x000328000c1e1500 */
[----:B------:R0:W4:Y:S04]  /*1e2d0*/  LDG.E.U16 R29, [R6.64] ;  /* 0x00000004061d7981 */ /* 0x000128000c1e1500 */
[----:B-----5:R5:W-:Y:S04]  /*1e2e0*/  STL [R1+0x44], R0 ;  /* 0x0000440001007387 */ /* 0x020be80000100800 */
[----:B-----5:R-:W5:Y:S01]  /*1e2f0*/  LDG.E.U16 R0, [R10.64] ;  /* 0x000000040a007981 */ /* 0x020f62000c1e1500 */
[----:B------:R-:W-:-:S04]  /*1e300*/  IMAD.WIDE R4, R14, 0x2, R26 ;  /* 0x000000020e047825 */ /* 0x000fc800078e021a */
[C---:B0-----:R-:W-:Y:S01]  /*1e310*/  IMAD.WIDE R2, R14.reuse, 0x2, R18 ;  /* 0x000000020e027825 */ /* 0x041fe200078e0212 */
[----:B------:R3:W5:Y:S03]  /*1e320*/  LDG.E.U16 R26, [R4.64] ;  /* 0x00000004041a7981 */ /* 0x000766000c1e1500 */
[C---:B-1----:R-:W-:Y:S01]  /*1e330*/  IMAD.WIDE R8, R14.reuse, 0x2, R20 ;  /* 0x000000020e087825 */ /* 0x042fe200078e0214 */
[----:B------:R-:W5:Y:S03]  /*1e340*/  LDL.64 R18, [R1+0x11b0] ;  /* 0x0011b00001127983 */ /* 0x000f660000100a00 */
[C---:B------:R-:W-:Y:S01]  /*1e350*/  IMAD.WIDE R6, R14.reuse, 0x2, R16 ;  /* 0x000000020e067825 */ /* 0x040fe200078e0210 */
[----:B------:R-:W5:Y:S04]  /*1e360*/  LDL.64 R20, [R1+0x11a0] ;  /* 0x0011a00001147983 */ /* 0x000f680000100a00 */
[----:B------:R-:W5:Y:S04]  /*1e370*/  LDL.64 R16, [R1+0x1130] ;  /* 0x0011300001107983 */ /* 0x000f680000100a00 */
[----:B------:R4:W5:Y:S01]  /*1e380*/  LDG.E.U16 R27, [R2.64] ;  /* 0x00000004021b7981 */ /* 0x000962000c1e1500 */
[----:B---3--:R-:W-:-:S03]  /*1e390*/  IMAD.WIDE R4, R14, 0x2, R12 ;  /* 0x000000020e047825 */ /* 0x008fc600078e020c */
[----:B------:R-:W3:Y:S04]  /*1e3a0*/  LDL.64 R12, [R1+0x1128] ;  /* 0x00112800010c7983 */ /* 0x000ee80000100a00 */
[----:B--2---:R-:W-:Y:S01]  /*1e3b0*/  STL [R1+0x40], R15 ;  /* 0x0000400f01007387 */ /* 0x004fe20000100800 */
[----:B----4-:R-:W-:-:S05]  /*1e3c0*/  IMAD.WIDE R2, R14, 0x2, R22 ;  /* 0x000000020e027825 */ /* 0x010fca00078e0216 */
[----:B------:R-:W2:Y:S04]  /*1e3d0*/  LDG.E.U16 R22, [R2.64] ;  /* 0x0000000402167981 */ /* 0x000ea8000c1e1500 */
[----:B-----5:R0:W-:Y:S04]  /*1e3e0*/  STL [R1+0x3c], R0 ;  /* 0x00003c0001007387 */ /* 0x0201e80000100800 */
[----:B0-----:R0:W4:Y:S04]  /*1e3f0*/  LDG.E.U16 R0, [R8.64] ;  /* 0x0000000408007981 */ /* 0x001128000c1e1500 */
[----:B0-----:R-:W5:Y:S04]  /*1e400*/  LDL.64 R8, [R1+0x11a8] ;  /* 0x0011a80001087983 */ /* 0x001f680000100a00 */
[----:B------:R-:W-:Y:S04]  /*1e410*/  STL [R1+0x38], R28 ;  /* 0x0000381c01007387 */ /* 0x000fe80000100800 */
[----:B------:R0:W-:Y:S01]  /*1e420*/  STL [R1+0x34], R29 ;  /* 0x0000341d01007387 */ /* 0x0001e20000100800 */
[----:B------:R-:W-:-:S05]  /*1e430*/  IMAD.WIDE R10, R14, 0x2, R24 ;  /* 0x000000020e0a7825 */ /* 0x000fca00078e0218 */
[----:B------:R1:W2:Y:S04]  /*1e440*/  LDG.E.U16 R15, [R10.64] ;  /* 0x000000040a0f7981 */ /* 0x0002a8000c1e1500 */
[----:B0-----:R0:W2:Y:S04]  /*1e450*/  LDG.E.U16 R29, [R4.64] ;  /* 0x00000004041d7981 */ /* 0x0010a8000c1e1500 */
[----:B------:R1:W3:Y:S01]  /*1e460*/  LDG.E.U16 R28, [R6.64] ;  /* 0x00000004061c7981 */ /* 0x0002e2000c1e1500 */
[----:B0-----:R-:W-:-:S04]  /*1e470*/  IMAD.WIDE R4, R14, 0x2, R16 ;  /* 0x000000020e047825 */ /* 0x001fc800078e0210 */
[C---:B-1----:R-:W-:Y:S02]  /*1e480*/  IMAD.WIDE R6, R14.reuse, 0x2, R20 ;  /* 0x000000020e067825 */ /* 0x042fe400078e0214 */
[----:B------:R-:W3:Y:S02]  /*1e490*/  LDG.E.U16 R20, [R4.64] ;  /* 0x0000000404147981 */ /* 0x000ee4000c1e1500 */
[C---:B------:R-:W-:Y:S02]  /*1e4a0*/  IMAD.WIDE R10, R14.reuse, 0x2, R18 ;  /* 0x000000020e0a7825 */ /* 0x040fe400078e0212 */
[----:B------:R0:W4:Y:S04]  /*1e4b0*/  LDG.E.U16 R21, [R6.64] ;  /* 0x0000000406157981 */ /* 0x000128000c1e1500 */
[----:B--2---:R-:W-:Y:S04]  /*1e4c0*/  STL [R1+0x6204], R29 ;  /* 0x0062041d01007387 */ /* 0x004fe80000100800 */
[----:B------:R1:W-:Y:S04]  /*1e4d0*/  STL [R1+0x6208], R22 ;  /* 0x0062081601007387 */ /* 0x0003e80000100800 */
[----:B------:R-:W-:Y:S04]  /*1e4e0*/  STL [R1+0x2c], R27 ;  /* 0x00002c1b01007387 */ /* 0x000fe80000100800 */
[----:B------:R2:W-:Y:S04]  /*1e4f0*/  STL [R1+0x30], R26 ;  /* 0x0000301a01007387 */ /* 0x0005e80000100800 */
[----:B-1----:R-:W5:Y:S01]  /*1e500*/  LDL.64 R22, [R1+0x1120] ;  /* 0x0011200001167983 */ /* 0x002f620000100a00 */
[----:B---3--:R-:W-:-:S03]  /*1e510*/  IMAD.WIDE R2, R14, 0x2, R12 ;  /* 0x000000020e027825 */ /* 0x008fc600078e020c */
[----:B------:R-:W3:Y:S04]  /*1e520*/  LDL.64 R24, [R1+0x1190] ;  /* 0x0011900001187983 */ /* 0x000ee80000100a00 */
[----:B--2---:R-:W2:Y:S04]  /*1e530*/  LDL.64 R26, [R1+0x1198] ;  /* 0x00119800011a7983 */ /* 0x004ea80000100a00 */
[----:B------:R-:W0:Y:S04]  /*1e540*/  LDL.64 R18, [R1+0x1188] ;  /* 0x0011880001127983 */ /* 0x000e280000100a00 */
[----:B------:R-:W3:Y:S04]  /*1e550*/  LDL.64 R16, [R1+0x1118] ;  /* 0x0011180001107983 */ /* 0x000ee80000100a00 */
[----:B------:R-:W-:Y:S04]  /*1e560*/  STL [R1+0x28], R15 ;  /* 0x0000280f01007387 */ /* 0x000fe80000100800 */
[----:B------:R-:W3:Y:S04]  /*1e570*/  LDL.64 R12, [R1+0x1180] ;  /* 0x00118000010c7983 */ /* 0x000ee80000100a00 */
[----:B------:R-:W-:Y:S04]  /*1e580*/  STL [R1+0x620c], R20 ;  /* 0x00620c1401007387 */ /* 0x000fe80000100800 */
[----:B----4-:R1:W-:Y:S04]  /*1e590*/  STL [R1+0x24], R0 ;  /* 0x0000240001007387 */ /* 0x0103e80000100800 */
[----:B------:R2:W4:Y:S04]  /*1e5a0*/  LDG.E.U16 R29, [R10.64] ;  /* 0x000000040a1d7981 */ /* 0x000528000c1e1500 */
[----:B-1----:R5:W4:Y:S02]  /*1e5b0*/  LDG.E.U16 R0, [R2.64] ;  /* 0x0000000402007981 */ /* 0x002b24000c1e1500 */
[----:B-----5:R-:W-:-:S06]  /*1e5c0*/  IMAD.WIDE R2, R14, 0x2, R22 ;  /* 0x000000020e027825 */ /* 0x020fcc00078e0216 */
[----:B------:R1:W5:Y:S01]  /*1e5d0*/  LDG.E.U16 R2, [R2.64] ;  /* 0x0000000402027981 */ /* 0x000362000c1e1500 */
[----:B------:R-:W-:-:S04]  /*1e5e0*/  IMAD.WIDE R8, R14, 0x2, R8 ;  /* 0x000000020e087825 */ /* 0x000fc800078e0208 */
[C---:B--2---:R-:W-:Y:S01]  /*1e5f0*/  IMAD.WIDE R10, R14.reuse, 0x2, R26 ;  /* 0x000000020e0a7825 */ /* 0x044fe200078e021a */
[----:B------:R3:W2:Y:S03]  /*1e600*/  LDG.E.U16 R15, [R8.64] ;  /* 0x00000004080f7981 */ /* 0x0006a6000c1e1500 */
[----:B0-----:R-:W-:-:S04]  /*1e610*/  IMAD.WIDE R6, R14, 0x2, R18 ;  /* 0x000000020e067825 */ /* 0x001fc800078e0212 */
[C---:B---3--:R-:W-:Y:S01]  /*1e620*/  IMAD.WIDE R8, R14.reuse, 0x2, R24 ;  /* 0x000000020e087825 */ /* 0x048fe200078e0218 */
[----:B----4-:R0:W-:Y:S04]  /*1e630*/  STL [R1+0x6210], R0 ;  /* 0x0062100001007387 */ /* 0x0101e80000100800 */
[----:B------:R-:W3:Y:S04]  /*1e640*/  LDL.64 R26, [R1+0x1110] ;  /* 0x00111000011a7983 */ /* 0x000ee80000100a00 */
[----:B------:R-:W4:Y:S04]  /*1e650*/  LDL.64 R24, [R1+0x1108] ;  /* 0x0011080001187983 */ /* 0x000f280000100a00 */
[----:B------:R-:W3:Y:S04]  /*1e660*/  LDL.64 R18, [R1+0x1178] ;  /* 0x0011780001127983 */ /* 0x000ee80000100a00 */
[----:B------:R-:W3:Y:S04]  /*1e670*/  LDL.64 R22, [R1+0x1100] ;  /* 0x0011000001167983 */ /* 0x000ee80000100a00 */
[----:B------:R-:W-:Y:S04]  /*1e680*/  STL [R1+0x20], R28 ;  /* 0x0000201c01007387 */ /* 0x000fe80000100800 */
[----:B------:R1:W-:Y:S01]  /*1e690*/  STL [R1+0x1c], R29 ;  /* 0x00001c1d01007387 */ /* 0x0003e20000100800 */
[----:B------:R-:W-:-:S03]  /*1e6a0*/  IMAD.WIDE R4, R14, 0x2, R16 ;  /* 0x000000020e047825 */ /* 0x000fc600078e0210 */
[----:B0-----:R4:W3:Y:S04]  /*1e6b0*/  LDG.E.U16 R0, [R10.64] ;  /* 0x000000040a007981 */ /* 0x0018e8000c1e1500 */
[----:B-1----:R3:W3:Y:S04]  /*1e6c0*/  LDG.E.U16 R3, [R4.64] ;  /* 0x0000000404037981 */ /* 0x0026e8000c1e1500 */
[----:B------:R0:W3:Y:S04]  /*1e6d0*/  LDG.E.U16 R29, [R6.64] ;  /* 0x00000004061d7981 */ /* 0x0000e8000c1e1500 */
[----:B------:R1:W3:Y:S04]  /*1e6e0*/  LDG.E.U16 R28, [R8.64] ;  /* 0x00000004081c7981 */ /* 0x0002e8000c1e1500 */
[----:B-----5:R5:W-:Y:S04]  /*1e6f0*/  STL [R1+0x6214], R2 ;  /* 0x0062140201007387 */ /* 0x020be80000100800 */
[----:B------:R-:W3:Y:S04]  /*1e700*/  LDL.64 R16, [R1+0x10f8] ;  /* 0x0010f80001107983 */ /* 0x000ee80000100a00 */
[----:B-----5:R-:W3:Y:S04]  /*1e710*/  LDL R2, [R1+0xb30] ;  /* 0x000b300001027983 */ /* 0x020ee80000100800 */
[----:B--2---:R2:W-:Y:S04]  /*1e720*/  STL [R1+0x18], R15 ;  /* 0x0000180f01007387 */ /* 0x0045e80000100800 */
[----:B--2---:R-:W2:Y:S04]  /*1e730*/  LDL.64 R14, [R1+0x1170] ;  /* 0x00117000010e7983 */ /* 0x004ea80000100a00 */
[----:B------:R5:W-:Y:S04]  /*1e740*/  STL [R1+0x14], R21 ;  /* 0x0000141501007387 */ /* 0x000be80000100800 */
[----:B-----5:R-:W5:Y:S01]  /*1e750*/  LDL.64 R20, [R1+0x1168] ;  /* 0x0011680001147983 */ /* 0x020f620000100a00 */
[----:B---3--:R-:W-:-:S04]  /*1e760*/  IMAD.WIDE R4, R2, 0x2, R26 ;  /* 0x0000000202047825 */ /* 0x008fc800078e021a */
[C---:B----4-:R-:W-:Y:S02]  /*1e770*/  IMAD.WIDE R10, R2.reuse, 0x2, R24 ;  /* 0x00000002020a7825 */ /* 0x050fe400078e0218 */
[----:B------:R3:W4:Y:S02]  /*1e780*/  LDG.E.U16 R4, [R4.64] ;  /* 0x0000000404047981 */ /* 0x000724000c1e1500 */
[C---:B0-----:R-:W-:Y:S02]  /*1e790*/  IMAD.WIDE R6, R2.reuse, 0x2, R22 ;  /* 0x0000000202067825 */ /* 0x041fe400078e0216 */
[----:B------:R-:W2:Y:S04]  /*1e7a0*/  LDL.64 R24, [R1+0x10e8] ;  /* 0x0010e80001187983 */ /* 0x000ea80000100a00 */
[----:B------:R-:W2:Y:S04]  /*1e7b0*/  LDG.E.U16 R6, [R6.64] ;  /* 0x0000000406067981 */ /* 0x000ea8000c1e1500 */
[----:B---3--:R-:W3:Y:S01]  /*1e7c0*/  LDG.E.U16 R5, [R10.64] ;  /* 0x000000040a057981 */ /* 0x008ee2000c1e1500 */
[----:B-1----:R-:W-:-:S03]  /*1e7d0*/  IMAD.WIDE R8, R2, 0x2, R18 ;  /* 0x0000000202087825 */ /* 0x002fc600078e0212 */
[----:B------:R-:W2:Y:S01]  /*1e7e0*/  LDL.64 R18, [R1+0x10f0] ;  /* 0x0010f00001127983 */ /* 0x000ea20000100a00 */
[----:B------:R-:W-:-:S05]  /*1e7f0*/  IMAD.WIDE R12, R2, 0x2, R12 ;  /* 0x00000002020c7825 */ /* 0x000fca00078e020c */
[----:B------:R5:W2:Y:S02]  /*1e800*/  LDG.E.U16 R26, [R12.64] ;  /* 0x000000040c1a7981 */ /* 0x000aa4000c1e1500 */
[C---:B-----5:R-:W-:Y:S02]  /*1e810*/  IMAD.WIDE R12, R2.reuse, 0x2, R20 ;  /* 0x00000002020c7825 */ /* 0x060fe400078e0214 */
[----:B----4-:R-:W-:Y:S04]  /*1e820*/  STL [R1+0x61fc], R4 ;  /* 0x0061fc0401007387 */ /* 0x010fe80000100800 */
[----:B---3--:R-:W-:Y:S04]  /*1e830*/  STL [R1+0x6200], R5 ;  /* 0x0062000501007387 */ /* 0x008fe80000100800 */
[----:B------:R0:W-:Y:S04]  /*1e840*/  STL [R1+0x10], R0 ;  /* 0x0000100001007387 */ /* 0x0001e80000100800 */
[----:B--2---:R-:W-:Y:S04]  /*1e850*/  STL [R1+0x61e0], R6 ;  /* 0x0061e00601007387 */ /* 0x004fe80000100800 */
[----:B------:R-:W-:Y:S04]  /*1e860*/  STL [R1+0x8], R29 ;  /* 0x0000081d01007387 */ /* 0x000fe80000100800 */
[----:B------:R1:W-:Y:S04]  /*1e870*/  STL [R1+0xc], R28 ;  /* 0x00000c1c01007387 */ /* 0x0003e80000100800 */
[----:B------:R-:W2:Y:S01]  /*1e880*/  LDL.64 R20, [R1+0x1158] ;  /* 0x0011580001147983 */ /* 0x000ea20000100a00 */
[----:B------:R-:W-:-:S03]  /*1e890*/  IMAD.WIDE R16, R2, 0x2, R16 ;  /* 0x0000000202107825 */ /* 0x000fc600078e0210 */
[----:B0-----:R0:W3:Y:S04]  /*1e8a0*/  LDG.E.U16 R0, [R8.64] ;  /* 0x0000000408007981 */ /* 0x0010e8000c1e1500 */
[----:B-1----:R-:W4:Y:S01]  /*1e8b0*/  LDL.64 R28, [R1+0x11d0] ;  /* 0x0011d000011c7983 */ /* 0x002f220000100a00 */
[----:B------:R-:W-:-:S03]  /*1e8c0*/  IMAD.WIDE R14, R2, 0x2, R14 ;  /* 0x00000002020e7825 */ /* 0x000fc600078e020e */
[----:B------:R-:W5:Y:S01]  /*1e8d0*/  LDG.E.U16 R7, [R16.64] ;  /* 0x0000000410077981 */ /* 0x000f62000c1e1500 */
[----:B0-----:R-:W-:-:S03]  /*1e8e0*/  IMAD.WIDE R8, R2, 0x2, R18 ;  /* 0x0000000202087825 */ /* 0x001fc600078e0212 */
[----:B------:R2:W3:Y:S01]  /*1e8f0*/  LDG.E.U16 R27, [R14.64] ;  /* 0x000000040e1b7981 */ /* 0x0004e2000c1e1500 */
[----:B------:R-:W-:-:S03]  /*1e900*/  IMAD.WIDE R10, R2, 0x2, R24 ;  /* 0x00000002020a7825 */ /* 0x000fc600078e0218 */
[----:B------:R-:W3:Y:S04]  /*1e910*/  LDG.E.U16 R25, [R12.64] ;  /* 0x000000040c197981 */ /* 0x000ee8000c1e1500 */
[----:B------:R0:W3:Y:S04]  /*1e920*/  LDG.E.U16 R8, [R8.64] ;  /* 0x0000000408087981 */ /* 0x0000e8000c1e1500 */
[----:B------:R-:W3:Y:S04]  /*1e930*/  LDL.64 R18, [R1+0x10e0] ;  /* 0x0010e00001127983 */ /* 0x000ee80000100a00 */
[----:B------:R-:W3:Y:S04]  /*1e940*/  LDL.64 R4, [R1+0x10d8] ;  /* 0x0010d80001047983 */ /* 0x000ee80000100a00 */
[----:B0-----:R4:W3:Y:S04]  /*1e950*/  LDG.E.U16 R9, [R10.64] ;  /* 0x000000040a097981 */ /* 0x0018e8000c1e1500 */
[----:B------:R-:W3:Y:S01]  /*1e960*/  LDL.64 R22, [R1+0x1160] ;  /* 0x0011600001167983 */ /* 0x000ee20000100a00 */
[----:B--2---:R-:W-:-:S05]  /*1e970*/  IMAD.WIDE R14, R2, 0x2, R20 ;  /* 0x00000002020e7825 */ /* 0x004fca00078e0214 */
[----:B------:R0:W2:Y:S01]  /*1e980*/  LDG.E.U16 R24, [R14.64] ;  /* 0x000000040e187981 */ /* 0x0000a2000c1e1500 */
[----:B----4-:R-:W-:-:S05]  /*1e990*/  IMAD.WIDE R10, R2, 0x2, R28 ;  /* 0x00000002020a7825 */ /* 0x010fca00078e021c */
[----:B------:R1:W4:Y:S04]  /*1e9a0*/  LDG.E.U16 R21, [R10.64] ;  /* 0x000000040a157981 */ /* 0x000328000c1e1500 */
[----:B-----5:R-:W-:Y:S04]  /*1e9b0*/  STL [R1+0x61e4], R7 ;  /* 0x0061e40701007387 */ /* 0x020fe80000100800 */
[----:B---3--:R-:W-:Y:S04]  /*1e9c0*/  STL [R1+0x61e8], R27 ;  /* 0x0061e81b01007387 */ /* 0x008fe80000100800 */
[----:B------:R-:W-:Y:S01]  /*1e9d0*/  STL [R1+0x61ec], R25 ;  /* 0x0061ec1901007387 */ /* 0x000fe20000100800 */
[----:B------:R-:W-:-:S03]  /*1e9e0*/  IMAD.WIDE R16, R2, 0x2, R18 ;  /* 0x0000000202107825 */ /* 0x000fc600078e0212 */
[----:B------:R-:W-:Y:S01]  /*1e9f0*/  STL [R1+0x61f0], R8 ;  /* 0x0061f00801007387 */ /* 0x000fe20000100800 */
[----:B------:R-:W-:-:S03]  /*1ea00*/  IMAD.WIDE R18, R2, 0x2, R4 ;  /* 0x0000000202127825 */ /* 0x000fc600078e0204 */
[----:B------:R3:W-:Y:S04]  /*1ea10*/  STL [R1+0x61f4], R9 ;  /* 0x0061f40901007387 */ /* 0x0007e80000100800 */
[----:B------:R5:W-:Y:S01]  /*1ea20*/  STL [R1+0x4], R26 ;  /* 0x0000041a01007387 */ /* 0x000be20000100800 */
[----:B------:R-:W-:-:S03]  /*1ea30*/  IMAD.WIDE R12, R2, 0x2, R22 ;  /* 0x00000002020c7825 */ /* 0x000fc600078e0216 */
[----:B------:R-:W2:Y:S04]  /*1ea40*/  LDL.64 R4, [R1+0x10d0] ;  /* 0x0010d00001047983 */ /* 0x000ea80000100a00 */
[----:B---3--:R-:W0:Y:S04]  /*1ea50*/  LDL.64 R8, [R1+0x1148] ;  /* 0x0011480001087983 */ /* 0x008e280000100a00 */
[----:B------:R-:W3:Y:S04]  /*1ea60*/  LDL.64 R6, [R1+0x10c8] ;  /* 0x0010c80001067983 */ /* 0x000ee80000100a00 */
[----:B------:R1:W-:Y:S04]  /*1ea70*/  STL [R1], R0 ;  /* 0x0000000001007387 */ /* 0x0003e80000100800 */
[----:B------:R4:W3:Y:S04]  /*1ea80*/  LDG.E.U16 R23, [R12.64] ;  /* 0x000000040c177981 */ /* 0x0008e8000c1e1500 */
[----:B-----5:R2:W5:Y:S04]  /*1ea90*/  LDG.E.U16 R26, [R16.64] ;  /* 0x00000004101a7981 */ /* 0x020568000c1e1500 */
[----:B-1----:R-:W5:Y:S04]  /*1eaa0*/  LDL.LU R0, [R1+0x9c] ;  /* 0x00009c0001007983 */ /* 0x002f680000300800 */
[----:B------:R-:W5:Y:S04]  /*1eab0*/  LDL.LU R20, [R1+0x98] ;  /* 0x0000980001147983 */ /* 0x000f680000300800 */
[----:B------:R-:W5:Y:S04]  /*1eac0*/  LDL.LU R22, [R1+0x5c] ;  /* 0x00005c0001167983 */ /* 0x000f680000300800 */
[----:B------:R-:W5:Y:S04]  /*1ead0*/  LDL.LU R29, [R1+0x58] ;  /* 0x00005800011d7983 */ /* 0x000f680000300800 */
[----:B------:R-:W5:Y:S04]  /*1eae0*/  LDL.64 R10, [R1+0x11c8] ;  /* 0x0011c800010a7983 */ /* 0x000f680000100a00 */
[----:B------:R3:W5:Y:S04]  /*1eaf0*/  LDG.E.U16 R28, [R18.64] ;  /* 0x00000004121c7981 */ /* 0x000768000c1e1500 */
[----:B----4-:R1:W-:Y:S04]  /*1eb00*/  STL [R1+0x61f8], R21 ;  /* 0x0061f81501007387 */ /* 0x0103e80000100800 */
[----:B------:R-:W4:Y:S04]  /*1eb10*/  LDL.64 R12, [R1+0x1150] ;  /* 0x00115000010c7983 */ /* 0x000f280000100a00 */
[----:B-1----:R-:W4:Y:S01]  /*1eb20*/  LDL.LU R21, [R1+0x54] ;  /* 0x0000540001157983 */ /* 0x002f220000300800 */
[----:B0-----:R-:W-:-:S03]  /*1eb30*/  IMAD.WIDE R14, R2, 0x2, R8 ;  /* 0x00000002020e7825 */ /* 0x001fc600078e0208 */
[----:B------:R-:W0:Y:S01]  /*1eb40*/  S2R R8, SR_TID.X ;  /* 0x0000000000087919 */ /* 0x000e220000002100 */
[----:B--2---:R-:W-:-:S03]  /*1eb50*/  IMAD.WIDE R16, R2, 0x2, R4 ;  /* 0x0000000202107825 */ /* 0x004fc600078e0204 */
[----:B------:R1:W2:Y:S01]  /*1eb60*/  LDG.E.U16 R14, [R14.64] ;  /* 0x000000040e0e7981 */ /* 0x0002a2000c1e1500 */
[----:B---3--:R-:W-:-:S03]  /*1eb70*/  IMAD.WIDE R18, R2, 0x2, R6 ;  /* 0x0000000202127825 */ /* 0x008fc600078e0206 */
[----:B------:R-:W3:Y:S04]  /*1eb80*/  LDL.LU R9, [R1+0x50] ;  /* 0x0000500001097983 */ /* 0x000ee80000300800 */
[----:B------:R-:W2:Y:S04]  /*1eb90*/  LDL.LU R25, [R1+0x1c] ;  /* 0x00001c0001197983 */ /* 0x000ea80000300800 */
[----:B------:R-:W2:Y:S01]  /*1eba0*/  LDL.LU R4, [R1+0x18] ;  /* 0x0000180001047983 */ /* 0x000ea20000300800 */
[----:B-----5:R-:W-:-:S06]  /*1ebb0*/  IMAD.WIDE R10, R2, 0x2, R10 ;  /* 0x00000002020a7825 */ /* 0x020fcc00078e020a */
[----:B------:R5:W2:Y:S01]  /*1ebc0*/  LDG.E.U16 R10, [R10.64] ;  /* 0x000000040a0a7981 */ /* 0x000aa2000c1e1500 */
[----:B0-----:R-:W-:Y:S01]  /*1ebd0*/  LOP3.LUT R5, R8, 0xff, RZ, 0xc0, !PT ;  /* 0x000000ff08057812 */ /* 0x001fe200078ec0ff */
[----:B----4-:R-:W-:Y:S02]  /*1ebe0*/  IMAD.WIDE R12, R2, 0x2, R12 ;  /* 0x00000002020c7825 */ /* 0x010fe400078e020c */
[----:B------:R-:W4:Y:S04]  /*1ebf0*/  LDL.LU R2, [R1+0x6214] ;  /* 0x0062140001027983 */ /* 0x000f280000300800 */
[----:B-----5:R0:W5:Y:S04]  /*1ec00*/  LDG.E.U16 R11, [R12.64] ;  /* 0x000000040c0b7981 */ /* 0x020168000c1e1500 */
[----:B------:R-:W2:Y:S04]  /*1ec10*/  LDL.LU R27, [R1+0x8c] ;  /* 0x00008c00011b7983 */ /* 0x000ea80000300800 */
[----:B------:R-:W2:Y:S04]  /*1ec20*/  LDL.LU R7, [R1+0x88] ;  /* 0x0000880001077983 */ /* 0x000ea80000300800 */
[----:B0-----:R0:W2:Y:S04]  /*1ec30*/  LDG.E.U16 R12, [R16.64] ;  /* 0x00000004100c7981 */ /* 0x0010a8000c1e1500 */
[----:B------:R1:W2:Y:S04]  /*1ec40*/  LDG.E.U16 R13, [R18.64] ;  /* 0x00000004120d7981 */ /* 0x0002a8000c1e1500 */
[----:B------:R-:W2:Y:S01]  /*1ec50*/  LDL.LU R6, [R1+0x4c] ;  /* 0x00004c0001067983 */ /* 0x000ea20000300800 */
[----:B0-----:R-:W-:-:S03]  /*1ec60*/  IMAD.SHL.U32 R16, R5, 0x2, RZ ;  /* 0x0000000205107824 */ /* 0x001fc600078e00ff */
[----:B------:R-:W-:Y:S06]  /*1ec70*/  BAR.SYNC.DEFER_BLOCKING 0x0 ;  /* 0x0000000000007b1d */ /* 0x000fec0000010000 */
[----:B-1----:R-:W2:Y:S04]  /*1ec80*/  LDL.LU R15, [R1+0x90] ;  /* 0x00009000010f7983 */ /* 0x002ea80000300800 */
[----:B------:R-:W2:Y:S04]  /*1ec90*/  LDL.LU R17, [R1+0x94] ;  /* 0x0000940001117983 */ /* 0x000ea80000300800 */
[----:B------:R-:W2:Y:S04]  /*1eca0*/  LDL.LU R18, [R1+0x24] ;  /* 0x0000240001127983 */ /* 0x000ea80000300800 */
[----:B------:R-:W3:Y:S04]  /*1ecb0*/  LDL.LU R19, [R1+0x20] ;  /* 0x0000200001137983 */ /* 0x000ee80000300800 */
[----:B------:R0:W-:Y:S04]  /*1ecc0*/  STS.U16 [R16+0x40000], R0 ;  /* 0x0400000010007388 */ /* 0x0001e80000000400 */
[----:B------:R1:W-:Y:S04]  /*1ecd0*/  STS.U16 [R16+0x40200], R20 ;  /* 0x0402001410007388 */ /* 0x0003e80000000400 */
[----:B------:R1:W-:Y:S04]  /*1ece0*/  STS.U16 [R16+0x42000], R22 ;  /* 0x0420001610007388 */ /* 0x0003e80000000400 */
[----:B0-----:R-:W4:Y:S04]  /*1ecf0*/  LDL.LU R0, [R1+0x6210] ;  /* 0x0062100001007983 */ /* 0x001f280000300800 */
[----:B-1----:R-:W4:Y:S04]  /*1ed00*/  LDL.LU R20, [R1+0x620c] ;  /* 0x00620c0001147983 */ /* 0x002f280000300800 */
[----:B------:R-:W4:Y:S04]  /*1ed10*/  LDL.LU R22, [R1+0x6208] ;  /* 0x0062080001167983 */ /* 0x000f280000300800 */
[----:B------:R0:W-:Y:S04]  /*1ed20*/  STS.U16 [R16+0x42200], R29 ;  /* 0x0422001d10007388 */ /* 0x0001e80000000400 */
[----:B0-----:R-:W4:Y:S01]  /*1ed30*/  LDL.LU R29, [R1+0x6204] ;  /* 0x00620400011d7983 */ /* 0x001f220000300800 */
[----:B------:R-:W-:-:S04]  /*1ed40*/  LOP3.LUT R8, R8, 0xff, RZ, 0xc0, !PT ;  /* 0x000000ff08087812 */ /* 0x000fc800078ec0ff */
[----:B------:R-:W-:-:S04]  /*1ed50*/  SHF.L.U32 R8, R8, 0x1, RZ ;  /* 0x0000000108087819 */ /* 0x000fc800000006ff */
[----:B------:R-:W-:Y:S01]  /*1ed60*/  LOP3.LUT R8, R8, 0x10, RZ, 0x3c, !PT ;  /* 0x0000001008087812 */ /* 0x000fe200078e3cff */
[----:B--2---:R-:W-:Y:S04]  /*1ed70*/  STS.U16 [R16+0x44000], R18 ;  /* 0x0440001210007388 */ /* 0x004fe80000000400 */
[----:B---3--:R-:W-:Y:S04]  /*1ed80*/  STS.U16 [R16+0x44200], R19 ;  /* 0x0442001310007388 */ /* 0x008fe80000000400 */
[----:B----4-:R0:W-:Y:S04]  /*1ed90*/  STS.U16 [R16+0x46000], R29 ;  /* 0x0460001d10007388 */ /* 0x0101e80000000400 */
[----:B------:R1:W-:Y:S04]  /*1eda0*/  STS.U16 [R16+0x46200], R22 ;  /* 0x0462001610007388 */ /* 0x0003e80000000400 */
[----:B------:R-:W-:Y:S04]  /*1edb0*/  STS.U16 [R8+0x40400], R17 ;  /* 0x0404001108007388 */ /* 0x000fe80000000400 */
[----:B0-----:R-:W2:Y:S04]  /*1edc0*/  LDL.LU R29, [R1+0x10] ;  /* 0x00001000011d7983 */ /* 0x001ea80000300800 */
[----:B------:R-:W-:Y:S04]  /*1edd0*/  STS.U16 [R8+0x40600], R15 ;  /* 0x0406000f08007388 */ /* 0x000fe80000000400 */
[----:B-1----:R-:W3:Y:S04]  /*1ede0*/  LDL.LU R22, [R1+0x14] ;  /* 0x0000140001167983 */ /* 0x002ee80000300800 */
[----:B------:R0:W-:Y:S04]  /*1edf0*/  STS.U16 [R8+0x42400], R21 ;  /* 0x0424001508007388 */ /* 0x0001e80000000400 */
[----:B------:R-:W4:Y:S04]  /*1ee00*/  LDL.LU R19, [R1+0x84] ;  /* 0x0000840001137983 */ /* 0x000f280000300800 */
[----:B------:R-:W-:Y:S01]  /*1ee10*/  STS.U16 [R8+0x42600], R9 ;  /* 0x0426000908007388 */ /* 0x000fe20000000400 */
[----:B0-----:R-:W-:-:S03]  /*1ee20*/  SHF.L.U32 R21, R5, 0x1, RZ ;  /* 0x0000000105157819 */ /* 0x001fc600000006ff */
[----:B------:R-:W2:Y:S04]  /*1ee30*/  LDL.LU R17, [R1+0x80] ;  /* 0x0000800001117983 */ /* 0x000ea80000300800 */
[----:B------:R-:W-:Y:S04]  /*1ee40*/  STS.U16 [R8+0x44400], R25 ;  /* 0x0444001908007388 */ /* 0x000fe80000000400 */
[----:B------:R0:W-:Y:S04]  /*1ee50*/  STS.U16 [R8+0x44600], R4 ;  /* 0x0446000408007388 */ /* 0x0001e80000000400 */
[----:B------:R-:W2:Y:S04]  /*1ee60*/  LDL.LU R5, [R1+0x44] ;  /* 0x0000440001057983 */ /* 0x000ea80000300800 */
[----:B------:R1:W-:Y:S04]  /*1ee70*/  STS.U16 [R8+0x46400], R20 ;  /* 0x0464001408007388 */ /* 0x0003e80000000400 */
[----:B0-----:R-:W2:Y:S04]  /*1ee80*/  LDL.LU R4, [R1+0x40] ;  /* 0x0000400001047983 */ /* 0x001ea80000300800 */
[----:B------:R-:W2:Y:S04]  /*1ee90*/  LDL.LU R15, [R1+0x8] ;  /* 0x00000800010f7983 */ /* 0x000ea80000300800 */
[----:B-1----:R-:W2:Y:S01]  /*1eea0*/  LDL.LU R20, [R1+0x48] ;  /* 0x0000480001147983 */ /* 0x002ea20000300800 */
[----:B------:R-:W-:-:S03]  /*1eeb0*/  LOP3.LUT R18, R21, 0x20, RZ, 0x3c, !PT ;  /* 0x0000002015127812 */ /* 0x000fc600078e3cff */
[----:B------:R0:W-:Y:S04]  /*1eec0*/  STS.U16 [R8+0x46600], R0 ;  /* 0x0466000008007388 */ /* 0x0001e80000000400 */
[----:B------:R-:W4:Y:S04]  /*1eed0*/  LDL.LU R9, [R1+0x7c] ;  /* 0x00007c0001097983 */ /* 0x000f280000300800 */
[----:B------:R1:W-:Y:S04]  /*1eee0*/  STS.U16 [R18+0x40800], R27 ;  /* 0x0408001b12007388 */ /* 0x0003e80000000400 */
[----:B0-----:R-:W4:Y:S04]  /*1eef0*/  LDL.LU R8, [R1+0x78] ;  /* 0x0000780001087983 */ /* 0x001f280000300800 */
[----:B------:R0:W-:Y:S04]  /*1ef00*/  STS.U16 [R18+0x40a00], R7 ;  /* 0x040a000712007388 */ /* 0x0001e80000000400 */
[----:B------:R-:W4:Y:S04]  /*1ef10*/  LDL.LU R25, [R1+0x3c] ;  /* 0x00003c0001197983 */ /* 0x000f280000300800 */
[----:B------:R5:W-:Y:S04]  /*1ef20*/  STS.U16 [R18+0x42800], R6 ;  /* 0x0428000612007388 */ /* 0x000be80000000400 */
[----:B-1----:R-:W4:Y:S04]  /*1ef30*/  LDL.LU R27, [R1+0x38] ;  /* 0x00003800011b7983 */ /* 0x002f280000300800 */
[----:B0-----:R-:W4:Y:S01]  /*1ef40*/  LDL.LU R7, [R1+0x4] ;  /* 0x0000040001077983 */ /* 0x001f220000300800 */
[----:B------:R-:W-:-:S03]  /*1ef50*/  LOP3.LUT R21, R21, 0x30, RZ, 0x3c, !PT ;  /* 0x0000003015157812 */ /* 0x000fc600078e3cff */
[----:B-----5:R-:W5:Y:S04]  /*1ef60*/  LDL.LU R6, [R1] ;  /* 0x0000000001067983 */ /* 0x020f680000300800 */
[----:B------:R-:W5:Y:S04]  /*1ef70*/  LDL.LU R0, [R1+0x34] ;  /* 0x0000340001007983 */ /* 0x000f680000300800 */
[----:B--2---:R0:W-:Y:S04]  /*1ef80*/  STS.U16 [R18+0x42a00], R20 ;  /* 0x042a001412007388 */ /* 0x0041e80000000400 */
[----:B---3--:R-:W-:Y:S04]  /*1ef90*/  STS.U16 [R18+0x44800], R22 ;  /* 0x0448001612007388 */ /* 0x008fe80000000400 */
[----:B------:R-:W-:Y:S04]  /*1efa0*/  STS.U16 [R18+0x44a00], R29 ;  /* 0x044a001d12007388 */ /* 0x000fe80000000400 */
[----:B0-----:R-:W2:Y:S04]  /*1efb0*/  LDL.LU R20, [R1+0x30] ;  /* 0x0000300001147983 */ /* 0x001ea80000300800 */
[----:B------:R0:W-:Y:S04]  /*1efc0*/  STS.U16 [R18+0x46800], R2 ;  /* 0x0468000212007388 */ /* 0x0001e80000000400 */
[----:B------:R1:W-:Y:S04]  /*1efd0*/  STS.U16 [R18+0x46a00], R3 ;  /* 0x046a000312007388 */ /* 0x0003e80000000400 */
[----:B0-----:R-:W3:Y:S04]  /*1efe0*/  LDL.LU R2, [R1+0xc] ;  /* 0x00000c0001027983 */ /* 0x001ee80000300800 */
[----:B-1----:R-:W2:Y:S04]  /*1eff0*/  LDL.LU R3, [R1+0x70] ;  /* 0x0000700001037983 */ /* 0x002ea80000300800 */
[----:B------:R-:W2:Y:S04]  /*1f000*/  LDL.LU R22, [R1+0x6c] ;  /* 0x00006c0001167983 */ /* 0x000ea80000300800 */
[----:B----4-:R0:W-:Y:S04]  /*1f010*/  STS.U16 [R21+0x40c00], R19 ;  /* 0x040c001315007388 */ /* 0x0101e80000000400 */
[----:B------:R-:W4:Y:S04]  /*1f020*/  LDL.LU R29, [R1+0x68] ;  /* 0x00006800011d7983 */ /* 0x000f280000300800 */
[----:B------:R-:W2:Y:S04]  /*1f030*/  LDL.LU R18, [R1+0x2c] ;  /* 0x00002c0001127983 */ /* 0x000ea80000300800 */
[----:B------:R-:W-:Y:S04]  /*1f040*/  STS.U16 [R21+0x40e00], R17 ;  /* 0x040e001115007388 */ /* 0x000fe80000000400 */
[----:B0-----:R-:W2:Y:S04]  /*1f050*/  LDL.LU R19, [R1+0x28] ;  /* 0x0000280001137983 */ /* 0x001ea80000300800 */
[----:B------:R0:W-:Y:S04]  /*1f060*/  STS.U16 [R21+0x42c00], R5 ;  /* 0x042c000515007388 */ /* 0x0001e80000000400 */
[----:B------:R1:W-:Y:S04]  /*1f070*/  STS.U16 [R21+0x42e00], R4 ;  /* 0x042e000415007388 */ /* 0x0003e80000000400 */
[----:B0-----:R-:W2:Y:S04]  /*1f080*/  LDL.LU R5, [R1+0x6200] ;  /* 0x0062000001057983 */ /* 0x001ea80000300800 */
[----:B-1----:R-:W2:Y:S04]  /*1f090*/  LDL.LU R4, [R1+0x61fc] ;  /* 0x0061fc0001047983 */ /* 0x002ea80000300800 */
[----:B------:R-:W0:Y:S04]  /*1f0a0*/  S2R R17, SR_TID.X ;  /* 0x0000000000117919 */ /* 0x000e280000002100 */
[----:B---3--:R0:W-:Y:S02]  /*1f0b0*/  STS.U16 [R21+0x44c00], R2 ;  /* 0x044c000215007388 */ /* 0x0081e40000000400 */
[----:B0-----:R-:W-:-:S02]  /*1f0c0*/  LOP3.LUT R2, R17, 0xff, RZ, 0xc0, !PT ;  /* 0x000000ff11027812 */ /* 0x001fc400078ec0ff */
[----:B------:R0:W-:Y:S03]  /*1f0d0*/  STS.U16 [R21+0x44e00], R15 ;  /* 0x044e000f15007388 */ /* 0x0001e60000000400 */
[----:B------:R-:W-:Y:S01]  /*1f0e0*/  IMAD.SHL.U32 R2, R2, 0x2, RZ ;  /* 0x0000000202027824 */ /* 0x000fe200078e00ff */
[----:B------:R-:W3:Y:S04]  /*1f0f0*/  LDL.LU R17, [R1+0x64] ;  /* 0x0000640001117983 */ /* 0x000ee80000300800 */
[----:B0-----:R-:W3:Y:S04]  /*1f100*/  LDL.LU R15, [R1+0x60] ;  /* 0x00006000010f7983 */ /* 0x001ee80000300800 */
[----:B--2---:R0:W-:Y:S04]  /*1f110*/  STS.U16 [R21+0x46c00], R4 ;  /* 0x046c000415007388 */ /* 0x0041e80000000400 */
[----:B------:R1:W-:Y:S04]  /*1f120*/  STS.U16 [R21+0x46e00], R5 ;  /* 0x046e000515007388 */ /* 0x0003e80000000400 */
[----:B0-----:R-:W2:Y:S01]  /*1f130*/  LDL.LU R4, [R1+0x74] ;  /* 0x0000740001047983 */ /* 0x001ea20000300800 */
[----:B-1----:R-:W-:-:S03]  /*1f140*/  LOP3.LUT R5, R2, 0x40, RZ, 0x3c, !PT ;  /* 0x0000004002057812 */ /* 0x002fc600078e3cff */
[----:B------:R-:W2:Y:S04]  /*1f150*/  LDL.LU R21, [R1+0x61f8] ;  /* 0x0061f80001157983 */ /* 0x000ea80000300800 */
[----:B------:R0:W-:Y:S04]  /*1f160*/  STS.U16 [R5+0x41000], R9 ;  /* 0x0410000905007388 */ /* 0x0001e80000000400 */
[----:B------:R1:W-:Y:S04]  /*1f170*/  STS.U16 [R5+0x41200], R8 ;  /* 0x0412000805007388 */ /* 0x0003e80000000400 */
[----:B------:R4:W-:Y:S04]  /*1f180*/  STS.U16 [R5+0x43000], R25 ;  /* 0x0430001905007388 */ /* 0x0009e80000000400 */
[----:B0-----:R-:W2:Y:S04]  /*1f190*/  LDL.LU R9, [R1+0x61f4] ;  /* 0x0061f40001097983 */ /* 0x001ea80000300800 */
[----:B-1----:R-:W2:Y:S04]  /*1f1a0*/  LDL.LU R8, [R1+0x61f0] ;  /* 0x0061f00001087983 */ /* 0x002ea80000300800 */
[----:B----4-:R-:W4:Y:S04]  /*1f1b0*/  LDL.LU R25, [R1+0x61ec] ;  /* 0x0061ec0001197983 */ /* 0x010f280000300800 */
[----:B------:R0:W-:Y:S04]  /*1f1c0*/  STS.U16 [R5+0x43200], R27 ;  /* 0x0432001b05007388 */ /* 0x0001e80000000400 */
[----:B------:R1:W-:Y:S04]  /*1f1d0*/  STS.U16 [R5+0x45000], R7 ;  /* 0x0450000705007388 */ /* 0x0003e80000000400 */
[----:B-----5:R5:W-:Y:S04]  /*1f1e0*/  STS.U16 [R5+0x45200], R6 ;  /* 0x0452000605007388 */ /* 0x020be80000000400 */
[----:B0-----:R-:W2:Y:S04]  /*1f1f0*/  LDL.LU R27, [R1+0x61e8] ;  /* 0x0061e800011b7983 */ /* 0x001ea80000300800 */
[----:B-1----:R-:W2:Y:S04]  /*1f200*/  LDL.LU R7, [R1+0x61e4] ;  /* 0x0061e40001077983 */ /* 0x002ea80000300800 */
[----:B-----5:R-:W5:Y:S01]  /*1f210*/  LDL.LU R6, [R1+0x61e0] ;  /* 0x0061e00001067983 */ /* 0x020f620000300800 */
[----:B------:R-:W-:-:S03]  /*1f220*/  LOP3.LUT R2, R2, 0x50, RZ, 0x3c, !PT ;  /* 0x0000005002027812 */ /* 0x000fc600078e3cff */
[----:B-----5:R-:W-:Y:S04]  /*1f230*/  STS.U16 [R5+0x47000], R6 ;  /* 0x0470000605007388 */ /* 0x020fe80000000400 */
[----:B--2---:R-:W-:Y:S04]  /*1f240*/  STS.U16 [R5+0x47200], R7 ;  /* 0x0472000705007388 */ /* 0x004fe80000000400 */
[----:B------:R-:W-:Y:S04]  /*1f250*/  STS.U16 [R2+0x41400], R4 ;  /* 0x0414000402007388 */ /* 0x000fe80000000400 */
[----:B------:R0:W-:Y:S04]  /*1f260*/  STS.U16 [R2+0x41600], R3 ;  /* 0x0416000302007388 */ /* 0x0001e80000000400 */
[----:B------:R1:W-:Y:S04]  /*1f270*/  STS.U16 [R2+0x43400], R0 ;  /* 0x0434000002007388 */ /* 0x0003e80000000400 */
[----:B------:R-:W-:Y:S01]  /*1f280*/  STS.U16 [R2+0x43600], R20 ;  /* 0x0436001402007388 */ /* 0x000fe20000000400 */
[----:B0-----:R-:W-:-:S03]  /*1f290*/  LOP3.LUT R3, R16, 0x60, RZ, 0x3c, !PT ;  /* 0x0000006010037812 */ /* 0x001fc600078e3cff */
[----:B------:R-:W-:Y:S04]  /*1f2a0*/  STS.U16 [R2+0x45400], R27 ;  /* 0x0454001b02007388 */ /* 0x000fe80000000400 */
[----:B----4-:R-:W-:Y:S04]  /*1f2b0*/  STS.U16 [R2+0x45600], R25 ;  /* 0x0456001902007388 */ /* 0x010fe80000000400 */
[----:B------:R-:W-:Y:S04]  /*1f2c0*/  STS.U16 [R2+0x47400], R8 ;  /* 0x0474000802007388 */ /* 0x000fe80000000400 */
[----:B------:R-:W-:Y:S04]  /*1f2d0*/  STS.U16 [R2+0x47600], R9 ;  /* 0x0476000902007388 */ /* 0x000fe80000000400 */
[----:B------:R-:W-:Y:S04]  /*1f2e0*/  STS.U16 [R3+0x41800], R22 ;  /* 0x0418001603007388 */ /* 0x000fe80000000400 */
[----:B------:R0:W-:Y:S04]  /*1f2f0*/  STS.U16 [R3+0x41a00], R29 ;  /* 0x041a001d03007388 */ /* 0x0001e80000000400 */
[----:B-1----:R-:W2:Y:S04]  /*1f300*/  LDL R0, [R1+0xca0] ;  /* 0x000ca00001007983 */ /* 0x002ea80000100800 */
[----:B0-----:R-:W4:Y:S04]  /*1f310*/  LDL R29, [R1+0x3a0] ;  /* 0x0003a000011d7983 */ /* 0x001f280000100800 */
[----:B------:R-:W-:Y:S04]  /*1f320*/  STS.U16 [R3+0x43800], R18 ;  /* 0x0438001203007388 */ /* 0x000fe80000000400 */
[----:B------:R-:W-:Y:S04]  /*1f330*/  STS.U16 [R3+0x43a00], R19 ;  /* 0x043a001303007388 */ /* 0x000fe80000000400 */
[----:B------:R-:W-:Y:S04]  /*1f340*/  STS.U16 [R3+0x45800], R23 ;  /* 0x0458001703007388 */ /* 0x000fe80000000400 */
[----:B------:R-:W-:Y:S04]  /*1f350*/  STS.U16 [R3+0x45a00], R24 ;  /* 0x045a001803007388 */ /* 0x000fe80000000400 */
[----:B------:R-:W-:Y:S04]  /*1f360*/  STS.U16 [R3+0x47800], R26 ;  /* 0x0478001a03007388 */ /* 0x000fe80000000400 */
[----:B------:R0:W-:Y:S04]  /*1f370*/  STS.U16 [R3+0x47a00], R28 ;  /* 0x047a001c03007388 */ /* 0x0001e80000000400 */
[----:B0-----:R-:W5:Y:S01]  /*1f380*/  LDL R3, [R1+0xddc] ;  /* 0x000ddc0001037983 */ /* 0x001f620000100800 */
[----:B------:R-:W-:-:S05]  /*1f390*/  LOP3.LUT R2, R16, 0x70, RZ, 0x3c, !PT ;  /* 0x0000007010027812 */ /* 0x000fca00078e3cff */
[----:B---3--:R-:W-:Y:S04]  /*1f3a0*/  STS.U16 [R2+0x41c00], R17 ;  /* 0x041c001102007388 */ /* 0x008fe80000000400 */
[----:B------:R-:W-:Y:S04]  /*1f3b0*/  STS.U16 [R2+0x41e00], R15 ;  /* 0x041e000f02007388 */ /* 0x000fe80000000400 */
[----:B------:R-:W-:Y:S04]  /*1f3c0*/  STS.U16 [R2+0x43c00], R21 ;  /* 0x043c001502007388 */ /* 0x000fe80000000400 */
[----:B------:R-:W-:Y:S04]  /*1f3d0*/  STS.U16 [R2+0x43e00], R10 ;  /* 0x043e000a02007388 */ /* 0x000fe80000000400 */
[----:B------:R-:W-:Y:S04]  /*1f3e0*/  STS.U16 [R2+0x45c00], R11 ;  /* 0x045c000b02007388 */ /* 0x000fe80000000400 */
[----:B------:R-:W-:Y:S04]  /*1f3f0*/  STS.U16 [R2+0x45e00], R14 ;  /* 0x045e000e02007388 */ /* 0x000fe80000000400 */
[----:B------:R-:W-:Y:S04]  /*1f400*/  STS.U16 [R2+0x47c00], R12 ;  /* 0x047c000c02007388 */ /* 0x000fe80000000400 */
[----:B------:R-:W-:Y:S04]  /*1f410*/  STS.U16 [R2+0x47e00], R13 ;  /* 0x047e000d02007388 */ /* 0x000fe80000000400 */
[----:B------:R-:W-:Y:S06]  /*1f420*/  BAR.SYNC.DEFER_BLOCKING 0x0 ;  /* 0x0000000000007b1d */ /* 0x000fec0000010000 */
[----:B--2---:R-:W-:Y:S04]  /*1f430*/  LDSM.16.M88.4 R8, [R0+0x40000] ;  /* 0x040000000008783b */ /* 0x004fe80000000200 */
[----:B----4-:R-:W0:Y:S04]  /*1f440*/  LDSM.16.MT88.4 R16, [R29+0x2080] ;  /* 0x002080001d10783b */ /* 0x010e280000004200 */
[----:B------:R-:W1:Y:S04]  /*1f450*/  LDSM.16.MT88.4 R20, [R29+0x2000] ;  /* 0x002000001d14783b */ /* 0x000e680000004200 */
[----:B------:R-:W-:Y:S04]  /*1f460*/  LDSM.16.MT88.4 R4, [R29] ;  /* 0x000000001d04783b */ /* 0x000fe80000004200 */
[----:B------:R-:W-:Y:S01]  /*1f470*/  LDSM.16.MT88.4 R12, [R29+0x80] ;  /* 0x000080001d0c783b */ /* 0x000fe20000004200 */
[----:B0-----:R-:W-:Y:S01]  /*1f480*/  MOV R27, R16 ;  /* 0x00000010001b7202 */ /* 0x001fe20000000f00 */
[----:B------:R-:W-:Y:S01]  /*1f490*/  IMAD.MOV.U32 R25, RZ, RZ, R18 ;  /* 0x000000ffff197224 */ /* 0x000fe200078e0012 */
[----:B------:R-:W-:-:S02]  /*1f4a0*/  MOV R26, R17 ;  /* 0x00000011001a7202 */ /* 0x000fc40000000f00 */
[----:B------:R-:W-:Y:S02]  /*1f4b0*/  MOV R24, R19 ;  /* 0x0000001300187202 */ /* 0x000fe40000000f00 */
[----:B------:R-:W0:Y:S04]  /*1f4c0*/  LDSM.16.MT88.4 R16, [R29+0x100] ;  /* 0x000100001d10783b */ /* 0x000e280000004200 */
[----:B-1----:R-:W-:Y:S04]  /*1f4d0*/  STL.64 [R1+0xa0], R20 ;  /* 0x0000a01401007387 */ /* 0x002fe80000100a00 */
[----:B------:R0:W-:Y:S02]  /*1f4e0*/  STL.64 [R1+0xa8], R22 ;  /* 0x0000a81601007387 */ /* 0x0001e40000100a00 */
[----:B0-----:R-:W-:Y:S01]  /*1f4f0*/  MOV R23, R16 ;  /* 0x0000001000177202 */ /* 0x001fe20000000f00 */
[----:B------:R-:W-:Y:S01]  /*1f500*/  IMAD.MOV.U32 R22, RZ, RZ, R17 ;  /* 0x000000ffff167224 */ /* 0x000fe200078e0011 */
[----:B------:R-:W-:-:S02]  /*1f510*/  MOV R21, R18 ;  /* 0x0000001200157202 */ /* 0x000fc40000000f00 */
[----:B------:R-:W-:Y:S02]  /*1f520*/  MOV R20, R19 ;  /* 0x0000001300147202 */ /* 0x000fe40000000f00 */
[----:B------:R-:W0:Y:S04]  /*1f530*/  LDSM.16.MT88.4 R16, [R29+0x180] ;  /* 0x000180001d10783b */ /* 0x000e280000004200 */
[----:B------:R-:W-:Y:S04]  /*1f540*/  STL.64 [R1+0x61d8], R26 ;  /* 0x0061d81a01007387 */ /* 0x000fe80000100a00 */
[----:B------:R-:W-:Y:S04]  /*1f550*/  STL.64 [R1+0x61d0], R24 ;  /* 0x0061d01801007387 */ /* 0x000fe80000100a00 */
[----:B-----5:R-:W-:Y:S04]  /*1f560*/  LDSM.16.MT88.4 R24, [R3+0x80] ;  /* 0x000080000318783b */ /* 0x020fe80000004200 */
[----:B0-----:R-:W-:Y:S01]  /*1f570*/  STL.64 [R1+0x70], R16 ;  /* 0x0000701001007387 */ /* 0x001fe20000100a00 */
[----:B------:R-:W-:-:S03]  /*1f580*/  IMAD.MOV.U32 R28, RZ, RZ, R19 ;  /* 0x000000ffff1c7224 */ /* 0x000fc600078e0013 */
[----:B------:R-:W-:Y:S04]  /*1f590*/  STL [R1+0x78], R18 ;  /* 0x0000781201007387 */ /* 0x000fe80000100800 */
[----:B------:R-:W0:Y:S04]  /*1f5a0*/  LDSM.16.MT88.4 R16, [R3] ;  /* 0x000000000310783b */ /* 0x000e280000004200 */
[----:B------:R-:W-:Y:S04]  /*1f5b0*/  STL [R1+0x61c8], R29 ;  /* 0x0061c81d01007387 */ /* 0x000fe80000100800 */
[----:B0-----:R-:W-:Y:S04]  /*1f5c0*/  STL.64 [R1+0x60], R16 ;  /* 0x0000601001007387 */ /* 0x001fe80000100a00 */
[----:B------:R-:W-:Y:S04]  /*1f5d0*/  STL.64 [R1+0x68], R18 ;  /* 0x0000681201007387 */ /* 0x000fe80000100a00 */
[----:B------:R-:W-:Y:S04]  /*1f5e0*/  STL.64 [R1+0x50], R24 ;  /* 0x0000501801007387 */ /* 0x000fe80000100a00 */
[----:B------:R-:W-:Y:S04]  /*1f5f0*/  STL.64 [R1+0x58], R26 ;  /* 0x0000581a01007387 */ /* 0x000fe80000100a00 */
[----:B------:R-:W0:Y:S04]  /*1f600*/  LDSM.16.MT88.4 R24, [R3+0x100] ;  /* 0x000100000318783b */ /* 0x000e280000004200 */
[----:B------:R-:W1:Y:S04]  /*1f610*/  S2R R0, SR_TID.X ;  /* 0x0000000000007919 */ /* 0x000e680000002100 */
[----:B0-----:R-:W-:Y:S04]  /*1f620*/  STL.64 [R1+0x40], R24 ;  /* 0x0000401801007387 */ /* 0x001fe80000100a00 */
[----:B------:R-:W-:Y:S04]  /*1f630*/  STL.64 [R1+0x48], R26 ;  /* 0x0000481a01007387 */ /* 0x000fe80000100a00 */
[----:B------:R-:W0:Y:S01]  /*1f640*/  LDSM.16.MT88.4 R24, [R3+0x180] ;  /* 0x000180000318783b */ /* 0x000e220000004200 */
[----:B-1----:R-:W-:-:S02]  /*1f650*/  LOP3.LUT R18, R0, 0x7, RZ, 0xc0, !PT ;  /* 0x0000000700127812 */ /* 0x002fc400078ec0ff */
[C---:B------:R-:W-:Y:S02]  /*1f660*/  LOP3.LUT R19, R0.reuse, 0x10, RZ, 0xc0, !PT ;  /* 0x0000001000137812 */ /* 0x040fe400078ec0ff */
[----:B------:R-:W-:Y:S01]  /*1f670*/  SHF.L.U32 R17, R0, 0x1, RZ ;  /* 0x0000000100117819 */ /* 0x000fe200000006ff */
[----:B------:R-:W-:Y:S01]  /*1f680*/  IMAD R16, R18, 0x210, RZ ;  /* 0x0000021012107824 */ /* 0x000fe200078e02ff */
[----:B------:R-:W-:-:S04]  /*1f690*/  SHF.L.U32 R19, R19, 0x8, RZ ;  /* 0x0000000813137819 */ /* 0x000fc800000006ff */
[----:B------:R-:W-:-:S04]  /*1f6a0*/  LOP3.LUT R16, R16, 0x10, R17, 0x78, !PT ;  /* 0x0000001010107812 */ /* 0x000fc800078e7811 */
[----:B------:R-:W-:Y:S01]  /*1f6b0*/  LOP3.LUT R16, R16, R19, RZ, 0xfc, !PT ;  /* 0x0000001310107212 */ /* 0x000fe200078efcff */
[----:B------:R-:W-:Y:S03]  /*1f6c0*/  STL [R1+0x61cc], R3 ;  /* 0x0061cc0301007387 */ /* 0x000fe60000100800 */
[----:B------:R-:W-:Y:S01]  /*1f6d0*/  LOP3.LUT R16, R16, 0x40, RZ, 0x3c, !PT ;  /* 0x0000004010107812 */ /* 0x000fe200078e3cff */
[----:B0-----:R-:W-:Y:S04]  /*1f6e0*/  STL.64 [R1+0x30], R24 ;  /* 0x0000301801007387 */ /* 0x001fe80000100a00 */
[----:B------:R-:W-:Y:S04]  /*1f6f0*/  STL.64 [R1+0x38], R26 ;  /* 0x0000381a01007387 */ /* 0x000fe80000100a00 */
[----:B------:R-:W0:Y:S04]  /*1f700*/  LDSM.16.MT88.4 R24, [R16] ;  /* 0x000000001018783b */ /* 0x000e280000004200 */
[----:B0-----:R-:W-:Y:S04]  /*1f710*/  STL.64 [R1+0x20], R24 ;  /* 0x0000201801007387 */ /* 0x001fe80000100a00 */
[----:B------:R-:W-:Y:S04]  /*1f720*/  STL.64 [R1+0x28], R26 ;  /* 0x0000281a01007387 */ /* 0x000fe80000100a00 */
[----:B------:R-:W0:Y:S04]  /*1f730*/  LDSM.16.MT88.4 R24, [R16+0x80] ;  /* 0x000080001018783b */ /* 0x000e280000004200 */
[----:B0-----:R-:W-:Y:S04]  /*1f740*/  STL.64 [R1+0x10], R24 ;  /* 0x0000101801007387 */ /* 0x001fe80000100a00 */
[----:B------:R-:W-:Y:S04]  /*1f750*/  STL.64 [R1+0x18], R26 ;  /* 0x0000181a01007387 */ /* 0x000fe80000100a00 */
[----:B------:R-:W0:Y:S02]  /*1f760*/  LDSM.16.MT88.4 R24, [R16+0x100] ;  /* 0x000100001018783b */ /* 0x000e240000004200 */
[----:B0-----:R-:W-:-:S02]  /*1f770*/  MOV R3, R26 ;  /* 0x0000001a00037202 */ /* 0x001fc40000000f00 */
[----:B------:R0:W-:Y:S01]  /*1f780*/  STL.64 [R1], R24 ;  /* 0x0000001801007387 */ /* 0x0001e20000100a00 */
[----:B------:R-:W-:-:S03]  /*1f790*/  MOV R29, R27 ;  /* 0x0000001b001d7202 */ /* 0x000fc60000000f00 */
[----:B------:R-:W2:Y:S04]  /*1f7a0*/  LDL.LU.64 R26, [R1+0x61d8] ;  /* 0x0061d800011a7983 */ /* 0x000ea80000300a00 */
[----:B0-----:R-:W3:Y:S01]  /*1f7b0*/  LDL.LU.64 R24, [R1+0x61d0] ;  /* 0x0061d00001187983 */ /* 0x001ee20000300a00 */
[----:B------:R-:W-:Y:S02]  /*1f7c0*/  IMAD.SHL.U32 R2, R0, 0x2, RZ ;  /* 0x0000000200027824 */ /* 0x000fe400078e00ff */
[----:B------:R-:W-:-:S05]  /*1f7d0*/  IMAD R0, R18, 0x210, RZ ;  /* 0x0000021012007824 */ /* 0x000fca00078e02ff */
[----:B------:R-:W-:-:S04]  /*1f7e0*/  LOP3.LUT R0, R0, 0x10, R2, 0x78, !PT ;  /* 0x0000001000007812 */ /* 0x000fc800078e7802 */
[----:B------:R-:W-:Y:S02]  /*1f7f0*/  LOP3.LUT R0, R0, R19, RZ, 0xfc, !PT ;  /* 0x0000001300007212 */ /* 0x000fe400078efcff */
[----:B------:R-:W0:Y:S02]  /*1f800*/  LDSM.16.MT88.4 R16, [R16+0x180] ;  /* 0x000180001010783b */ /* 0x000e240000004200 */
[----:B------:R-:W-:Y:S02]  /*1f810*/  LOP3.LUT R0, R0, 0x60, RZ, 0x3c, !PT ;  /* 0x0000006000007812 */ /* 0x000fe400078e3cff */
[----:B0-----:R0:W-:Y:S04]  /*1f820*/  STL.64 [R1+0x6180], R18 ;  /* 0x0061801201007387 */ /* 0x0011e80000100a00 */
[----:B------:R1:W-:Y:S01]  /*1f830*/  STL.64 [R1+0x6178], R16 ;  /* 0x0061781001007387 */ /* 0x0003e20000100a00 */
[----:B0-----:R-:W-:Y:S01]  /*1f840*/  MOV R18, R21 ;  /* 0x0000001500127202 */ /* 0x001fe20000000f00 */
[----:B------:R-:W-:-:S02]  /*1f850*/  IMAD.MOV.U32 R19, RZ, RZ, R20 ;  /* 0x000000ffff137224 */ /* 0x000fc400078e0014 */
[----:B-1----:R-:W-:Y:S01]  /*1f860*/  IMAD.MOV.U32 R16, RZ, RZ, R23 ;  /* 0x000000ffff107224 */ /* 0x002fe200078e0017 */
[----:B------:R-:W-:Y:S02]  /*1f870*/  MOV R17, R22 ;  /* 0x0000001600117202 */ /* 0x000fe40000000f00 */
[----:B------:R-:W0:Y:S04]  /*1f880*/  LDSM.16.MT88.4 R20, [R0] ;  /* 0x000000000014783b */ /* 0x000e280000004200 */
[----:B0-----:R-:W-:Y:S04]  /*1f890*/  STL.64 [R1+0x6190], R22 ;  /* 0x0061901601007387 */ /* 0x001fe80000100a00 */
[----:B------:R2:W-:Y:S02]  /*1f8a0*/  STL.64 [R1+0x6188], R20 ;  /* 0x0061881401007387 */ /* 0x0005e40000100a00 */
[----:B--2---:R-:W-:-:S02]  /*1f8b0*/  MOV R20, R27 ;  /* 0x0000001b00147202 */ /* 0x004fc40000000f00 */
[----:B------:R-:W-:Y:S01]  /*1f8c0*/  MOV R21, R26 ;  /* 0x0000001a00157202 */ /* 0x000fe20000000f00 */
[----:B---3--:R-:W-:Y:S01]  /*1f8d0*/  IMAD.MOV.U32 R22, RZ, RZ, R25 ;  /* 0x000000ffff167224 */ /* 0x008fe200078e0019 */
[----:B------:R-:W-:Y:S02]  /*1f8e0*/  MOV R23, R24 ;  /* 0x0000001800177202 */ /* 0x000fe40000000f00 */
[----:B------:R-:W0:Y:S04]  /*1f8f0*/  LDSM.16.MT88.4 R24, [R0+0x80] ;  /* 0x000080000018783b */ /* 0x000e280000004200 */
[----:B0-----:R-:W-:Y:S04]  /*1f900*/  STL.64 [R1+0x61a0], R26 ;  /* 0x0061a01a01007387 */ /* 0x001fe80000100a00 */
[----:B------:R0:W-:Y:S04]  /*1f910*/  STL.64 [R1+0x6198], R24 ;  /* 0x0061981801007387 */ /* 0x0001e80000100a00 */
[----:B0-----:R-:W2:Y:S04]  /*1f920*/  LDL.LU R24, [R1+0xa0] ;  /* 0x0000a00001187983 */ /* 0x001ea80000300800 */
[----:B------:R-:W2:Y:S04]  /*1f930*/  LDL.LU R25, [R1+0xa4] ;  /* 0x0000a40001197983 */ /* 0x000ea80000300800 */
[----:B------:R-:W2:Y:S04]  /*1f940*/  LDL.LU R26, [R1+0xa8] ;  /* 0x0000a800011a7983 */ /* 0x000ea80000300800 */
[----:B------:R-:W2:Y:S01]  /*1f950*/  LDL.LU R27, [R1+0xac] ;  /* 0x0000ac00011b7983 */ /* 0x000ea20000300800 */
[-C--:B------:R-:W-:Y:S08]  /*1f960*/  HMMA.16816.F32 R4, R4, R8.reuse, RZ ;  /* 0x000000080404723c */ /* 0x080ff000000018ff */
[----:B------:R-:W-:Y:S11]  /*1f970*/  HMMA.16816.F32 R12, R12, R8, RZ ;  /* 0x000000080c0c723c */ /* 0x000ff600000018ff */
[----:B------:R-:W-:Y:S11]  /*1f980*/  @!UPT UIADD3 URZ, URZ, URZ, URZ ;  /* 0x0000003f3f3ff290 */ /* 0x000ff6000fffe03f */
[----:B------:R-:W-:Y:S02]  /*1f990*/  @!UPT UIADD3 URZ, URZ, URZ, URZ ;  /* 0x0000003f3f3ff290 */ /* 0x000fe4000fffe03f */
[-C--:B------:R-:W-:Y:S08]  /*1f9a0*/  HMMA.16816.F32 R12, R20, R10.reuse, R12 ;  /* 0x0000000a140c723c */ /* 0x080ff0000000180c */
[----:B--2---:R-:W-:Y:S01]  /*1f9b0*/  HMMA.16816.F32 R24, R24, R10, R4 ;  /* 0x0000000a1818723c */ /* 0x004fe20000001804 */
[----:B------:R-:W2:Y:S11]  /*1f9c0*/  LDL.LU R4, [R1+0x70] ;  /* 0x0000700001047983 */ /* 0x000eb60000300800 */
[----:B------:R-:W-:Y:S11]  /*1f9d0*/  @!UPT UIADD3 URZ, URZ, URZ, URZ ;  /* 0x0000003f3f3ff290 */ /* 0x000ff6000fffe03f */
[----:B------:R-:W-:Y:S04]  /*1f9e0*/  STL.64 [R1+0x1a0], R24 ;  /* 0x0001a01801007387 */ /* 0x000fe80000100a00 */
[----:B------:R-:W-:Y:S04]  /*1f9f0*/  STL.64 [R1+0x1a8], R26 ;  /* 0x0001a81a01007387 */ /* 0x000fe80000100a00 */
[----:B------:R-:W-:Y:S04]  /*1fa00*/  STL.64 [R1+0x190], R12 ;  /* 0x0001900c01007387 */ /* 0x000fe80000100a00 */
[----:B------:R0:W-:Y:S04]  /*1fa10*/  STL.64 [R1+0x198], R14 ;  /* 0x0001980e01007387 */ /* 0x0001e80000100a00 */
[----:B------:R-:W2:Y:S04]  /*1fa20*/  LDL.LU R5, [R1+0x74] ;  /* 0x0000740001057983 */ /* 0x000ea80000300800 */
[----:B------:R-:W2:Y:S01]  /*1fa30*/  LDL.LU R6, [R1+0x78] ;  /* 0x0000780001067983 */ /* 0x000ea20000300800 */
[----:B0-----:R-:W-:Y:S03]  /*1fa40*/  HMMA.16816.F32 R12, R16, R8, RZ ;  /* 0x00000008100c723c */ /* 0x001fe600000018ff */
[----:B------:R-:W-:Y:S04]  /*1fa50*/  STL [R1+0x60d4], R10 ;  /* 0x0060d40a01007387 */ /* 0x000fe80000100800 */
[----:B------:R-:W-:Y:S11]  /*1fa60*/  STL [R1+0x60d0], R11 ;  /* 0x0060d00b01007387 */ /* 0x000ff60000100800 */
[----:B------:R-:W-:Y:S05]  /*1fa70*/  @!UPT UIADD3 URZ, URZ, URZ, URZ ;  /* 0x0000003f3f3ff290 */ /* 0x000fea000fffe03f */
[----:B------:R-:W-:Y:S04]  /*1fa80*/  STL.64 [R1+0x180], R12 ;  /* 0x0001800c01007387 */ /* 0x000fe80000100a00 */
[----:B------:R-:W3:Y:S04]  /*1fa90*/  LDL.LU R24, [R1+0x40] ;  /* 0x0000400001187983 */ /* 0x000ee80000300800 */
[----:B------:R-:W3:Y:S04]  /*1faa0*/  LDL.LU R25, [R1+0x44] ;  /* 0x0000440001197983 */ /* 0x000ee80000300800 */
[----:B------:R-:W4:Y:S04]  /*1fab0*/  LDL.LU R26, [R1+0x48] ;  /* 0x00004800011a7983 */ /* 0x000f280000300800 */
[----:B------:R-:W4:Y:S04]  /*1fac0*/  LDL.LU R27, [R1+0x4c] ;  /* 0x00004c00011b7983 */ /* 0x000f280000300800 */
[----:B----4-:R-:W-:Y:S04]  /*1fad0*/  STL.64 [R1+0x61b0], R26 ;  /* 0x0061b01a01007387 */ /* 0x010fe80000100a00 */
[----:B---3--:R0:W-:Y:S04]  /*1fae0*/  STL.64 [R1+0x61a8], R24 ;  /* 0x0061a81801007387 */ /* 0x0081e80000100a00 */
[----:B0-----:R-:W3:Y:S04]  /*1faf0*/  LDL.LU R24, [R1+0x50] ;  /* 0x0000500001187983 */ /* 0x001ee80000300800 */
[----:B------:R-:W3:Y:S04]  /*1fb00*/  LDL.LU R25, [R1+0x54] ;  /* 0x0000540001197983 */ /* 0x000ee80000300800 */
[----:B------:R-:W4:Y:S04]  /*1fb10*/  LDL.LU R26, [R1+0x58] ;  /* 0x00005800011a7983 */ /* 0x000f280000300800 */
[----:B------:R-:W4:Y:S01]  /*1fb20*/  LDL.LU R27, [R1+0x5c] ;  /* 0x00005c00011b7983 */ /* 0x000f220000300800 */
[----:B------:R-:W-:-:S03]  /*1fb30*/  MOV R7, R28 ;  /* 0x0000001c00077202 */ /* 0x000fc60000000f00 */
[----:B----4-:R-:W-:Y:S04]  /*1fb40*/  STL.64 [R1+0x61c0], R26 ;  /* 0x0061c01a01007387 */ /* 0x010fe80000100a00 */
[----:B---3--:R0:W-:Y:S04]  /*1fb50*/  STL.64 [R1+0x61b8], R24 ;  /* 0x0061b81801007387 */ /* 0x0081e80000100a00 */
[----:B0-----:R-:W3:Y:S04]  /*1fb60*/  LDL.LU R24, [R1+0x60] ;  /* 0x0000600001187983 */ /* 0x001ee80000300800 */
[----:B------:R-:W3:Y:S04]  /*1fb70*/  LDL.LU R25, [R1+0x64] ;  /* 0x0000640001197983 */ /* 0x000ee80000300800 */
[----:B------:R-:W3:Y:S04]  /*1fb80*/  LDL.LU R26, [R1+0x68] ;  /* 0x00006800011a7983 */ /* 0x000ee80000300800 */
[----:B------:R-:W3:Y:S01]  /*1fb90*/  LDL.LU R27, [R1+0x6c] ;  /* 0x00006c00011b7983 */ /* 0x000ee20000300800 */
[----:B--2---:R-:W-:Y:S03]  /*1fba0*/  HMMA.16816.F32 R4, R4, R8, RZ ;  /* 0x000000080404723c */ /* 0x004fe600000018ff */
[----:B------:R-:W2:Y:S01]  /*1fbb0*/  LDL.LU R16, [R1+0x20] ;  /* 0x0000200001107983 */ /* 0x000ea20000300800 */
[----:B------:R-:W-:-:S03]  /*1fbc0*/  MOV R2, R15 ;  /* 0x0000000f00027202 */ /* 0x000fc60000000f00 */
[----:B------:R-:W2:Y:S01]  /*1fbd0*/  LDL.LU R17, [R1+0x24] ;  /* 0x0000240001117983 */ /* 0x000ea20000300800 */
[----:B------:R-:W-:-:S03]  /*1fbe0*/  IMAD.MOV.U32 R28, RZ, RZ, R14 ;  /* 0x000000ffff1c7224 */ /* 0x000fc600078e000e */
[----:B------:R-:W2:Y:S04]  /*1fbf0*/  LDL.LU R18, [R1+0x28] ;  /* 0x0000280001127983 */ /* 0x000ea80000300800 */
[----:B------:R-:W2:Y:S04]  /*1fc00*/  LDL.LU R19, [R1+0x2c] ;  /* 0x00002c0001137983 */ /* 0x000ea80000300800 */
[----:B------:R-:W4:Y:S04]  /*1fc10*/  LDL.LU R20, [R1+0x30] ;  /* 0x0000300001147983 */ /* 0x000f280000300800 */
[----:B------:R-:W4:Y:S04]  /*1fc20*/  LDL.LU R21, [R1+0x34] ;  /* 0x0000340001157983 */ /* 0x000f280000300800 */
[----:B------:R-:W4:Y:S04]  /*1fc30*/  LDL.LU R22, [R1+0x38] ;  /* 0x0000380001167983 */ /* 0x000f280000300800 */
[----:B------:R-:W4:Y:S04]  /*1fc40*/  LDL.LU R23, [R1+0x3c] ;  /* 0x00003c0001177983 */ /* 0x000f280000300800 */
[----:B------:R-:W-:Y:S04]  /*1fc50*/  STL [R1+0x60dc], R2 ;  /* 0x0060dc0201007387 */ /* 0x000fe80000100800 */
[----:B------:R-:W-:Y:S04]  /*1fc60*/  STL [R1+0x60d8], R28 ;  /* 0x0060d81c01007387 */ /* 0x000fe80000100800 */
[----:B------:R0:W-:Y:S01]  /*1fc70*/  STL.64 [R1+0x170], R4 ;  /* 0x0001700401007387 */ /* 0x0001e20000100a00 */
[----:B------:R-:W-:-:S03]  /*1fc80*/  IMAD.MOV.U32 R11, RZ, RZ, R7 ;  /* 0x000000ffff0b7224 */ /* 0x000fc600078e0007 */
[----:B------:R-:W5:Y:S01]  /*1fc90*/  LDL.LU R12, [R1+0x10] ;  /* 0x00001000010c7983 */ /* 0x000f620000300800 */
[----:B------:R-:W-:-:S03]  /*1fca0*/  MOV R10, R6 ;  /* 0x00000006000a7202 */ /* 0x000fc60000000f00 */
[----:B------:R-:W5:Y:S01]  /*1fcb0*/  LDL.LU R13, [R1+0x14] ;  /* 0x00001400010d7983 */ /* 0x000f620000300800 */
[----:B------:R-:W-:-:S03]  /*1fcc0*/  MOV R6, R3 ;  /* 0x0000000300067202 */ /* 0x000fc60000000f00 */
[----:B------:R-:W5:Y:S01]  /*1fcd0*/  LDL.LU R14, [R1+0x18] ;  /* 0x00001800010e7983 */ /* 0x000f620000300800 */
[----:B------:R-:W-:-:S03]  /*1fce0*/  MOV R7, R29 ;  /* 0x0000001d00077202 */ /* 0x000fc60000000f00 */
[----:B------:R-:W5:Y:S04]  /*1fcf0*/  LDL.LU R15, [R1+0x1c] ;  /* 0x00001c00010f7983 */ /* 0x000f680000300800 */
[----:B0-----:R-:W2:Y:S04]  /*1fd00*/  LDL.LU R4, [R1] ;  /* 0x0000000001047983 */ /* 0x001ea80000300800 */
[----:B------:R-:W2:Y:S04]  /*1fd10*/  LDL.LU R5, [R1+0x4] ;  /* 0x0000040001057983 */ /* 0x000ea80000300800 */
[----:B------:R-:W2:Y:S04]  /*1fd20*/  LDL.LU R3, [R1+0x61cc] ;  /* 0x0061cc0001037983 */ /* 0x000ea80000300800 */
[----:B------:R-:W2:Y:S04]  /*1fd30*/  LDL.LU R29, [R1+0x61c8] ;  /* 0x0061c800011d7983 */ /* 0x000ea80000300800 */
[----:B------:R-:W-:Y:S04]  /*1fd40*/  STL [R1+0x60e4], R11 ;  /* 0x0060e40b01007387 */ /* 0x000fe80000100800 */
[----:B------:R-:W-:Y:S01]  /*1fd50*/  STL [R1+0x60e0], R10 ;  /* 0x0060e00a01007387 */ /* 0x000fe20000100800 */
[-C--:B---3--:R-:W-:Y:S11]  /*1fd60*/  HMMA.16816.F32 R24, R24, R8.reuse, RZ ;  /* 0x000000081818723c */ /* 0x088ff600000018ff */
[----:B------:R-:W-:Y:S11]  /*1fd70*/  @!UPT UIADD3 URZ, URZ, URZ, URZ ;  /* 0x0000003f3f3ff290 */ /* 0x000ff6000fffe03f */
[----:B------:R-:W-:Y:S01]  /*1fd80*/  @!UPT UIADD3 URZ, URZ, URZ, URZ ;  /* 0x0000003f3f3ff290 */ /* 0x000fe2000fffe03f */
[----:B------:R0:W-:Y:S01]  /*1fd90*/  STL.64 [R1+0x160], R24 ;  /* 0x0001601801007387 */ /* 0x0001e20000100a00 */
[----:B------:R-:W-:Y:S01]  /*1fda0*/  IMAD.MOV.U32 R2, RZ, RZ, R26 ;  /* 0x000000ffff027224 */ /* 0x000fe200078e001a */
[----:B------:R-:W-:Y:S02]  /*1fdb0*/  MOV R28, R27 ;  /* 0x0000001b001c7202 */ /* 0x000fe40000000f00 */
[----:B------:R-:W3:Y:S04]  /*1fdc0*/  LDL.LU.64 R26, [R1+0x61c0] ;  /* 0x0061c000011a7983 */ /* 0x000ee80000300a00 */
[----:B0-----:R-:W3:Y:S04]  /*1fdd0*/  LDL.LU.64 R24, [R1+0x61b8] ;  /* 0x0061b80001187983 */ /* 0x001ee80000300a00 */
[----:B------:R-:W-:Y:S04]  /*1fde0*/  STL [R1+0x60ec], R28 ;  /* 0x0060ec1c01007387 */ /* 0x000fe80000100800 */
[----:B------:R-:W-:Y:S01]  /*1fdf0*/  STL [R1+0x60e8], R2 ;  /* 0x0060e80201007387 */ /* 0x000fe20000100800 */
[-C--:B---3--:R-:W-:Y:S11]  /*1fe00*/  HMMA.16816.F32 R24, R24, R8.reuse, RZ ;  /* 0x000000081818723c */ /* 0x088ff600000018ff */
[----:B------:R-:W-:Y:S11]  /*1fe10*/  @!UPT UIADD3 URZ, URZ, URZ, URZ ;  /* 0x0000003f3f3ff290 */ /* 0x000ff6000fffe03f */
[----:B------:R-:W-:Y:S01]  /*1fe20*/  @!UPT UIADD3 URZ, URZ, URZ, URZ ;  /* 0x0000003f3f3ff290 */ /* 0x000fe2000fffe03f */
[----:B------:R0:W-:Y:S01]  /*1fe30*/  STL.64 [R1+0x150], R24 ;  /* 0x0001501801007387 */ /* 0x0001e20000100a00 */
[----:B------:R-:W-:Y:S01]  /*1fe40*/  MOV R11, R26 ;  /* 0x0000001a000b7202 */ /* 0x000fe20000000f00 */
[----:B------:R-:W-:Y:S02]  /*1fe50*/  IMAD.MOV.U32 R10, RZ, RZ, R27 ;  /* 0x000000ffff0a7224 */ /* 0x000fe400078e001b */
[----:B------:R-:W3:Y:S04]  /*1fe60*/  LDL.LU.64 R26, [R1+0x61b0] ;  /* 0x0061b000011a7983 */ /* 0x000ee80000300a00 */
[----:B0-----:R-:W3:Y:S01]  /*1fe70*/  LDL.LU.64 R24, [R1+0x61a8] ;  /* 0x0061a80001187983 */ /* 0x001ee20000300a00 */
[-C--:B----4-:R-:W-:Y:S08]  /*1fe80*/  HMMA.16816.F32 R20, R20, R8.reuse, RZ ;  /* 0x000000081414723c */ /* 0x090ff000000018ff */
[-C--:B--2---:R-:W-:Y:S01]  /*1fe90*/  HMMA.16816.F32 R16, R16, R8.reuse, RZ ;  /* 0x000000081010723c */ /* 0x084fe200000018ff */
[----:B------:R-:W-:Y:S04]  /*1fea0*/  STL [R1+0x60f4], R10 ;  /* 0x0060f40a01007387 */ /* 0x000fe80000100800 */
[----:B------:R-:W-:Y:S03]  /*1feb0*/  STL [R1+0x60f0], R11 ;  /* 0x0060f00b01007387 */ /* 0x000fe60000100800 */
[----:B---3--:R-:W-:Y:S11]  /*1fec0*/  HMMA.16816.F32 R24, R24, R8, RZ ;  /* 0x000000081818723c */ /* 0x008ff600000018ff */
[----:B------:R-:W-:Y:S11]  /*1fed0*/  @!UPT UIADD3 URZ, URZ, URZ, URZ ;  /* 0x0000003f3f3ff290 */ /* 0x000ff6000fffe03f */
[----:B------:R-:W-:Y:S02]  /*1fee0*/  @!UPT UIADD3 URZ, URZ, URZ, URZ ;  /* 0x0000003f3f3ff290 */ /* 0x000fe4000fffe03f */
[----:B------:R-:W-:Y:S01]  /*1fef0*/  MOV R2, R27 ;  /* 0x0000001b00027202 */ /* 0x000fe20000000f00 */
[----:B------:R0:W-:Y:S01]  /*1ff00*/  STL.64 [R1+0x140], R24 ;  /* 0x0001401801007387 */ /* 0x0001e20000100a00 */
[----:B------:R-:W-:-:S03]  /*1ff10*/  MOV R28, R26 ;  /* 0x0000001a001c7202 */ /* 0x000fc60000000f00 */
[----:B------:R-:W2:Y:S04]  /*1ff20*/  LDL.LU.64 R26, [R1+0x61a0] ;  /* 0x0061a000011a7983 */ /* 0x000ea80000300a00 */
[----:B0-----:R-:W2:Y:S04]  /*1ff30*/  LDL.LU.64 R24, [R1+0x6198] ;  /* 0x0061980001187983 */ /* 0x001ea80000300a00 */
[----:B------:R-:W-:Y:S04]  /*1ff40*/  STL [R1+0x60fc], R2 ;  /* 0x0060fc0201007387 */ /* 0x000fe80000100800 */
[----:B------:R-:W-:Y:S04]  /*1ff50*/  STL [R1+0x60f8], R28 ;  /* 0x0060f81c01007387 */ /* 0x000fe80000100800 */
[----:B------:R-:W-:Y:S04]  /*1ff60*/  STL.64 [R1+0x130], R20 ;  /* 0x0001301401007387 */ /* 0x000fe80000100a00 */
[----:B------:R0:W-:Y:S04]  /*1ff70*/  STL.64 [R1+0x138], R22 ;  /* 0x0001381601007387 */ /* 0x0001e80000100a00 */
[----:B0-----:R-:W3:Y:S04]  /*1ff80*/  LDL.LU.64 R22, [R1+0x6190] ;  /* 0x0061900001167983 */ /* 0x001ee80000300a00 */
[----:B------:R-:W3:Y:S04]  /*1ff90*/  LDL.LU.64 R20, [R1+0x6188] ;  /* 0x0061880001147983 */ /* 0x000ee80000300a00 */
[----:B------:R-:W-:Y:S04]  /*1ffa0*/  STL.64 [R1+0x120], R16 ;  /* 0x0001201001007387 */ /* 0x000fe80000100a00 */
[----:B------:R-:W-:Y:S04]  /*1ffb0*/  STL.64 [R1+0x128], R18 ;  /* 0x0001281201007387 */ /* 0x000fe80000100a00 */
[----:B------:R-:W0:Y:S02]  /*1ffc0*/  LDSM.16.MT88.4 R16, [R0+0x100] ;  /* 0x000100000010783b */ /* 0x000e240000004200 */
[----:B0-----:R-:W-:Y:S01]  /*1ffd0*/  MOV R10, R18 ;  /* 0x00000012000a7202 */ /* 0x001fe20000000f00 */
[----:B------:R-:W-:Y:S01]  /*1ffe0*/  IMAD.MOV.U32 R11, RZ, RZ, R19 ;  /* 0x000000ffff0b7224 */ /* 0x000fe200078e0013 */
[----:B------:R-:W-:Y:S01]  /*1fff0*/  MOV R28, R17 ;  /* 0x00000011001c7202 */ /* 0x000fe20000000f00 */
[----:B------:R-:W-:Y:S01]  /*20000*/  IMAD.MOV.U32 R2, RZ, RZ, R16 ;  /* 0x000000ffff027224 */ /* 0x000fe200078e0010 */
[----:B------:R-:W4:Y:S04]  /*20010*/  LDL.LU.64 R18, [R1+0x6180] ;  /* 0x0061800001127983 */ /* 0x000f280000300a00 */
[----:B------:R-:W4:Y:S01]  /*20020*/  LDL.LU.64 R16, [R1+0x6178] ;  /* 0x0061780001107983 */ /* 0x000f220000300a00 */
[-C--:B-----5:R-:W-:Y:S03]  /*20030*/  HMMA.16816.F32 R12, R12, R8.reuse, RZ ;  /* 0x000000080c0c723c */ /* 0x0a0fe600000018ff */
[----:B------:R-:W-:Y:S04]  /*20040*/  STL [R1+0x610c], R28 ;  /* 0x00610c1c01007387 */ /* 0x000fe80000100800 */
[----:B------:R-:W-:Y:S04]  /*20050*/  STL [R1+0x6108], R2 ;  /* 0x0061080201007387 */ /* 0x000fe80000100800 */
[----:B------:R-:W-:Y:S04]  /*20060*/  STL [R1+0x6104], R10 ;  /* 0x0061040a01007387 */ /* 0x000fe80000100800 */
[----:B------:R-:W-:Y:S08]  /*20070*/  STL [R1+0x6100], R11 ;  /* 0x0061000b01007387 */ /* 0x000ff00000100800 */
[----:B------:R-:W-:Y:S04]  /*20080*/  STL.64 [R1+0x110], R12 ;  /* 0x0001100c01007387 */ /* 0x000fe80000100a00 */
[----:B------:R-:W-:Y:S04]  /*20090*/  STL.64 [R1+0x118], R14 ;  /* 0x0001180e01007387 */ /* 0x000fe80000100a00 */
[----:B------:R-:W0:Y:S01]  /*200a0*/  LDSM.16.MT88.4 R12, [R0+0x180] ;  /* 0x00018000000c783b */ /* 0x000e220000004200 */
[----:B------:R-:W-:Y:S01]  /*200b0*/  HMMA.16816.F32 R4, R4, R8, RZ ;  /* 0x000000080404723c */ /* 0x000fe200000018ff */
[----:B0-----:R-:W-:-:S02]  /*200c0*/  MOV R11, R13 ;  /* 0x0000000d000b7202 */ /* 0x001fc40000000f00 */
[----:B------:R-:W-:Y:S01]  /*200d0*/  MOV R10, R12 ;  /* 0x0000000c000a7202 */ /* 0x000fe20000000f00 */
[----:B------:R3:W-:Y:S04]  /*200e0*/  STL.64 [R1+0xf8], R14 ;  /* 0x0000f80e01007387 */ /* 0x0007e80000100a00 */
[----:B------:R-:W-:Y:S04]  /*200f0*/  STL [R1+0x6114], R11 ;  /* 0x0061140b01007387 */ /* 0x000fe80000100800 */
[----:B------:R-:W-:Y:S11]  /*20100*/  STL [R1+0x6110], R10 ;  /* 0x0061100a01007387 */ /* 0x000ff60000100800 */
[----:B------:R-:W-:Y:S04]  /*20110*/  STL.64 [R1+0xe0], R4 ;  /* 0x0000e00401007387 */ /* 0x000fe80000100a00 */
[----:B------:R-:W-:Y:S04]  /*20120*/  STL.64 [R1+0xe8], R6 ;  /* 0x0000e80601007387 */ /* 0x000fe80000100a00 */
[----:B------:R-:W0:Y:S01]  /*20130*/  LDSM.16.MT88.4 R4, [R29+0x2100] ;  /* 0x002100001d04783b */ /* 0x000e220000004200 */
[-C--:B---3--:R-:W-:Y:S08]  /*20140*/  HMMA.16816.F32 R12, R20, R8.reuse, RZ ;  /* 0x00000008140c723c */ /* 0x088ff000000018ff */
[-C--:B----4-:R-:W-:Y:S11]  /*20150*/  HMMA.16816.F32 R16, R16, R8.reuse, RZ ;  /* 0x000000081010723c */ /* 0x090ff600000018ff */
[----:B------:R-:W-:Y:S11]  /*20160*/  @!UPT UIADD3 URZ, URZ, URZ, URZ ;  /* 0x0000003f3f3ff290 */ /* 0x000ff6000fffe03f */
[----:B------:R-:W-:Y:S01]  /*20170*/  @!UPT UIADD3 URZ, URZ, URZ, URZ ;  /* 0x0000003f3f3ff290 */ /* 0x000fe2000fffe03f */
[----:B------:R0:W-:Y:S04]  /*20180*/  STL.64 [R1+0xd0], R16 ;  /* 0x0000d01001007387 */ /* 0x0001e80000100a00 */
[----:B------:R1:W-:Y:S01]  /*20190*/  STL.64 [R1+0xd8], R18 ;  /* 0x0000d81201007387 */ /* 0x0003e20000100a00 */
[----:B0-----:R-:W-:Y:S01]  /*201a0*/  MOV R17, R6 ;  /* 0x0000000600117202 */ /* 0x001fe20000000f00 */
[----:B------:R-:W-:Y:S02]  /*201b0*/  IMAD.MOV.U32 R16, RZ, RZ, R7 ;  /* 0x000000ffff107224 */ /* 0x000fe400078e0007 */
[----:B-1----:R-:W-:Y:S01]  /*201c0*/  IMAD.MOV.U32 R19, RZ, RZ, R4 ;  /* 0x000000ffff137224 */ /* 0x002fe200078e0004 */
[----:B------:R-:W-:Y:S02]  /*201d0*/  MOV R18, R5 ;  /* 0x0000000500127202 */ /* 0x000fe40000000f00 */
[----:B--2---:R-:W-:Y:S01]  /*201e0*/  HMMA.16816.F32 R4, R24, R8, RZ ;  /* 0x000000081804723c */ /* 0x004fe200000018ff */
[----:B------:R-:W-:Y:S04]  /*201f0*/  STL.64 [R1+0xb0], R12 ;  /* 0x0000b00c01007387 */ /* 0x000fe80000100a00 */
[----:B------:R-:W-:Y:S04]  /*20200*/  STL.64 [R1+0xb8], R14 ;  /* 0x0000b80e01007387 */ /* 0x000fe80000100a00 */
[----:B------:R-:W-:Y:S04]  /*20210*/  STL [R1+0x6124], R16 ;  /* 0x0061241001007387 */ /* 0x000fe80000100800 */
[----:B------:R-:W-:Y:S04]  /*20220*/  STL [R1+0x6120], R17 ;  /* 0x0061201101007387 */ /* 0x000fe80000100800 */
[----:B------:R-:W-:Y:S04]  /*20230*/  STL [R1+0x611c], R18 ;  /* 0x00611c1201007387 */ /* 0x000fe80000100800 */
[----:B------:R-:W-:Y:S04]  /*20240*/  STL [R1+0x6118], R19 ;  /* 0x0061181301007387 */ /* 0x000fe80000100800 */
[----:B------:R-:W-:Y:S04]  /*20250*/  STL [R1+0x612c], R8 ;  /* 0x00612c0801007387 */ /* 0x000fe80000100800 */
[----:B------:R-:W-:Y:S04]  /*20260*/  STL [R1+0x6128], R9 ;  /* 0x0061280901007387 */ /* 0x000fe80000100800 */
[----:B------:R0:W-:Y:S04]  /*20270*/  STL.64 [R1+0x5f78], R6 ;  /* 0x005f780601007387 */ /* 0x0001e80000100a00 */
[----:B------:R-:W-:Y:S04]  /*20280*/  STL.64 [R1+0x5f70], R4 ;  /* 0x005f700401007387 */ /* 0x000fe80000100a00 */
[----:B------:R-:W1:Y:S04]  /*20290*/  LDSM.16.MT88.4 R12, [R29+0x2180] ;  /* 0x002180001d0c783b */ /* 0x000e680000004200 */
[----:B0-----:R-:W2:Y:S04]  /*202a0*/  LDL R7, [R1+0xdd8] ;  /* 0x000dd80001077983 */ /* 0x001ea80000100800 */
[----:B------:R-:W0:Y:S01]  /*202b0*/  LDSM.16.MT88.4 R8, [R3+0x2000] ;  /* 0x002000000308783b */ /* 0x000e220000004200 */
[----:B-1----:R-:W-:Y:S01]  /*202c0*/  MOV R23, R12 ;  /* 0x0000000c00177202 */ /* 0x002fe20000000f00 */
[----:B------:R-:W-:Y:S01]  /*202d0*/  IMAD.MOV.U32 R21, RZ, RZ, R14 ;  /* 0x000000ffff157224 */ /* 0x000fe200078e000e */
[----:B------:R-:W-:-:S02]  /*202e0*/  MOV R22, R13 ;  /* 0x0000000d00167202 */ /* 0x000fc40000000f00 */
[----:B------:R-:W-:Y:S02]  /*202f0*/  MOV R20, R15 ;  /* 0x0000000f00147202 */ /* 0x000fe40000000f00 */
[----:B------:R-:W1:Y:S01]  /*20300*/  LDSM.16.MT88.4 R12, [R3+0x2080] ;  /* 0x00208000030c783b */ /* 0x000e620000004200 */
[----:B0-----:R-:W-:Y:S02]  /*20310*/  MOV R25, R10 ;  /* 0x0000000a00197202 */ /* 0x001fe40000000f00 */
[----:B------:R-:W-:Y:S01]  /*20320*/  MOV R24, R11 ;  /* 0x0000000b00187202 */ /* 0x000fe20000000f00 */
[----:B-1----:R-:W-:Y:S01]  /*20330*/  IMAD.MOV.U32 R11, RZ, RZ, R12 ;  /* 0x000000ffff0b7224 */ /* 0x002fe200078e000c */
[----:B------:R-:W-:Y:S01]  /*20340*/  MOV R10, R13 ;  /* 0x0000000d000a7202 */ /* 0x000fe20000000f00 */
[----:B------:R-:W-:Y:S01]  /*20350*/  IMAD.MOV.U32 R2, RZ, RZ, R15 ;  /* 0x000000ffff027224 */ /* 0x000fe200078e000f */
[----:B------:R-:W-:Y:S02]  /*20360*/  MOV R28, R14 ;  /* 0x0000000e001c7202 */ /* 0x000fe40000000f00 */
[----:B------:R-:W0:Y:S01]  /*20370*/  LDSM.16.MT88.4 R12, [R3+0x2100] ;  /* 0x00210000030c783b */ /* 0x000e220000004200 */
[----:B------:R-:W-:-:S03]  /*20380*/  IMAD.MOV.U32 R26, RZ, RZ, R9 ;  /* 0x000000ffff1a7224 */ /* 0x000fc600078e0009 */
[----:B------:R-:W-:Y:S01]  /*20390*/  STL [R1+0x6140], R20 ;  /* 0x0061401401007387 */ /* 0x000fe20000100800 */
[----:B------:R-:W-:-:S03]  /*203a0*/  MOV R27, R8 ;  /* 0x00000008001b7202 */ /* 0x000fc60000000f00 */
[----:B------:R-:W-:Y:S01]  /*203b0*/  STL [R1+0x613c], R21 ;  /* 0x00613c1501007387 */ /* 0x000fe20000100800 */
[----:B0-----:R-:W-:Y:S01]  /*203c0*/  MOV R16, R12 ;  /* 0x0000000c00107202 */ /* 0x001fe20000000f00 */
[----:B------:R-:W-:Y:S01]  /*203d0*/  IMAD.MOV.U32 R18, RZ, RZ, R14 ;  /* 0x000000ffff127224 */ /* 0x000fe200078e000e */
[----:B------:R-:W-:Y:S02]  /*203e0*/  MOV R17, R13 ;  /* 0x0000000d00117202 */ /* 0x000fe40000000f00 */
[----:B------:R-:W-:Y:S02]  /*203f0*/  MOV R19, R15 ;  /* 0x0000000f00137202 */ /* 0x000fe40000000f00 */
[----:B------:R-:W0:Y:S04]  /*20400*/  LDSM.16.MT88.4 R12, [R3+0x2180] ;  /* 0x00218000030c783b */ /* 0x000e280000004200 */
[----:B------:R-:W-:Y:S04]  /*20410*/  STL [R1+0x6138], R22 ;  /* 0x0061381601007387 */ /* 0x000fe80000100800 */
[----:B------:R0:W-:Y:S04]  /*20420*/  STL [R1+0x6134], R23 ;  /* 0x0061341701007387 */ /* 0x0001e80000100800 */
[----:B------:R1:W-:Y:S04]  /*20430*/  STL [R1+0x6130], R29 ;  /* 0x0061301d01007387 */ /* 0x0003e80000100800 */
[----:B------:R-:W-:Y:S04]  /*20440*/  STL [R1+0x6150], R24 ;  /* 0x0061501801007387 */ /* 0x000fe80000100800 */
[----:B------:R-:W-:Y:S04]  /*20450*/  STL [R1+0x614c], R25 ;  /* 0x00614c1901007387 */ /* 0x000fe80000100800 */
[----:B------:R-:W-:Y:S04]  /*20460*/  STL [R1+0x6148], R26 ;  /* 0x0061481a01007387 */ /* 0x000fe80000100800 */
[----:B------:R-:W-:Y:S04]  /*20470*/  STL [R1+0x6144], R27 ;  /* 0x0061441b01007387 */ /* 0x000fe80000100800 */
[----:B------:R-:W-:Y:S04]  /*20480*/  STL [R1+0x6160], R2 ;  /* 0x0061600201007387 */ /* 0x000fe80000100800 */
[----:B------:R-:W-:Y:S04]  /*20490*/  STL [R1+0x615c], R28 ;  /* 0x00615c1c01007387 */ /* 0x000fe80000100800 */
[----:B------:R-:W-:Y:S01]  /*204a0*/  STL [R1+0x6158], R10 ;  /* 0x0061580a01007387 */ /* 0x000fe20000100800 */
[----:B0-----:R-:W-:Y:S01]  /*204b0*/  MOV R23, R12 ;  /* 0x0000000c00177202 */ /* 0x001fe20000000f00 */
[----:B-1----:R-:W-:-:S02]  /*204c0*/  IMAD.MOV.U32 R29, RZ, RZ, R13 ;  /* 0x000000ffff1d7224 */ /* 0x002fc400078e000d */
[----:B------:R-:W-:Y:S01]  /*204d0*/  STL [R1+0x6154], R11 ;  /* 0x0061540b01007387 */ /* 0x000fe20000100800 */
[----:B------:R-:W-:Y:S02]  /*204e0*/  MOV R8, R14 ;  /* 0x0000000e00087202 */ /* 0x000fe40000000f00 */
[----:B------:R-:W-:Y:S01]  /*204f0*/  MOV R9, R15 ;  /* 0x0000000f00097202 */ /* 0x000fe20000000f00 */
[----:B------:R-:W-:Y:S04]  /*20500*/  STL [R1+0x6164], R16 ;  /* 0x0061641001007387 */ /* 0x000fe80000100800 */
[----:B------:R-:W-:Y:S04]  /*20510*/  STL.64 [R1+0x6170], R18 ;  /* 0x0061701201007387 */ /* 0x000fe80000100a00 */
[----:B------:R-:W-:Y:S04]  /*20520*/  STL [R1+0x6168], R17 ;  /* 0x0061681101007387 */ /* 0x000fe80000100800 */
[----:B--2---:R-:W0:Y:S04]  /*20530*/  LDSM.16.MT88.4 R12, [R7+0x2000] ;  /* 0x00200000070c783b */ /* 0x004e280000004200 */
[----:B------:R-:W1:Y:S01]  /*20540*/  LDSM.16.MT88.4 R16, [R7+0x2080] ;  /* 0x002080000710783b */ /* 0x000e620000004200 */
[----:B0-----:R-:W-:Y:S01]  /*20550*/  IMAD.MOV.U32 R27, RZ, RZ, R12 ;  /* 0x000000ffff1b7224 */ /* 0x001fe200078e000c */
[----:B------:R-:W-:-:S02]  /*20560*/  MOV R20, R13 ;  /* 0x0000000d00147202 */ /* 0x000fc40000000f00 */
[----:B-1----:R-:W-:Y:S01]  /*20570*/  MOV R13, R17 ;  /* 0x00000011000d7202 */ /* 0x002fe20000000f00 */
[----:B------:R-:W-:Y:S01]  /*20580*/  IMAD.MOV.U32 R11, RZ, RZ, R16 ;  /* 0x000000ffff0b7224 */ /* 0x000fe200078e0010 */
[----:B------:R-:W-:Y:S02]  /*20590*/  MOV R12, R18 ;  /* 0x00000012000c7202 */ /* 0x000fe40000000f00 */
[----:B------:R-:W-:Y:S02]  /*205a0*/  MOV R26, R19 ;  /* 0x00000013001a7202 */ /* 0x000fe40000000f00 */
[----:B------:R-:W0:Y:S04]  /*205b0*/  LDSM.16.MT88.4 R16, [R7+0x2100] ;  /* 0x002100000710783b */ /* 0x000e280000004200 */
[----:B------:R-:W1:Y:S01]  /*205c0*/  LDSM.16.MT88.4 R4, [R7+0x2180] ;  /* 0x002180000704783b */ /* 0x000e620000004200 */
[----:B0-----:R-:W-:Y:S01]  /*205d0*/  MOV R25, R16 ;  /* 0x0000001000197202 */ /* 0x001fe20000000f00 */
[----:B-1----:R-:W-:Y:S01]  /*205e0*/  IMAD.MOV.U32 R16, RZ, RZ, R4 ;  /* 0x000000ffff107224 */ /* 0x002fe200078e0004 */
[----:B------:R-:W-:Y:S01]  /*205f0*/  MOV R2, R5 ;  /* 0x0000000500027202 */ /* 0x000fe20000000f00 */
[----:B------:R-:W-:Y:S01]  /*20600*/  IMAD.MOV.U32 R10, RZ, RZ, R7 ;  /* 0x000000ffff0a7224 */ /* 0x000fe200078e0007 */
[----:B------:R-:W-:-:S02]  /*20610*/  MOV R28, R6 ;  /* 0x00000006001c7202 */ /* 0x000fc40000000f00 */
[----:B------:R-:W0:Y:S01]  /*20620*/  LDSM.16.MT88.4 R4, [R0+0x2000] ;  /* 0x002000000004783b */ /* 0x000e220000004200 */
[----:B------:R-:W-:Y:S01]  /*20630*/  MOV R21, R14 ;  /* 0x0000000e00157202 */ /* 0x000fe20000000f00 */
[----:B------:R-:W-:Y:S01]  /*20640*/  IMAD.MOV.U32 R22, RZ, RZ, R15 ;  /* 0x000000ffff167224 */ /* 0x000fe200078e000f */
[----:B------:R-:W-:Y:S01]  /*20650*/  MOV R15, R18 ;  /* 0x00000012000f7202 */ /* 0x000fe20000000f00 */
[----:B------:R-:W-:Y:S01]  /*20660*/  IMAD.MOV.U32 R24, RZ, RZ, R17 ;  /* 0x000000ffff187224 */ /* 0x000fe200078e0011 */
[----:B------:R-:W-:Y:S02]  /*20670*/  MOV R14, R19 ;  /* 0x00000013000e7202 */ /* 0x000fe40000000f00 */
[----:B------:R-:W2:Y:S04]  /*20680*/  LDL.LU.64 R18, [R1+0x6170] ;  /* 0x0061700001127983 */ /* 0x000ea80000300a00 */
[----:B------:R-:W3:Y:S04]  /*20690*/  LDL.LU R17, [R1+0x6168] ;  /* 0x0061680001117983 */ /* 0x000ee80000300800 */
[----:B0-----:R0:W-:Y:S04]  /*206a0*/  STL.64 [R1+0x5f98], R6 ;  /* 0x005f980601007387 */ /* 0x0011e80000100a00 */
[----:B------:R1:W-:Y:S01]  /*206b0*/  STL.64 [R1+0x5f90], R4 ;  /* 0x005f900401007387 */ /* 0x0003e20000100a00 */
[----:B0-----:R-:W-:Y:S01]  /*206c0*/  IMAD.MOV.U32 R6, RZ, RZ, R28 ;  /* 0x000000ffff067224 */ /* 0x001fe200078e001c */
[----:B------:R-:W-:-:S02]  /*206d0*/  MOV R7, R10 ;  /* 0x0000000a00077202 */ /* 0x000fc40000000f00 */
[----:B-1----:R-:W-:Y:S02]  /*206e0*/  MOV R4, R16 ;  /* 0x0000001000047202 */ /* 0x002fe40000000f00 */
[----:B------:R-:W4:Y:S01]  /*206f0*/  LDL.LU R16, [R1+0x6164] ;  /* 0x0061640001107983 */ /* 0x000f220000300800 */
[----:B------:R-:W-:-:S03]  /*20700*/  MOV R5, R2 ;  /* 0x0000000200057202 */ /* 0x000fc60000000f00 */
[----:B------:R-:W5:Y:S04]  /*20710*/  LDL.LU R2, [R1+0x6160] ;  /* 0x0061600001027983 */ /* 0x000f680000300800 */
[----:B------:R-:W2:Y:S04]  /*20720*/  LDL.LU R28, [R1+0x615c] ;  /* 0x00615c00011c7983 */ /* 0x000ea80000300800 */
[----:B------:R-:W2:Y:S04]  /*20730*/  LDL.LU R10, [R1+0x6158] ;  /* 0x00615800010a7983 */ /* 0x000ea80000300800 */
[----:B------:R0:W-:Y:S04]  /*20740*/  STL.64 [R1+0x5fb8], R6 ;  /* 0x005fb80601007387 */ /* 0x0001e80000100a00 */
[----:B------:R-:W-:Y:S01]  /*20750*/  STL.64 [R1+0x5fb0], R4 ;  /* 0x005fb00401007387 */ /* 0x000fe20000100a00 */
[----:B0-----:R-:W-:-:S02]  /*20760*/  MOV R6, R15 ;  /* 0x0000000f00067202 */ /* 0x001fc40000000f00 */
[----:B------:R-:W-:-:S05]  /*20770*/  MOV R7, R14 ;  /* 0x0000000e00077202 */ /* 0x000fca0000000f00 */
[----:B------:R0:W-:Y:S02]  /*20780*/  STL.64 [R1+0x5fd8], R6 ;  /* 0x005fd80601007387 */ /* 0x0001e40000100a00 */
[----:B0-----:R-:W-:Y:S01]  /*20790*/  IMAD.MOV.U32 R6, RZ, RZ, R13 ;  /* 0x000000ffff067224 */ /* 0x001fe200078e000d */
[----:B------:R-:W-:Y:S02]  /*207a0*/  MOV R7, R12 ;  /* 0x0000000c00077202 */ /* 0x000fe40000000f00 */
[----:B------:R-:W0:Y:S01]  /*207b0*/  LDSM.16.MT88.4 R12, [R0+0x2080] ;  /* 0x00208000000c783b */ /* 0x000e220000004200 */
[----:B------:R-:W-:Y:S01]  /*207c0*/  MOV R4, R25 ;  /* 0x0000001900047202 */ /* 0x000fe20000000f00 */
[----:B------:R-:W-:-:S05]  /*207d0*/  IMAD.MOV.U32 R5, RZ, RZ, R24 ;  /* 0x000000ffff057224 */ /* 0x000fca00078e0018 */
[----:B------:R1:W-:Y:S02]  /*207e0*/  STL.64 [R1+0x5fd0], R4 ;  /* 0x005fd00401007387 */ /* 0x0003e40000100a00 */
[----:B-1----:R-:W-:Y:S01]  /*207f0*/  MOV R5, R11 ;  /* 0x0000000b00057202 */ /* 0x002fe20000000f00 */
[----:B0-----:R-:W-:Y:S01]  /*20800*/  IMAD.MOV.U32 R11, RZ, RZ, R12 ;  /* 0x000000ffff0b7224 */ /* 0x001fe200078e000c */
[----:B------:R-:W-:Y:S01]  /*20810*/  MOV R24, R13 ;  /* 0x0000000d00187202 */ /* 0x000fe20000000f00 */
[----:B------:R-:W-:Y:S01]  /*20820*/  IMAD.MOV.U32 R4, RZ, RZ, R15 ;  /* 0x000000ffff047224 */ /* 0x000fe200078e000f */
[----:B------:R-:W-:Y:S02]  /*20830*/  MOV R25, R14 ;  /* 0x0000000e00197202 */ /* 0x000fe40000000f00 */
[----:B------:R-:W0:Y:S04]  /*20840*/  LDSM.16.MT88.4 R12, [R0+0x2100] ;  /* 0x00210000000c783b */ /* 0x000e280000004200 */
[----:B0-----:R0:W-:Y:S04]  /*20850*/  STL.64 [R1+0x5f68], R14 ;  /* 0x005f680e01007387 */ /* 0x0011e80000100a00 */
[----:B------:R1:W-:Y:S01]  /*20860*/  STL.64 [R1+0x5f60], R12 ;  /* 0x005f600c01007387 */ /* 0x0003e20000100a00 */
[----:B0-----:R-:W-:-:S02]  /*20870*/  MOV R15, R4 ;  /* 0x00000004000f7202 */ /* 0x001fc40000000f00 */
[----:B------:R-:W-:Y:S01]  /*20880*/  MOV R4, R5 ;  /* 0x0000000500047202 */ /* 0x000fe20000000f00 */
[----:B------:R-:W-:Y:S01]  /*20890*/  IMAD.MOV.U32 R5, RZ, RZ, R6 ;  /* 0x000000ffff057224 */ /* 0x000fe200078e0006 */
[----:B------:R-:W-:Y:S02]  /*208a0*/  MOV R6, R7 ;  /* 0x0000000700067202 */ /* 0x000fe40000000f00 */
[----:B-1----:R-:W-:Y:S02]  /*208b0*/  MOV R12, R11 ;  /* 0x0000000b000c7202 */ /* 0x002fe40000000f00 */
[----:B------:R-:W-:Y:S01]  /*208c0*/  MOV R7, R26 ;  /* 0x0000001a00077202 */ /* 0x000fe20000000f00 */
[----:B------:R-:W2:Y:S01]  /*208d0*/  LDL.LU R11, [R1+0x6154] ;  /* 0x00615400010b7983 */ /* 0x000ea20000300800 */
[----:B------:R-:W-:Y:S01]  /*208e0*/  MOV R13, R24 ;  /* 0x00000018000d7202 */ /* 0x000fe20000000f00 */
[----:B------:R-:W-:Y:S02]  /*208f0*/  IMAD.MOV.U32 R14, RZ, RZ, R25 ;  /* 0x000000ffff0e7224 */ /* 0x000fe400078e0019 */
[----:B------:R-:W2:Y:S04]  /*20900*/  LDL.LU R24, [R1+0x6150] ;  /* 0x0061500001187983 */ /* 0x000ea80000300800 */
[----:B------:R-:W2:Y:S04]  /*20910*/  LDL.LU R25, [R1+0x614c] ;  /* 0x00614c0001197983 */ /* 0x000ea80000300800 */
[----:B------:R-:W2:Y:S04]  /*20920*/  LDL.LU R26, [R1+0x6148] ;  /* 0x00614800011a7983 */ /* 0x000ea80000300800 */
[----:B------:R-:W-:Y:S04]  /*20930*/  STL.64 [R1+0x5ff8], R6 ;  /* 0x005ff80601007387 */ /* 0x000fe80000100a00 */
[----:B------:R-:W-:Y:S04]  /*20940*/  STL.64 [R1+0x5ff0], R4 ;  /* 0x005ff00401007387 */ /* 0x000fe80000100a00 */
[----:B------:R-:W-:Y:S04]  /*20950*/  STL.64 [R1+0x5f88], R14 ;  /* 0x005f880e01007387 */ /* 0x000fe80000100a00 */
[----:B------:R0:W-:Y:S04]  /*20960*/  STL.64 [R1+0x5f80], R12 ;  /* 0x005f800c01007387 */ /* 0x0001e80000100a00 */
[----:B0-----:R-:W2:Y:S04]  /*20970*/  LDL.LU R12, [R1+0xb0] ;  /* 0x0000b000010c7983 */ /* 0x001ea80000300800 */
[----:B------:R-:W2:Y:S04]  /*20980*/  LDL.LU R13, [R1+0xb4] ;  /* 0x0000b400010d7983 */ /* 0x000ea80000300800 */
[----:B------:R-:W2:Y:S04]  /*20990*/  LDL.LU R14, [R1+0xb8] ;  /* 0x0000b800010e7983 */ /* 0x000ea80000300800 */
[----:B------:R-:W2:Y:S01]  /*209a0*/  LDL.LU R15, [R1+0xbc] ;  /* 0x0000bc00010f7983 */ /* 0x000ea20000300800 */
[----:B------:R-:W-:Y:S01]  /*209b0*/  IMAD.MOV.U32 R4, RZ, RZ, R27 ;  /* 0x000000ffff047224 */ /* 0x000fe200078e001b */
[----:B------:R-:W-:Y:S01]  /*209c0*/  MOV R6, R21 ;  /* 0x0000001500067202 */ /* 0x000fe20000000f00 */
[----:B------:R-:W-:Y:S01]  /*209d0*/  IMAD.MOV.U32 R7, RZ, RZ, R22 ;  /* 0x000000ffff077224 */ /* 0x000fe200078e0016 */
[----:B------:R-:W3:Y:S01]  /*209e0*/  LDL.LU R27, [R1+0x6144] ;  /* 0x00614400011b7983 */ /* 0x000ee20000300800 */
[----:B------:R-:W-:-:S03]  /*209f0*/  MOV R5, R20 ;  /* 0x0000001400057202 */ /* 0x000fc60000000f00 */
[----:B------:R-:W3:Y:S04]  /*20a00*/  LDL.LU R20, [R1+0x6140] ;  /* 0x0061400001147983 */ /* 0x000ee80000300800 */
[----:B------:R-:W3:Y:S04]  /*20a10*/  LDL.LU R21, [R1+0x613c] ;  /* 0x00613c0001157983 */ /* 0x000ee80000300800 */
[----:B------:R-:W3:Y:S04]  /*20a20*/  LDL.LU R22, [R1+0x6138] ;  /* 0x0061380001167983 */ /* 0x000ee80000300800 */
[----:B------:R-:W-:Y:S04]  /*20a30*/  STL.64 [R1+0x6018], R6 ;  /* 0x0060180601007387 */ /* 0x000fe80000100a00 */
[----:B------:R-:W-:Y:S04]  /*20a40*/  STL.64 [R1+0x6010], R4 ;  /* 0x0060100401007387 */ /* 0x000fe80000100a00 */
[----:B--2---:R-:W-:Y:S04]  /*20a50*/  STL.64 [R1+0x5fa8], R14 ;  /* 0x005fa80e01007387 */ /* 0x004fe80000100a00 */
[----:B------:R0:W-:Y:S04]  /*20a60*/  STL.64 [R1+0x5fa0], R12 ;  /* 0x005fa00c01007387 */ /* 0x0001e80000100a00 */
[----:B0-----:R-:W2:Y:S04]  /*20a70*/  LDL.LU R12, [R1+0xd0] ;  /* 0x0000d000010c7983 */ /* 0x001ea80000300800 */
[----:B------:R-:W2:Y:S04]  /*20a80*/  LDL.LU R13, [R1+0xd4] ;  /* 0x0000d400010d7983 */ /* 0x000ea80000300800 */
[----:B------:R-:W2:Y:S04]  /*20a90*/  LDL.LU R14, [R1+0xd8] ;  /* 0x0000d800010e7983 */ /* 0x000ea80000300800 */
[----:B------:R-:W2:Y:S01]  /*20aa0*/  LDL.LU R15, [R1+0xdc] ;  /* 0x0000dc00010f7983 */ /* 0x000ea20000300800 */
[----:B------:R-:W-:Y:S01]  /*20ab0*/  MOV R4, R23 ;  /* 0x0000001700047202 */ /* 0x000fe20000000f00 */
[----:B------:R-:W-:Y:S01]  /*20ac0*/  IMAD.MOV.U32 R6, RZ, RZ, R8 ;  /* 0x000000ffff067224 */ /* 0x000fe200078e0008 */
[----:B------:R-:W-:Y:S01]  /*20ad0*/  MOV R7, R9 ;  /* 0x0000000900077202 */ /* 0x000fe20000000f00 */
[----:B------:R-:W5:Y:S01]  /*20ae0*/  LDL.LU R23, [R1+0x6134] ;  /* 0x0061340001177983 */ /* 0x000f620000300800 */
[----:B------:R-:W-:-:S03]  /*20af0*/  MOV R5, R29 ;  /* 0x0000001d00057202 */ /* 0x000fc60000000f00 */
[----:B------:R-:W5:Y:S04]  /*20b00*/  LDL.LU R29, [R1+0x6130] ;  /* 0x00613000011d7983 */ /* 0x000f680000300800 */
[----:B------:R-:W5:Y:S04]  /*20b10*/  LDL.LU R8, [R1+0x612c] ;  /* 0x00612c0001087983 */ /* 0x000f680000300800 */
[----:B------:R-:W5:Y:S04]  /*20b20*/  LDL.LU R9, [R1+0x6128] ;  /* 0x0061280001097983 */ /* 0x000f680000300800 */
[----:B------:R0:W-:Y:S04]  /*20b30*/  STL.64 [R1+0x6038], R6 ;  /* 0x0060380601007387 */ /* 0x0001e80000100a00 */
[----:B------:R4:W-:Y:S01]  /*20b40*/  STL.64 [R1+0x6030], R4 ;  /* 0x0060300401007387 */ /* 0x0009e20000100a00 */
[----:B0-----:R-:W-:-:S02]  /*20b50*/  MOV R6, R18 ;  /* 0x0000001200067202 */ /* 0x001fc40000000f00 */
[----:B------:R-:W-:Y:S02]  /*20b60*/  MOV R7, R19 ;  /* 0x0000001300077202 */ /* 0x000fe40000000f00 */
[----:B----4-:R-:W-:Y:S01]  /*20b70*/  MOV R4, R16 ;  /* 0x0000001000047202 */ /* 0x010fe20000000f00 */
[----:B---3--:R-:W-:Y:S01]  /*20b80*/  IMAD.MOV.U32 R5, RZ, RZ, R17 ;  /* 0x000000ffff057224 */ /* 0x008fe200078e0011 */
[----:B------:R-:W3:Y:S04]  /*20b90*/  LDL.LU R16, [R1+0x6124] ;  /* 0x0061240001107983 */ /* 0x000ee80000300800 */
[----:B------:R-:W4:Y:S04]  /*20ba0*/  LDL.LU R17, [R1+0x6120] ;  /* 0x0061200001117983 */ /* 0x000f280000300800 */
        /* <DEDUP_REMOVED lines=10> */
[----:B------:R-:W-:Y:S01]  /*20c50*/  IMAD.MOV.U32 R4, RZ, RZ, R11 ;  /* 0x000000ffff047224 */ /* 0x000fe200078e000b */
[----:B------:R-:W-:Y:S01]  /*20c60*/  MOV R6, R28 ;  /* 0x0000001c00067202 */ /* 0x000fe20000000f00 */
[----:B-----5:R-:W-:Y:S01]  /*20c70*/  IMAD.MOV.U32 R7, RZ, RZ, R2 ;  /* 0x000000ffff077224 */ /* 0x020fe200078e0002 */
[----:B------:R-:W5:Y:S01]  /*20c80*/  LDL.LU R11, [R1+0x6114] ;  /* 0x00611400010b7983 */ /* 0x000f620000300800 */
        /* <DEDUP_REMOVED lines=13> */
[----:B------:R-:W-:-:S02]  /*20d60*/  MOV R7, R24 ;  /* 0x0000001800077202 */ /* 0x000fc40000000f00 */
[----:B------:R-:W-:Y:S02]  /*20d70*/  MOV R4, R27 ;  /* 0x0000001b00047202 */ /* 0x000fe40000000f00 */
[----:B------:R-:W-:Y:S01]  /*20d80*/  MOV R5, R26 ;  /* 0x0000001a00057202 */ /* 0x000fe20000000f00 */
        /* <DEDUP_REMOVED lines=10> */
[----:B------:R-:W-:-:S02]  /*20e30*/  MOV R7, R20 ;  /* 0x0000001400077202 */ /* 0x000fc40000000f00 */
[----:B------:R-:W-:-:S03]  /*20e40*/  MOV R4, R23 ;  /* 0x0000001700047202 */ /* 0x000fc60000000f00 */
[----:B------:R-:W-:Y:S04]  /*20e50*/  STL.64 [R1+0x60b8], R6 ;  /* 0x0060b80601007387 */ /* 0x000fe80000100a00 */
[----:B------:R-:W-:Y:S01]  /*20e60*/  STL.64 [R1+0x60b0], R4 ;  /* 0x0060b00401007387 */ /* 0x000fe20000100a00 */
[----:B---3--:R-:W-:Y:S02]  /*20e70*/  MOV R24, R10 ;  /* 0x0000000a00187202 */ /* 0x008fe40000000f00 */
[----:B-----5:R-:W-:Y:S01]  /*20e80*/  MOV R25, R11 ;  /* 0x0000000b00197202 */ /* 0x020fe20000000f00 */
[----:B--2---:R-:W-:Y:S04]  /*20e90*/  STL.64 [R1+0x6028], R14 ;  /* 0x0060280e01007387 */ /* 0x004fe80000100a00 */
[----:B------:R0:W-:Y:S04]  /*20ea0*/  STL.64 [R1+0x6020], R12 ;  /* 0x0060200c01007387 */ /* 0x0001e80000100a00 */
[----:B0-----:R-:W2:Y:S04]  /*20eb0*/  LDL.LU R12, [R1+0x130] ;  /* 0x00013000010c7983 */ /* 0x001ea80000300800 */
[----:B------:R-:W2:Y:S04]  /*20ec0*/  LDL.LU R13, [R1+0x134] ;  /* 0x00013400010d7983 */ /* 0x000ea80000300800 */
[----:B------:R-:W3:Y:S04]  /*20ed0*/  LDL.LU R14, [R1+0x138] ;  /* 0x00013800010e7983 */ /* 0x000ee80000300800 */
[----:B------:R-:W3:Y:S04]  /*20ee0*/  LDL.LU R15, [R1+0x13c] ;  /* 0x00013c00010f7983 */ /* 0x000ee80000300800 */
[----:B------:R-:W5:Y:S04]  /*20ef0*/  LDL.LU R10, [R1+0x6104] ;  /* 0x00610400010a7983 */ /* 0x000f680000300800 */
[----:B------:R-:W2:Y:S01]  /*20f00*/  LDL.LU R11, [R1+0x6100] ;  /* 0x00610000010b7983 */ /* 0x000ea20000300800 */
[----:B------:R-:W-:Y:S01]  /*20f10*/  IMAD.MOV.U32 R20, RZ, RZ, R2 ;  /* 0x000000ffff147224 */ /* 0x000fe200078e0002 */
[----:B------:R-:W-:-:S02]  /*20f20*/  MOV R21, R28 ;  /* 0x0000001c00157202 */ /* 0x000fc40000000f00 */
[----:B------:R-:W3:Y:S04]  /*20f30*/  LDL.LU R26, [R1+0xf8] ;  /* 0x0000f800011a7983 */ /* 0x000ee80000300800 */
[----:B------:R-:W4:Y:S04]  /*20f40*/  LDL.LU R27, [R1+0xfc] ;  /* 0x0000fc00011b7983 */ /* 0x000f280000300800 */
[----:B------:R-:W4:Y:S04]  /*20f50*/  LDL.LU R2, [R1+0x60fc] ;  /* 0x0060fc0001027983 */ /* 0x000f280000300800 */
[----:B------:R-:W4:Y:S01]  /*20f60*/  LDL.LU R28, [R1+0x60f8] ;  /* 0x0060f800011c7983 */ /* 0x000f220000300800 */
[----:B-----5:R-:W-:-:S03]  /*20f70*/  MOV R22, R10 ;  /* 0x0000000a00167202 */ /* 0x020fc60000000f00 */
[----:B------:R-:W5:Y:S01]  /*20f80*/  LDL.LU R10, [R1+0x60f4] ;  /* 0x0060f400010a7983 */ /* 0x000f620000300800 */
[----:B--2---:R-:W-:-:S03]  /*20f90*/  IMAD.MOV.U32 R23, RZ, RZ, R11 ;  /* 0x000000ffff177224 */ /* 0x004fc600078e000b */
[----:B------:R-:W2:Y:S04]  /*20fa0*/  LDL.LU R11, [R1+0x60f0] ;  /* 0x0060f000010b7983 */ /* 0x000ea80000300800 */
[----:B---3--:R-:W-:Y:S04]  /*20fb0*/  STL.64 [R1+0x6048], R14 ;  /* 0x0060480e01007387 */ /* 0x008fe80000100a00 */
[----:B------:R0:W-:Y:S04]  /*20fc0*/  STL.64 [R1+0x6040], R12 ;  /* 0x0060400c01007387 */ /* 0x0001e80000100a00 */
[----:B0-----:R-:W3:Y:S04]  /*20fd0*/  LDL.LU R12, [R1+0x140] ;  /* 0x00014000010c7983 */ /* 0x001ee80000300800 */
[----:B------:R-:W3:Y:S01]  /*20fe0*/  LDL.LU R13, [R1+0x144] ;  /* 0x00014400010d7983 */ /* 0x000ee20000300800 */
[----:B----4-:R-:W-:-:S02]  /*20ff0*/  MOV R14, R28 ;  /* 0x0000001c000e7202 */ /* 0x010fc40000000f00 */
[----:B------:R-:W-:Y:S01]  /*21000*/  MOV R15, R2 ;  /* 0x00000002000f7202 */ /* 0x000fe20000000f00 */
[----:B------:R-:W4:Y:S04]  /*21010*/  LDL.LU R28, [R1+0x60ec] ;  /* 0x0060ec00011c7983 */ /* 0x000f280000300800 */
[----:B------:R-:W2:Y:S04]  /*21020*/  LDL.LU R2, [R1+0x60e8] ;  /* 0x0060e80001027983 */ /* 0x000ea80000300800 */
[----:B------:R-:W-:Y:S04]  /*21030*/  STL.64 [R1+0x6068], R14 ;  /* 0x0060680e01007387 */ /* 0x000fe80000100a00 */
[----:B---3--:R0:W-:Y:S04]  /*21040*/  STL.64 [R1+0x6060], R12 ;  /* 0x0060600c01007387 */ /* 0x0081e80000100a00 */
[----:B0-----:R-:W3:Y:S04]  /*21050*/  LDL.LU R12, [R1+0x150] ;  /* 0x00015000010c7983 */ /* 0x001ee80000300800 */
[----:B------:R-:W3:Y:S01]  /*21060*/  LDL.LU R13, [R1+0x154] ;  /* 0x00015400010d7983 */ /* 0x000ee20000300800 */
[----:B--2---:R-:W-:Y:S01]  /*21070*/  IMAD.MOV.U32 R14, RZ, RZ, R11 ;  /* 0x000000ffff0e7224 */ /* 0x004fe200078e000b */
[----:B-----5:R-:W-:-:S02]  /*21080*/  MOV R15, R10 ;  /* 0x0000000a000f7202 */ /* 0x020fc40000000f00 */
[----:B------:R-:W2:Y:S04]  /*21090*/  LDL.LU R11, [R1+0x60e4] ;  /* 0x0060e400010b7983 */ /* 0x000ea80000300800 */
[----:B------:R-:W5:Y:S04]  /*210a0*/  LDL.LU R10, [R1+0x60e0] ;  /* 0x0060e000010a7983 */ /* 0x000f680000300800 */
[----:B------:R-:W-:Y:S04]  /*210b0*/  STL.64 [R1+0x6088], R14 ;  /* 0x0060880e01007387 */ /* 0x000fe80000100a00 */
[----:B---3--:R0:W-:Y:S04]  /*210c0*/  STL.64 [R1+0x6080], R12 ;  /* 0x0060800c01007387 */ /* 0x0081e80000100a00 */
[----:B0-----:R-:W3:Y:S04]  /*210d0*/  LDL.LU R12, [R1+0x160] ;  /* 0x00016000010c7983 */ /* 0x001ee80000300800 */
[----:B------:R-:W3:Y:S01]  /*210e0*/  LDL.LU R13, [R1+0x164] ;  /* 0x00016400010d7983 */ /* 0x000ee20000300800 */
[----:B------:R-:W-:Y:S01]  /*210f0*/  MOV R14, R2 ;  /* 0x00000002000e7202 */ /* 0x000fe20000000f00 */
[----:B----4-:R-:W-:-:S02]  /*21100*/  IMAD.MOV.U32 R15, RZ, RZ, R28 ;  /* 0x000000ffff0f7224 */ /* 0x010fc400078e001c */
[----:B------:R-:W4:Y:S04]  /*21110*/  LDL.LU R2, [R1+0x60dc] ;  /* 0x0060dc0001027983 */ /* 0x000f280000300800 */
[----:B------:R-:W2:Y:S04]  /*21120*/  LDL.LU R28, [R1+0x60d8] ;  /* 0x0060d800011c7983 */ /* 0x000ea80000300800 */
[----:B------:R-:W-:Y:S04]  /*21130*/  STL.64 [R1+0x60a8], R14 ;  /* 0x0060a80e01007387 */ /* 0x000fe80000100a00 */
[----:B---3--:R0:W-:Y:S04]  /*21140*/  STL.64 [R1+0x60a0], R12 ;  /* 0x0060a00c01007387 */ /* 0x0081e80000100a00 */
[----:B0-----:R-:W3:Y:S04]  /*21150*/  LDL.LU R12, [R1+0x170] ;  /* 0x00017000010c7983 */ /* 0x001ee80000300800 */
[----:B------:R-:W3:Y:S01]  /*21160*/  LDL.LU R13, [R1+0x174] ;  /* 0x00017400010d7983 */ /* 0x000ee20000300800 */
[----:B-----5:R-:W-:-:S02]  /*21170*/  MOV R14, R10 ;  /* 0x0000000a000e7202 */ /* 0x020fc40000000f00 */
[----:B--2---:R-:W-:Y:S01]  /*21180*/  MOV R15, R11 ;  /* 0x0000000b000f7202 */ /* 0x004fe20000000f00 */
[----:B------:R-:W2:Y:S04]  /*21190*/  LDL.LU R10, [R1+0x60d4] ;  /* 0x0060d400010a7983 */ /* 0x000ea80000300800 */
[----:B------:R-:W2:Y:S04]  /*211a0*/  LDL.LU R11, [R1+0x60d0] ;  /* 0x0060d000010b7983 */ /* 0x000ea80000300800 */
[----:B------:R-:W-:Y:S04]  /*211b0*/  STL.64 [R1+0x60c8], R14 ;  /* 0x0060c80e01007387 */ /* 0x000fe80000100a00 */
[----:B---3--:R0:W-:Y:S04]  /*211c0*/  STL.64 [R1+0x60c0], R12 ;  /* 0x0060c00c01007387 */ /* 0x0081e80000100a00 */
[----:B0-----:R-:W2:Y:S04]  /*211d0*/  LDL.LU R12, [R1+0x180] ;  /* 0x00018000010c7983 */ /* 0x001ea80000300800 */
[----:B------:R-:W2:Y:S01]  /*211e0*/  LDL.LU R13, [R1+0x184] ;  /* 0x00018400010d7983 */ /* 0x000ea20000300800 */
[----:B------:R-:W-:Y:S01]  /*211f0*/  IMAD.MOV.U32 R4, RZ, RZ, R19 ;  /* 0x000000ffff047224 */ /* 0x000fe200078e0013 */
[----:B------:R-:W-:Y:S01]  /*21200*/  MOV R5, R18 ;  /* 0x0000001200057202 */ /* 0x000fe20000000f00 */
[----:B------:R-:W-:Y:S01]  /*21210*/  IMAD.MOV.U32 R7, RZ, RZ, R16 ;  /* 0x000000ffff077224 */ /* 0x000fe200078e0010 */
[----:B------:R-:W-:Y:S01]  /*21220*/  MOV R6, R17 ;  /* 0x0000001100067202 */ /* 0x000fe20000000f00 */
[----:B------:R-:W-:Y:S01]  /*21230*/  IMAD.MOV.U32 R14, RZ, RZ, R28 ;  /* 0x000000ffff0e7224 */ /* 0x000fe200078e001c */
[----:B----4-:R-:W-:Y:S01]  /*21240*/  MOV R15, R2 ;  /* 0x00000002000f7202 */ /* 0x010fe20000000f00 */
[-C--:B------:R-:W-:Y:S01]  /*21250*/  HMMA.16816.F32 R20, R20, R8.reuse, RZ ;  /* 0x000000081414723c */ /* 0x080fe200000018ff */
[----:B------:R-:W3:Y:S04]  /*21260*/  LDL R2, [R1+0x10c0] ;  /* 0x0010c00001027983 */ /* 0x000ee80000100800 */
[----:B------:R-:W0:Y:S03]  /*21270*/  LDSM.16.MT88.4 R16, [R0+0x2180] ;  /* 0x002180000010783b */ /* 0x000e260000004200 */
[----:B------:R-:W-:Y:S07]  /*21280*/  HMMA.16816.F32 R24, R24, R8, RZ ;  /* 0x000000081818723c */ /* 0x000fee00000018ff */
[----:B------:R-:W-:Y:S01]  /*21290*/  MOV R9, R29 ;  /* 0x0000001d00097202 */ /* 0x000fe20000000f00 */
[-C--:B--2---:R-:W-:Y:S01]  /*212a0*/  HMMA.16816.F32 R4, R4, R10.reuse, R12 ;  /* 0x0000000a0404723c */ /* 0x084fe2000000180c */
[----:B------:R-:W2:Y:S04]  /*212b0*/  LDL.LU.64 R14, [R1+0x60c8] ;  /* 0x0060c800010e7983 */ /* 0x000ea80000300a00 */
[----:B------:R-:W2:Y:S11]  /*212c0*/  LDL.LU.64 R12, [R1+0x60c0] ;  /* 0x0060c000010c7983 */ /* 0x000eb60000300a00 */
[----:B------:R-:W-:Y:S07]  /*212d0*/  @!UPT UIADD3 URZ, URZ, URZ, URZ ;  /* 0x0000003f3f3ff290 */ /* 0x000fee000fffe03f */
[----:B------:R1:W-:Y:S01]  /*212e0*/  STL.64 [R1+0x180], R4 ;  /* 0x0001800401007387 */ /* 0x0003e20000100a00 */
[----:B------:R-:W-:Y:S01]  /*212f0*/  IMAD.MOV.U32 R29, RZ, RZ, R6 ;  /* 0x000000ffff1d7224 */ /* 0x000fe200078e0006 */
[----:B------:R-:W-:Y:S02]  /*21300*/  MOV R28, R7 ;  /* 0x00000007001c7202 */ /* 0x000fe40000000f00 */
[----:B------:R-:W2:Y:S04]  /*21310*/  LDL.LU.64 R6, [R1+0x60b8] ;  /* 0x0060b80001067983 */ /* 0x000ea80000300a00 */
[----:B-1----:R-:W2:Y:S02]  /*21320*/  LDL.LU.64 R4, [R1+0x60b0] ;  /* 0x0060b00001047983 */ /* 0x002ea40000300a00 */
[-C--:B--2---:R-:W-:Y:S02]  /*21330*/  HMMA.16816.F32 R4, R4, R10.reuse, R12 ;  /* 0x0000000a0404723c */ /* 0x084fe4000000180c */
[----:B------:R-:W2:Y:S04]  /*21340*/  LDL.LU.64 R14, [R1+0x60a8] ;  /* 0x0060a800010e7983 */ /* 0x000ea80000300a00 */
[----:B------:R-:W2:Y:S11]  /*21350*/  LDL.LU.64 R12, [R1+0x60a0] ;  /* 0x0060a000010c7983 */ /* 0x000eb60000300a00 */
[----:B------:R-:W-:Y:S06]  /*21360*/  @!UPT UIADD3 URZ, URZ, URZ, URZ ;  /* 0x0000003f3f3ff290 */ /* 0x000fec000fffe03f */
[----:B------:R-:W-:Y:S04]  /*21370*/  STL.64 [R1+0x170], R4 ;  /* 0x0001700401007387 */ /* 0x000fe80000100a00 */
[----:B------:R1:W-:Y:S04]  /*21380*/  STL.64 [R1+0x178], R6 ;  /* 0x0001780601007387 */ /* 0x0003e80000100a00 */
[----:B-1----:R-:W2:Y:S04]  /*21390*/  LDL.LU.64 R6, [R1+0x6098] ;  /* 0x0060980001067983 */ /* 0x002ea80000300a00 */
[----:B------:R-:W2:Y:S02]  /*213a0*/  LDL.LU.64 R4, [R1+0x6090] ;  /* 0x0060900001047983 */ /* 0x000ea40000300a00 */
        /* <DEDUP_REMOVED lines=77> */
[----:B------:R0:W-:Y:S02]  /*21880*/  STL.64 [R1+0xd8], R6 ;  /* 0x0000d80601007387 */ /* 0x0001e40000100a00 */
[-C--:B0-----:R-:W-:Y:S08]  /*21890*/  HMMA.16816.F32 R4, R16, R10.reuse, R24 ;  /* 0x0000000a1004723c */ /* 0x081ff00000001818 */
[----:B--2---:R-:W-:Y:S07]  /*218a0*/  HMMA.16816.F32 R12, R12, R10, R20 ;  /* 0x0000000a0c0c723c */ /* 0x004fee0000001814 */
[----:B------:R-:W-:-:S02]  /*218b0*/  MOV R23, R9 ;  /* 0x0000000900177202 */ /* 0x000fc40000000f00 */
[----:B---3--:R-:W-:Y:S04]  /*218c0*/  LDSM.16.M88.4 R8, [R2+0x40000] ;  /* 0x040000000208783b */ /* 0x008fe80000000200 */
[----:B------:R-:W0:Y:S10]  /*218d0*/  LDSM.16.MT88.4 R24, [R23+0x4000] ;  /* 0x004000001718783b */ /* 0x000e340000004200 */
[----:B------:R-:W-:Y:S04]  /*218e0*/  STL.64 [R1+0xc0], R12 ;  /* 0x0000c00c01007387 */ /* 0x000fe80000100a00 */
[----:B------:R0:W-:Y:S04]  /*218f0*/  STL.64 [R1+0xc8], R14 ;  /* 0x0000c80e01007387 */ /* 0x0001e80000100a00 */
[----:B------:R-:W-:Y:S04]  /*21900*/  STL.64 [R1+0x5dc8], R6 ;  /* 0x005dc80601007387 */ /* 0x000fe80000100a00 */
[----:B------:R-:W-:Y:S01]  /*21910*/  STL.64 [R1+0x5dc0], R4 ;  /* 0x005dc00401007387 */ /* 0x000fe20000100a00 */
[----:B0-----:R-:W-:Y:S01]  /*21920*/  IMAD.MOV.U32 R15, RZ, RZ, R24 ;  /* 0x000000ffff0f7224 */ /* 0x001fe200078e0018 */
[----:B------:R-:W-:Y:S01]  /*21930*/  MOV R14, R25 ;  /* 0x00000019000e7202 */ /* 0x000fe20000000f00 */
[----:B------:R-:W-:Y:S01]  /*21940*/  IMAD.MOV.U32 R12, RZ, RZ, R27 ;  /* 0x000000ffff0c7224 */ /* 0x000fe200078e001b */
[----:B------:R-:W-:-:S03]  /*21950*/  MOV R13, R26 ;  /* 0x0000001a000d7202 */ /* 0x000fc60000000f00 */
[----:B------:R-:W-:Y:S04]  /*21960*/  STL.64 [R1+0x5f58], R14 ;  /* 0x005f580e01007387 */ /* 0x000fe80000100a00 */
[----:B------:R-:W-:Y:S04]  /*21970*/  STL.64 [R1+0x5f50], R12 ;  /* 0x005f500c01007387 */ /* 0x000fe80000100a00 */
[----:B------:R-:W-:Y:S04]  /*21980*/  STL [R1+0x5d14], R10 ;  /* 0x005d140a01007387 */ /* 0x000fe80000100800 */
[----:B------:R-:W-:Y:S04]  /*21990*/  STL [R1+0x5d10], R11 ;  /* 0x005d100b01007387 */ /* 0x000fe80000100800 */
[----:B------:R0:W-:Y:S04]  /*219a0*/  STL [R1+0x5748], R2 ;  /* 0x0057480201007387 */ /* 0x0001e80000100800 */
[----:B------:R-:W2:Y:S04]  /*219b0*/  LDL R27, [R1+0xdd8] ;  /* 0x000dd800011b7983 */ /* 0x000ea80000100800 */
[----:B------:R-:W-:Y:S01]  /*219c0*/  LDSM.16.MT88.4 R12, [R3+0x4100] ;  /* 0x00410000030c783b */ /* 0x000fe20000004200 */
[----:B0-----:R-:W-:-:S05]  /*219d0*/  MOV R2, R23 ;  /* 0x0000001700027202 */ /* 0x001fca0000000f00 */
[----:B------:R-:W0:Y:S02]  /*219e0*/  LDSM.16.MT88.4 R4, [R2+0x4080] ;  /* 0x004080000204783b */ /* 0x000e240000004200 */
[----:B0-----:R-:W-:Y:S01]  /*219f0*/  MOV R23, R4 ;  /* 0x0000000400177202 */ /* 0x001fe20000000f00 */
[----:B------:R-:W-:Y:S01]  /*21a00*/  IMAD.MOV.U32 R22, RZ, RZ, R5 ;  /* 0x000000ffff167224 */ /* 0x000fe200078e0005 */
[----:B------:R-:W-:Y:S02]  /*21a10*/  MOV R21, R6 ;  /* 0x0000000600157202 */ /* 0x000fe40000000f00 */
[----:B------:R-:W-:Y:S02]  /*21a20*/  MOV R20, R7 ;  /* 0x0000000700147202 */ /* 0x000fe40000000f00 */
[----:B------:R-:W0:Y:S02]  /*21a30*/  LDSM.16.MT88.4 R4, [R2+0x4100] ;  /* 0x004100000204783b */ /* 0x000e240000004200 */
[----:B0-----:R-:W-:Y:S01]  /*21a40*/  IMAD.MOV.U32 R25, RZ, RZ, R4 ;  /* 0x000000ffff197224 */ /* 0x001fe200078e0004 */
[----:B------:R-:W-:Y:S01]  /*21a50*/  MOV R24, R5 ;  /* 0x0000000500187202 */ /* 0x000fe20000000f00 */
[----:B------:R-:W-:Y:S01]  /*21a60*/  IMAD.MOV.U32 R10, RZ, RZ, R7 ;  /* 0x000000ffff0a7224 */ /* 0x000fe200078e0007 */
[----:B------:R-:W-:-:S02]  /*21a70*/  MOV R11, R6 ;  /* 0x00000006000b7202 */ /* 0x000fc40000000f00 */
[----:B------:R-:W0:Y:S02]  /*21a80*/  LDSM.16.MT88.4 R4, [R2+0x4180] ;  /* 0x004180000204783b */ /* 0x000e240000004200 */
[----:B0-----:R-:W-:Y:S01]  /*21a90*/  MOV R19, R4 ;  /* 0x0000000400137202 */ /* 0x001fe20000000f00 */
[----:B------:R-:W-:Y:S01]  /*21aa0*/  IMAD.MOV.U32 R17, RZ, RZ, R6 ;  /* 0x000000ffff117224 */ /* 0x000fe200078e0006 */
[----:B------:R-:W-:Y:S02]  /*21ab0*/  MOV R18, R5 ;  /* 0x0000000500127202 */ /* 0x000fe40000000f00 */
[----:B------:R-:W-:Y:S02]  /*21ac0*/  MOV R16, R7 ;  /* 0x0000000700107202 */ /* 0x000fe40000000f00 */
[----:B------:R-:W0:Y:S04]  /*21ad0*/  LDSM.16.MT88.4 R4, [R3+0x4000] ;  /* 0x004000000304783b */ /* 0x000e280000004200 */
[----:B------:R1:W-:Y:S04]  /*21ae0*/  STL [R1+0x5ed0], R2 ;  /* 0x005ed00201007387 */ /* 0x0003e80000100800 */
[----:B0-----:R-:W-:Y:S04]  /*21af0*/  STL [R1+0x5ee0], R4 ;  /* 0x005ee00401007387 */ /* 0x001fe80000100800 */
[----:B------:R-:W-:Y:S04]  /*21b00*/  STL [R1+0x5edc], R5 ;  /* 0x005edc0501007387 */ /* 0x000fe80000100800 */
[----:B------:R-:W-:Y:S04]  /*21b10*/  STL [R1+0x5ed8], R6 ;  /* 0x005ed80601007387 */ /* 0x000fe80000100800 */
[----:B------:R-:W-:Y:S04]  /*21b20*/  STL [R1+0x5ed4], R7 ;  /* 0x005ed40701007387 */ /* 0x000fe80000100800 */
[----:B------:R-:W0:Y:S01]  /*21b30*/  LDSM.16.MT88.4 R4, [R3+0x4080] ;  /* 0x004080000304783b */ /* 0x000e220000004200 */
[----:B-1----:R-:W-:-:S03]  /*21b40*/  MOV R2, R15 ;  /* 0x0000000f00027202 */ /* 0x002fc60000000f00 */
[----:B0-----:R0:W-:Y:S04]  /*21b50*/  STL.64 [R1+0x60], R4 ;  /* 0x0000600401007387 */ /* 0x0011e80000100a00 */
[----:B------:R1:W-:Y:S01]  /*21b60*/  STL.64 [R1+0x68], R6 ;  /* 0x0000680601007387 */ /* 0x0003e20000100a00 */
[----:B0-----:R-:W-:Y:S01]  /*21b70*/  MOV R5, R12 ;  /* 0x0000000c00057202 */ /* 0x001fe20000000f00 */
[----:B-1----:R-:W-:Y:S01]  /*21b80*/  IMAD.MOV.U32 R6, RZ, RZ, R13 ;  /* 0x000000ffff067224 */ /* 0x002fe200078e000d */
[----:B------:R-:W-:-:S04]  /*21b90*/  MOV R7, R14 ;  /* 0x0000000e00077202 */ /* 0x000fc80000000f00 */
[----:B------:R-:W-:Y:S04]  /*21ba0*/  STL [R1+0x5ef0], R6 ;  /* 0x005ef00601007387 */ /* 0x000fe80000100800 */
[----:B------:R-:W-:Y:S04]  /*21bb0*/  STL [R1+0x5eec], R5 ;  /* 0x005eec0501007387 */ /* 0x000fe80000100800 */
[----:B------:R-:W-:Y:S04]  /*21bc0*/  STL [R1+0x5ee8], R7 ;  /* 0x005ee80701007387 */ /* 0x000fe80000100800 */
[----:B------:R-:W0:Y:S04]  /*21bd0*/  LDSM.16.MT88.4 R4, [R3+0x4180] ;  /* 0x004180000304783b */ /* 0x000e280000004200 */
[----:B--2---:R-:W1:Y:S04]  /*21be0*/  LDSM.16.MT88.4 R12, [R27+0x4000] ;  /* 0x004000001b0c783b */ /* 0x004e680000004200 */
[----:B------:R-:W-:Y:S04]  /*21bf0*/  STL [R1+0x5ee4], R2 ;  /* 0x005ee40201007387 */ /* 0x000fe80000100800 */
[----:B------:R-:W-:Y:S04]  /*21c00*/  STL [R1+0x5ef4], R3 ;  /* 0x005ef40301007387 */ /* 0x000fe80000100800 */
[----:B0-----:R-:W-:Y:S04]  /*21c10*/  STL.64 [R1+0x40], R4 ;  /* 0x0000400401007387 */ /* 0x001fe80000100a00 */
[----:B------:R1:W-:Y:S02]  /*21c20*/  STL.64 [R1+0x48], R6 ;  /* 0x0000480601007387 */ /* 0x0003e40000100a00 */
[----:B-1----:R-:W-:Y:S01]  /*21c30*/  IMAD.MOV.U32 R7, RZ, RZ, R12 ;  /* 0x000000ffff077224 */ /* 0x002fe200078e000c */
[----:B------:R-:W-:Y:S01]  /*21c40*/  MOV R2, R13 ;  /* 0x0000000d00027202 */ /* 0x000fe20000000f00 */
[----:B------:R-:W-:Y:S01]  /*21c50*/  STL [R1+0x38], R14 ;  /* 0x0000380e01007387 */ /* 0x000fe20000100800 */
[----:B------:R-:W-:-:S03]  /*21c60*/  MOV R4, R15 ;  /* 0x0000000f00047202 */ /* 0x000fc60000000f00 */
[----:B------:R-:W0:Y:S04]  /*21c70*/  LDSM.16.MT88.4 R12, [R27+0x4080] ;  /* 0x004080001b0c783b */ /* 0x000e280000004200 */
[----:B------:R-:W-:Y:S04]  /*21c80*/  STL [R1+0x5f00], R4 ;  /* 0x005f000401007387 */ /* 0x000fe80000100800 */
[----:B------:R-:W-:Y:S04]  /*21c90*/  STL [R1+0x5efc], R2 ;  /* 0x005efc0201007387 */ /* 0x000fe80000100800 */
[----:B------:R-:W-:Y:S01]  /*21ca0*/  STL [R1+0x5ef8], R7 ;  /* 0x005ef80701007387 */ /* 0x000fe20000100800 */
[----:B0-----:R-:W-:Y:S01]  /*21cb0*/  IMAD.MOV.U32 R3, RZ, RZ, R13 ;  /* 0x000000ffff037224 */ /* 0x001fe200078e000d */
[----:B------:R-:W-:-:S02]  /*21cc0*/  MOV R6, R14 ;  /* 0x0000000e00067202 */ /* 0x000fc40000000f00 */
        /* <DEDUP_REMOVED lines=10> */
[----:B------:R-:W0:Y:S02]  /*21d70*/  LDSM.16.MT88.4 R12, [R27+0x4180] ;  /* 0x004180001b0c783b */ /* 0x000e240000004200 */
[----:B0-----:R-:W-:Y:S02]  /*21d80*/  MOV R6, R14 ;  /* 0x0000000e00067202 */ /* 0x001fe40000000f00 */
[----:B------:R0:W-:Y:S01]  /*21d90*/  STL [R1], R12 ;  /* 0x0000000c01007387 */ /* 0x0001e20000100800 */
[----:B------:R-:W-:Y:S01]  /*21da0*/  MOV R3, R15 ;  /* 0x0000000f00037202 */ /* 0x000fe20000000f00 */
[----:B------:R-:W-:Y:S02]  /*21db0*/  IMAD.MOV.U32 R5, RZ, RZ, R13 ;  /* 0x000000ffff057224 */ /* 0x000fe400078e000d */
[----:B------:R-:W2:Y:S04]  /*21dc0*/  LDL.LU.64 R14, [R1+0x5f58] ;  /* 0x005f5800010e7983 */ /* 0x000ea80000300a00 */
[----:B0-----:R-:W3:Y:S04]  /*21dd0*/  LDL.LU.64 R12, [R1+0x5f50] ;  /* 0x005f5000010c7983 */ /* 0x001ee80000300a00 */
[----:B------:R0:W-:Y:S04]  /*21de0*/  STL.64 [R1+0x5f18], R6 ;  /* 0x005f180601007387 */ /* 0x0001e80000100a00 */
[----:B------:R1:W-:Y:S01]  /*21df0*/  STL.64 [R1+0x5f10], R4 ;  /* 0x005f100401007387 */ /* 0x0003e20000100a00 */
[----:B0-----:R-:W-:Y:S01]  /*21e00*/  MOV R6, R21 ;  /* 0x0000001500067202 */ /* 0x001fe20000000f00 */
[----:B------:R-:W-:-:S02]  /*21e10*/  IMAD.MOV.U32 R7, RZ, RZ, R20 ;  /* 0x000000ffff077224 */ /* 0x000fc400078e0014 */
[----:B-1----:R-:W-:Y:S01]  /*21e20*/  IMAD.MOV.U32 R4, RZ, RZ, R23 ;  /* 0x000000ffff047224 */ /* 0x002fe200078e0017 */
[----:B------:R-:W-:Y:S02]  /*21e30*/  MOV R5, R22 ;  /* 0x0000001600057202 */ /* 0x000fe40000000f00 */
[----:B------:R-:W-:Y:S04]  /*21e40*/  STL.64 [R1+0x5f38], R6 ;  /* 0x005f380601007387 */ /* 0x000fe80000100a00 */
[----:B------:R2:W-:Y:S04]  /*21e50*/  STL.64 [R1+0x5f30], R4 ;  /* 0x005f300401007387 */ /* 0x0005e80000100a00 */
[----:B------:R-:W-:Y:S01]  /*21e60*/  LDSM.16.MT88.4 R20, [R0+0x4100] ;  /* 0x004100000014783b */ /* 0x000fe20000004200 */
[----:B--2---:R-:W-:-:S02]  /*21e70*/  MOV R4, R15 ;  /* 0x0000000f00047202 */ /* 0x004fc40000000f00 */
[----:B------:R-:W-:Y:S01]  /*21e80*/  MOV R5, R14 ;  /* 0x0000000e00057202 */ /* 0x000fe20000000f00 */
[----:B---3--:R-:W-:Y:S01]  /*21e90*/  IMAD.MOV.U32 R6, RZ, RZ, R13 ;  /* 0x000000ffff067224 */ /* 0x008fe200078e000d */
[----:B------:R-:W-:Y:S02]  /*21ea0*/  MOV R7, R12 ;  /* 0x0000000c00077202 */ /* 0x000fe40000000f00 */
[----:B------:R-:W0:Y:S04]  /*21eb0*/  LDSM.16.MT88.4 R12, [R0+0x4000] ;  /* 0x00400000000c783b */ /* 0x000e280000004200 */
[----:B0-----:R0:W-:Y:S04]  /*21ec0*/  STL.64 [R1+0x5df8], R14 ;  /* 0x005df80e01007387 */ /* 0x0011e80000100a00 */
[----:B------:R1:W-:Y:S01]  /*21ed0*/  STL.64 [R1+0x5df0], R12 ;  /* 0x005df00c01007387 */ /* 0x0003e20000100a00 */
[----:B0-----:R-:W-:-:S02]  /*21ee0*/  MOV R14, R17 ;  /* 0x00000011000e7202 */ /* 0x001fc40000000f00 */
[----:B------:R-:W-:Y:S02]  /*21ef0*/  MOV R15, R16 ;  /* 0x00000010000f7202 */ /* 0x000fe40000000f00 */
[----:B-1----:R-:W-:Y:S01]  /*21f00*/  MOV R12, R19 ;  /* 0x00000013000c7202 */ /* 0x002fe20000000f00 */
[----:B------:R-:W-:Y:S02]  /*21f10*/  IMAD.MOV.U32 R13, RZ, RZ, R18 ;  /* 0x000000ffff0d7224 */ /* 0x000fe400078e0012 */
[----:B------:R-:W-:Y:S04]  /*21f20*/  STL.64 [R1+0x5f28], R14 ;  /* 0x005f280e01007387 */ /* 0x000fe80000100a00 */
[----:B------:R0:W-:Y:S04]  /*21f30*/  STL.64 [R1+0x5f20], R12 ;  /* 0x005f200c01007387 */ /* 0x0001e80000100a00 */
[----:B------:R-:W1:Y:S04]  /*21f40*/  LDSM.16.MT88.4 R16, [R0+0x4080] ;  /* 0x004080000010783b */ /* 0x000e680000004200 */
[----:B0-----:R-:W2:Y:S04]  /*21f50*/  LDL.LU R12, [R1+0x190] ;  /* 0x00019000010c7983 */ /* 0x001ea80000300800 */
[----:B------:R-:W2:Y:S04]  /*21f60*/  LDL.LU R13, [R1+0x194] ;  /* 0x00019400010d7983 */ /* 0x000ea80000300800 */
[----:B------:R-:W3:Y:S04]  /*21f70*/  LDL.LU R14, [R1+0x198] ;  /* 0x00019800010e7983 */ /* 0x000ee80000300800 */
[----:B------:R-:W3:Y:S04]  /*21f80*/  LDL.LU R15, [R1+0x19c] ;  /* 0x00019c00010f7983 */ /* 0x000ee80000300800 */
[----:B---3--:R-:W-:Y:S04]  /*21f90*/  STL.64 [R1+0x5f48], R14 ;  /* 0x005f480e01007387 */ /* 0x008fe80000100a00 */
[----:B--2---:R0:W-:Y:S04]  /*21fa0*/  STL.64 [R1+0x5f40], R12 ;  /* 0x005f400c01007387 */ /* 0x0041e80000100a00 */
[----:B0-----:R-:W2:Y:S04]  /*21fb0*/  LDL.LU R12, [R1+0x1a0] ;  /* 0x0001a000010c7983 */ /* 0x001ea80000300800 */
[----:B------:R-:W2:Y:S04]  /*21fc0*/  LDL.LU R13, [R1+0x1a4] ;  /* 0x0001a400010d7983 */ /* 0x000ea80000300800 */
[----:B------:R-:W2:Y:S04]  /*21fd0*/  LDL.LU R14, [R1+0x1a8] ;  /* 0x0001a800010e7983 */ /* 0x000ea80000300800 */
[----:B------:R-:W2:Y:S04]  /*21fe0*/  LDL.LU R15, [R1+0x1ac] ;  /* 0x0001ac00010f7983 */ /* 0x000ea80000300800 */
[----:B-1----:R-:W-:Y:S04]  /*21ff0*/  STL.64 [R1+0x5de8], R18 ;  /* 0x005de81201007387 */ /* 0x002fe80000100a00 */
[----:B------:R0:W-:Y:S04]  /*22000*/  STL.64 [R1+0x5de0], R16 ;  /* 0x005de01001007387 */ /* 0x0001e80000100a00 */
[----:B0-----:R-:W3:Y:S04]  /*22010*/  LDL.LU R16, [R1+0x170] ;  /* 0x0001700001107983 */ /* 0x001ee80000300800 */
[----:B------:R-:W3:Y:S04]  /*22020*/  LDL.LU R17, [R1+0x174] ;  /* 0x0001740001117983 */ /* 0x000ee80000300800 */
[----:B------:R-:W3:Y:S04]  /*22030*/  LDL.LU R18, [R1+0x178] ;  /* 0x0001780001127983 */ /* 0x000ee80000300800 */
[----:B------:R-:W3:Y:S04]  /*22040*/  LDL.LU R19, [R1+0x17c] ;  /* 0x00017c0001137983 */ /* 0x000ee80000300800 */
[----:B------:R-:W-:Y:S04]  /*22050*/  STL.64 [R1+0x5dd8], R22 ;  /* 0x005dd81601007387 */ /* 0x000fe80000100a00 */
[----:B------:R0:W-:Y:S02]  /*22060*/  STL.64 [R1+0x5dd0], R20 ;  /* 0x005dd01401007387 */ /* 0x0001e40000100a00 */
[----:B0-----:R-:W-:Y:S01]  /*22070*/  IMAD.MOV.U32 R20, RZ, RZ, R25 ;  /* 0x000000ffff147224 */ /* 0x001fe200078e0019 */
[----:B------:R-:W-:-:S02]  /*22080*/  MOV R21, R24 ;  /* 0x0000001800157202 */ /* 0x000fc40000000f00 */
[----:B------:R-:W0:Y:S04]  /*22090*/  LDSM.16.MT88.4 R24, [R0+0x4180] ;  /* 0x004180000018783b */ /* 0x000e280000004200 */
[----:B0-----:R0:W-:Y:S04]  /*220a0*/  STL.64 [R1+0x5e08], R26 ;  /* 0x005e081a01007387 */ /* 0x0011e80000100a00 */
[----:B------:R1:W-:Y:S01]  /*220b0*/  STL.64 [R1+0x5e00], R24 ;  /* 0x005e001801007387 */ /* 0x0003e20000100a00 */
[----:B0-----:R-:W-:-:S03]  /*220c0*/  MOV R26, R29 ;  /* 0x0000001d001a7202 */ /* 0x001fc60000000f00 */
[----:B-1----:R-:W4:Y:S01]  /*220d0*/  LDL.LU R24, [R1+0x180] ;  /* 0x0001800001187983 */ /* 0x002f220000300800 */
[----:B------:R-:W-:-:S03]  /*220e0*/  MOV R27, R28 ;  /* 0x0000001c001b7202 */ /* 0x000fc60000000f00 */
[----:B------:R-:W4:Y:S04]  /*220f0*/  LDL.LU R25, [R1+0x184] ;  /* 0x0001840001197983 */ /* 0x000f280000300800 */
[----:B------:R-:W-:Y:S01]  /*22100*/  STL [R1+0x5d94], R0 ;  /* 0x005d940001007387 */ /* 0x000fe20000100800 */
[-C--:B--2---:R-:W-:Y:S03]  /*22110*/  HMMA.16816.F32 R4, R4, R8.reuse, R12 ;  /* 0x000000080404723c */ /* 0x084fe6000000180c */
[----:B------:R-:W2:Y:S04]  /*22120*/  LDL.LU.64 R14, [R1+0x5f48] ;  /* 0x005f4800010e7983 */ /* 0x000ea80000300a00 */
[----:B------:R-:W2:Y:S11]  /*22130*/  LDL.LU.64 R12, [R1+0x5f40] ;  /* 0x005f4000010c7983 */ /* 0x000eb60000300a00 */
[----:B------:R-:W-:Y:S05]  /*22140*/  @!UPT UIADD3 URZ, URZ, URZ, URZ ;  /* 0x0000003f3f3ff290 */ /* 0x000fea000fffe03f */
[----:B------:R0:W-:Y:S01]  /*22150*/  STL.64 [R1+0x1a0], R4 ;  /* 0x0001a00401007387 */ /* 0x0001e20000100a00 */
[----:B------:R-:W-:Y:S01]  /*22160*/  IMAD.MOV.U32 R29, RZ, RZ, R6 ;  /* 0x000000ffff1d7224 */ /* 0x000fe200078e0006 */
[----:B------:R-:W-:Y:S02]  /*22170*/  MOV R28, R7 ;  /* 0x00000007001c7202 */ /* 0x000fe40000000f00 */
[----:B------:R-:W2:Y:S04]  /*22180*/  LDL.LU.64 R6, [R1+0x5f38] ;  /* 0x005f380001067983 */ /* 0x000ea80000300a00 */
[----:B0-----:R-:W2:Y:S04]  /*22190*/  LDL.LU.64 R4, [R1+0x5f30] ;  /* 0x005f300001047983 */ /* 0x001ea80000300a00 */
[----:B------:R-:W-:Y:S04]  /*221a0*/  STL [R1+0x5d1c], R28 ;  /* 0x005d1c1c01007387 */ /* 0x000fe80000100800 */
[----:B------:R0:W-:Y:S01]  /*221b0*/  STL [R1+0x5d18], R29 ;  /* 0x005d181d01007387 */ /* 0x0001e20000100800 */
[----:B------:R-:W-:Y:S01]  /*221c0*/  MOV R22, R11 ;  /* 0x0000000b00167202 */ /* 0x000fe20000000f00 */
[----:B------:R-:W-:Y:S01]  /*221d0*/  IMAD.MOV.U32 R23, RZ, RZ, R10 ;  /* 0x000000ffff177224 */ /* 0x000fe200078e000a */
[-C--:B--2---:R-:W-:Y:S01]  /*221e0*/  HMMA.16816.F32 R4, R4, R8.reuse, R12 ;  /* 0x000000080404723c */ /* 0x084fe2000000180c */
[----:B------:R-:W3:Y:S04]  /*221f0*/  LDL.LU.64 R14, [R1+0x5f28] ;  /* 0x005f2800010e7983 */ /* 0x000ee80000300a00 */
[----:B------:R-:W3:Y:S03]  /*22200*/  LDL.LU.64 R12, [R1+0x5f20] ;  /* 0x005f2000010c7983 */ /* 0x000ee60000300a00 */
[-C--:B----4-:R-:W-:Y:S11]  /*22210*/  HMMA.16816.F32 R20, R20, R8.reuse, R24 ;  /* 0x000000081414723c */ /* 0x090ff60000001818 */
[----:B------:R-:W-:Y:S05]  /*22220*/  @!UPT UIADD3 URZ, URZ, URZ, URZ ;  /* 0x0000003f3f3ff290 */ /* 0x000fea000fffe03f */
[----:B------:R-:W-:Y:S01]  /*22230*/  IMAD.MOV.U32 R11, RZ, RZ, R7 ;  /* 0x000000ffff0b7224 */ /* 0x000fe200078e0007 */
[----:B------:R-:W-:Y:S01]  /*22240*/  MOV R10, R6 ;  /* 0x00000006000a7202 */ /* 0x000fe20000000f00 */
[----:B------:R1:W-:Y:S04]  /*22250*/  STL.64 [R1+0x190], R4 ;  /* 0x0001900401007387 */ /* 0x0003e80000100a00 */
[----:B------:R-:W2:Y:S02]  /*22260*/  LDL.LU.64 R6, [R1+0x5f18] ;  /* 0x005f180001067983 */ /* 0x000ea40000300a00 */
[----:B0-----:R-:W-:Y:S02]  /*22270*/  MOV R29, R23 ;  /* 0x00000017001d7202 */ /* 0x001fe40000000f00 */
[----:B------:R-:W-:Y:S01]  /*22280*/  MOV R28, R22 ;  /* 0x00000016001c7202 */ /* 0x000fe20000000f00 */
[----:B-1----:R-:W4:Y:S04]  /*22290*/  LDL.LU.64 R4, [R1+0x5f10] ;  /* 0x005f100001047983 */ /* 0x002f280000300a00 */
[----:B------:R0:W-:Y:S04]  /*222a0*/  STL [R1+0x5d24], R11 ;  /* 0x005d240b01007387 */ /* 0x0001e80000100800 */
[----:B------:R1:W-:Y:S04]  /*222b0*/  STL [R1+0x5d20], R10 ;  /* 0x005d200a01007387 */ /* 0x0003e80000100800 */
[----:B------:R-:W-:Y:S04]  /*222c0*/  STL.64 [R1+0x180], R20 ;  /* 0x0001801401007387 */ /* 0x000fe80000100a00 */
[----:B------:R-:W-:Y:S04]  /*222d0*/  STL [R1+0x5d2c], R29 ;  /* 0x005d2c1d01007387 */ /* 0x000fe80000100800 */
[----:B------:R-:W-:Y:S01]  /*222e0*/  STL [R1+0x5d28], R28 ;  /* 0x005d281c01007387 */ /* 0x000fe20000100800 */
[----:B---3--:R-:W-:Y:S11]  /*222f0*/  HMMA.16816.F32 R12, R12, R8, R16 ;  /* 0x000000080c0c723c */ /* 0x008ff60000001810 */
[----:B------:R-:W-:Y:S11]  /*22300*/  @!UPT UIADD3 URZ, URZ, URZ, URZ ;  /* 0x0000003f3f3ff290 */ /* 0x000ff6000fffe03f */
[----:B------:R-:W-:Y:S01]  /*22310*/  @!UPT UIADD3 URZ, URZ, URZ, URZ ;  /* 0x0000003f3f3ff290 */ /* 0x000fe2000fffe03f */
[----:B------:R3:W-:Y:S04]  /*22320*/  STL.64 [R1+0x170], R12 ;  /* 0x0001700c01007387 */ /* 0x0007e80000100a00 */
[----:B------:R-:W5:Y:S04]  /*22330*/  LDL.LU R16, [R1+0xe0] ;  /* 0x0000e00001107983 */ /* 0x000f680000300800 */
[----:B------:R-:W5:Y:S04]  /*22340*/  LDL.LU R17, [R1+0xe4] ;  /* 0x0000e40001117983 */ /* 0x000f680000300800 */
[----:B------:R-:W3:Y:S04]  /*22350*/  LDL.LU R18, [R1+0xe8] ;  /* 0x0000e80001127983 */ /* 0x000ee80000300800 */
[----:B------:R-:W3:Y:S01]  /*22360*/  LDL.LU R19, [R1+0xec] ;  /* 0x0000ec0001137983 */ /* 0x000ee20000300800 */
[----:B0-----:R-:W-:Y:S01]  /*22370*/  IMAD.MOV.U32 R11, RZ, RZ, R14 ;  /* 0x000000ffff0b7224 */ /* 0x001fe200078e000e */
[----:B-1----:R-:W-:Y:S01]  /*22380*/  MOV R10, R15 ;  /* 0x0000000f000a7202 */ /* 0x002fe20000000f00 */
[----:B--2---:R-:W-:Y:S01]  /*22390*/  IMAD.MOV.U32 R14, RZ, RZ, R6 ;  /* 0x000000ffff0e7224 */ /* 0x004fe200078e0006 */
[----:B------:R-:W-:Y:S01]  /*223a0*/  MOV R15, R3 ;  /* 0x00000003000f7202 */ /* 0x000fe20000000f00 */
[----:B---3--:R0:W-:Y:S04]  /*223b0*/  STL.64 [R1+0x5e18], R18 ;  /* 0x005e181201007387 */ /* 0x0081e80000100a00 */
[----:B-----5:R1:W-:Y:S04]  /*223c0*/  STL.64 [R1+0x5e10], R16 ;  /* 0x005e101001007387 */ /* 0x0203e80000100a00 */
[----:B------:R-:W2:Y:S01]  /*223d0*/  LDL.LU R12, [R1] ;  /* 0x00000000010c7983 */ /* 0x000ea20000300800 */
[----:B----4-:R-:W-:-:S03]  /*223e0*/  MOV R13, R5 ;  /* 0x00000005000d7202 */ /* 0x010fc60000000f00 */
[----:B------:R-:W3:Y:S04]  /*223f0*/  LDL.LU R5, [R1+0x5f0c] ;  /* 0x005f0c0001057983 */ /* 0x000ee80000300800 */
[----:B------:R-:W4:Y:S04]  /*22400*/  LDL.LU R6, [R1+0x5f08] ;  /* 0x005f080001067983 */ /* 0x000f280000300800 */
[----:B------:R-:W5:Y:S04]  /*22410*/  LDL.LU R3, [R1+0x5f04] ;  /* 0x005f040001037983 */ /* 0x000f680000300800 */
[----:B------:R-:W-:Y:S04]  /*22420*/  STL.64 [R1+0x5e28], R14 ;  /* 0x005e280e01007387 */ /* 0x000fe80000100a00 */
[----:B--2---:R2:W-:Y:S04]  /*22430*/  STL.64 [R1+0x5e20], R12 ;  /* 0x005e200c01007387 */ /* 0x0045e80000100a00 */
[----:B------:R-:W2:Y:S04]  /*22440*/  LDL.LU R24, [R1+0xf0] ;  /* 0x0000f00001187983 */ /* 0x000ea80000300800 */
[----:B------:R-:W2:Y:S04]  /*22450*/  LDL.LU R25, [R1+0xf4] ;  /* 0x0000f40001197983 */ /* 0x000ea80000300800 */
[----:B------:R-:W2:Y:S04]  /*22460*/  LDL.LU R26, [R1+0xf8] ;  /* 0x0000f800011a7983 */ /* 0x000ea80000300800 */
[----:B------:R-:W2:Y:S01]  /*22470*/  LDL.LU R27, [R1+0xfc] ;  /* 0x0000fc00011b7983 */ /* 0x000ea20000300800 */
[----:B0-----:R-:W-:Y:S01]  /*22480*/  IMAD.MOV.U32 R18, RZ, RZ, R2 ;  /* 0x000000ffff127224 */ /* 0x001fe200078e0002 */
[----:B------:R-:W-:-:S02]  /*22490*/  MOV R19, R7 ;  /* 0x0000000700137202 */ /* 0x000fc40000000f00 */
[----:B--2---:R4:W-:Y:S04]  /*224a0*/  STL.64 [R1+0x5e38], R26 ;  /* 0x005e381a01007387 */ /* 0x0049e80000100a00 */
[----:B------:R0:W-:Y:S04]  /*224b0*/  STL.64 [R1+0x5e30], R24 ;  /* 0x005e301801007387 */ /* 0x0001e80000100a00 */
[----:B-1----:R-:W2:Y:S01]  /*224c0*/  LDL.LU R16, [R1+0x10] ;  /* 0x0000100001107983 */ /* 0x002ea20000300800 */
[----:B------:R-:W-:-:S03]  /*224d0*/  MOV R17, R4 ;  /* 0x0000000400117202 */ /* 0x000fc60000000f00 */
[----:B------:R-:W3:Y:S04]  /*224e0*/  LDL.LU R4, [R1+0x5f00] ;  /* 0x005f000001047983 */ /* 0x000ee80000300800 */
[----:B------:R-:W3:Y:S04]  /*224f0*/  LDL.LU R2, [R1+0x5efc] ;  /* 0x005efc0001027983 */ /* 0x000ee80000300800 */
[----:B------:R-:W3:Y:S04]  /*22500*/  LDL.LU R7, [R1+0x5ef8] ;  /* 0x005ef80001077983 */ /* 0x000ee80000300800 */
[----:B------:R-:W-:Y:S04]  /*22510*/  STL.64 [R1+0x5e48], R18 ;  /* 0x005e481201007387 */ /* 0x000fe80000100a00 */
[----:B--2---:R1:W-:Y:S04]  /*22520*/  STL.64 [R1+0x5e40], R16 ;  /* 0x005e401001007387 */ /* 0x0043e80000100a00 */
[----:B------:R-:W2:Y:S04]  /*22530*/  LDL.LU R12, [R1+0x100] ;  /* 0x00010000010c7983 */ /* 0x000ea80000300800 */
[----:B------:R-:W2:Y:S04]  /*22540*/  LDL.LU R13, [R1+0x104] ;  /* 0x00010400010d7983 */ /* 0x000ea80000300800 */
[----:B------:R-:W2:Y:S04]  /*22550*/  LDL.LU R14, [R1+0x108] ;  /* 0x00010800010e7983 */ /* 0x000ea80000300800 */
[----:B------:R-:W2:Y:S01]  /*22560*/  LDL.LU R15, [R1+0x10c] ;  /* 0x00010c00010f7983 */ /* 0x000ea20000300800 */
[----:B----4-:R-:W-:Y:S01]  /*22570*/  IMAD.MOV.U32 R26, RZ, RZ, R6 ;  /* 0x000000ffff1a7224 */ /* 0x010fe200078e0006 */
[----:B---3--:R-:W-:-:S02]  /*22580*/  MOV R27, R5 ;  /* 0x00000005001b7202 */ /* 0x008fc40000000f00 */
[----:B--2---:R-:W-:Y:S04]  /*22590*/  STL.64 [R1+0x5e58], R14 ;  /* 0x005e580e01007387 */ /* 0x004fe80000100a00 */
[----:B------:R-:W-:Y:S04]  /*225a0*/  STL.64 [R1+0x5e50], R12 ;  /* 0x005e500c01007387 */ /* 0x000fe80000100a00 */
[----:B0-----:R-:W2:Y:S01]  /*225b0*/  LDL.LU R24, [R1+0x20] ;  /* 0x0000200001187983 */ /* 0x001ea20000300800 */
[----:B-----5:R-:W-:-:S03]  /*225c0*/  MOV R25, R3 ;  /* 0x0000000300197202 */ /* 0x020fc60000000f00 */
[----:B------:R-:W3:Y:S04]  /*225d0*/  LDL.LU R3, [R1+0x5ef4] ;  /* 0x005ef40001037983 */ /* 0x000ee80000300800 */
[----:B------:R-:W4:Y:S04]  /*225e0*/  LDL.LU R6, [R1+0x5ef0] ;  /* 0x005ef00001067983 */ /* 0x000f280000300800 */
[----:B------:R-:W5:Y:S04]  /*225f0*/  LDL.LU R5, [R1+0x5eec] ;  /* 0x005eec0001057983 */ /* 0x000f680000300800 */
[----:B------:R-:W-:Y:S04]  /*22600*/  STL.64 [R1+0x5e68], R26 ;  /* 0x005e681a01007387 */ /* 0x000fe80000100a00 */
[----:B--2---:R-:W-:Y:S04]  /*22610*/  STL.64 [R1+0x5e60], R24 ;  /* 0x005e601801007387 */ /* 0x004fe80000100a00 */
[----:B-1----:R-:W2:Y:S04]  /*22620*/  LDL.LU R16, [R1+0x110] ;  /* 0x0001100001107983 */ /* 0x002ea80000300800 */
[----:B------:R-:W2:Y:S04]  /*22630*/  LDL.LU R17, [R1+0x114] ;  /* 0x0001140001117983 */ /* 0x000ea80000300800 */
[----:B------:R-:W2:Y:S04]  /*22640*/  LDL.LU R18, [R1+0x118] ;  /* 0x0001180001127983 */ /* 0x000ea80000300800 */
[----:B------:R-:W2:Y:S04]  /*22650*/  LDL.LU R19, [R1+0x11c] ;  /* 0x00011c0001137983 */ /* 0x000ea80000300800 */
[----:B--2---:R-:W-:Y:S04]  /*22660*/  STL.64 [R1+0x5e78], R18 ;  /* 0x005e781201007387 */ /* 0x004fe80000100a00 */
[----:B------:R0:W-:Y:S04]  /*22670*/  STL.64 [R1+0x5e70], R16 ;  /* 0x005e701001007387 */ /* 0x0001e80000100a00 */
[----:B0-----:R-:W2:Y:S04]  /*22680*/  LDL.LU R16, [R1+0x40] ;  /* 0x0000400001107983 */ /* 0x001ea80000300800 */
[----:B------:R-:W2:Y:S04]  /*22690*/  LDL.LU R17, [R1+0x44] ;  /* 0x0000440001117983 */ /* 0x000ea80000300800 */
[----:B------:R-:W2:Y:S04]  /*226a0*/  LDL.LU R18, [R1+0x48] ;  /* 0x0000480001127983 */ /* 0x000ea80000300800 */
[----:B------:R-:W2:Y:S01]  /*226b0*/  LDL.LU R19, [R1+0x4c] ;  /* 0x00004c0001137983 */ /* 0x000ea20000300800 */
[----:B------:R-:W-:Y:S01]  /*226c0*/  MOV R12, R7 ;  /* 0x00000007000c7202 */ /* 0x000fe20000000f00 */
[----:B------:R-:W-:-:S02]  /*226d0*/  IMAD.MOV.U32 R13, RZ, RZ, R2 ;  /* 0x000000ffff0d7224 */ /* 0x000fc400078e0002 */
[----:B--2---:R-:W-:Y:S04]  /*226e0*/  STL.64 [R1+0x5e98], R18 ;  /* 0x005e981201007387 */ /* 0x004fe80000100a00 */
[----:B------:R4:W-:Y:S04]  /*226f0*/  STL.64 [R1+0x5e90], R16 ;  /* 0x005e901001007387 */ /* 0x0009e80000100a00 */
[----:B------:R-:W2:Y:S04]  /*22700*/  LDL.LU R7, [R1+0x5ee8] ;  /* 0x005ee80001077983 */ /* 0x000ea80000300800 */
[----:B------:R-:W3:Y:S04]  /*22710*/  LDL.LU R2, [R1+0x5ee4] ;  /* 0x005ee40001027983 */ /* 0x000ee80000300800 */
[----:B------:R-:W3:Y:S01]  /*22720*/  LDL.LU R14, [R1+0x38] ;  /* 0x00003800010e7983 */ /* 0x000ee20000300800 */
[----:B------:R-:W-:Y:S01]  /*22730*/  MOV R15, R4 ;  /* 0x00000004000f7202 */ /* 0x000fe20000000f00 */
[----:B----4-:R-:W-:Y:S01]  /*22740*/  IMAD.MOV.U32 R17, RZ, RZ, R6 ;  /* 0x000000ffff117224 */ /* 0x010fe200078e0006 */
[----:B-----5:R-:W-:Y:S01]  /*22750*/  MOV R16, R5 ;  /* 0x0000000500107202 */ /* 0x020fe20000000f00 */
[----:B------:R-:W4:Y:S04]  /*22760*/  LDL.LU R4, [R1+0x5ee0] ;  /* 0x005ee00001047983 */ /* 0x000f280000300800 */
[----:B------:R-:W4:Y:S04]  /*22770*/  LDL.LU R5, [R1+0x5edc] ;  /* 0x005edc0001057983 */ /* 0x000f280000300800 */
[----:B------:R-:W4:Y:S01]  /*22780*/  LDL.LU R6, [R1+0x5ed8] ;  /* 0x005ed80001067983 */ /* 0x000f220000300800 */
[----:B--2---:R-:W-:-:S03]  /*22790*/  MOV R18, R7 ;  /* 0x0000000700127202 */ /* 0x004fc60000000f00 */
[----:B------:R-:W4:Y:S01]  /*227a0*/  LDL.LU R7, [R1+0x5ed4] ;  /* 0x005ed40001077983 */ /* 0x000f220000300800 */
[----:B---3--:R-:W-:-:S03]  /*227b0*/  MOV R19, R2 ;  /* 0x0000000200137202 */ /* 0x008fc60000000f00 */
[----:B------:R-:W2:Y:S04]  /*227c0*/  LDL.LU R2, [R1+0x5ed0] ;  /* 0x005ed00001027983 */ /* 0x000ea80000300800 */
[----:B------:R-:W4:Y:S04]  /*227d0*/  LDL.LU R20, [R1+0x160] ;  /* 0x0001600001147983 */ /* 0x000f280000300800 */
[----:B------:R-:W4:Y:S04]  /*227e0*/  LDL.LU R21, [R1+0x164] ;  /* 0x0001640001157983 */ /* 0x000f280000300800 */
[----:B------:R-:W4:Y:S04]  /*227f0*/  LDL.LU R22, [R1+0x168] ;  /* 0x0001680001167983 */ /* 0x000f280000300800 */
[----:B------:R-:W4:Y:S04]  /*22800*/  LDL.LU R23, [R1+0x16c] ;  /* 0x00016c0001177983 */ /* 0x000f280000300800 */
[----:B------:R-:W-:Y:S04]  /*22810*/  STL.64 [R1+0x5eb8], R18 ;  /* 0x005eb81201007387 */ /* 0x000fe80000100a00 */
[----:B------:R0:W-:Y:S04]  /*22820*/  STL.64 [R1+0x5eb0], R16 ;  /* 0x005eb01001007387 */ /* 0x0001e80000100a00 */
[----:B0-----:R-:W3:Y:S04]  /*22830*/  LDL.LU R16, [R1+0x60] ;  /* 0x0000600001107983 */ /* 0x001ee80000300800 */
[----:B------:R-:W3:Y:S04]  /*22840*/  LDL.LU R17, [R1+0x64] ;  /* 0x0000640001117983 */ /* 0x000ee80000300800 */
[----:B------:R-:W3:Y:S04]  /*22850*/  LDL.LU R18, [R1+0x68] ;  /* 0x0000680001127983 */ /* 0x000ee80000300800 */
[----:B------:R-:W3:Y:S04]  /*22860*/  LDL.LU R19, [R1+0x6c] ;  /* 0x00006c0001137983 */ /* 0x000ee80000300800 */
[----:B------:R-:W-:Y:S04]  /*22870*/  STL.64 [R1+0x5e88], R14 ;  /* 0x005e880e01007387 */ /* 0x000fe80000100a00 */
[----:B------:R0:W-:Y:S04]  /*22880*/  STL.64 [R1+0x5e80], R12 ;  /* 0x005e800c01007387 */ /* 0x0001e80000100a00 */
[----:B0-----:R-:W5:Y:S04]  /*22890*/  LDL.LU R12, [R1+0x130] ;  /* 0x00013000010c7983 */ /* 0x001f680000300800 */
[----:B------:R-:W5:Y:S04]  /*228a0*/  LDL.LU R13, [R1+0x134] ;  /* 0x00013400010d7983 */ /* 0x000f680000300800 */
[----:B------:R-:W2:Y:S04]  /*228b0*/  LDL.LU R14, [R1+0x138] ;  /* 0x00013800010e7983 */ /* 0x000ea80000300800 */
[----:B------:R-:W2:Y:S04]  /*228c0*/  LDL.LU R15, [R1+0x13c] ;  /* 0x00013c00010f7983 */ /* 0x000ea80000300800 */
[----:B--2---:R-:W-:Y:S04]  /*228d0*/  STL.64 [R1+0x5ea8], R14 ;  /* 0x005ea80e01007387 */ /* 0x004fe80000100a00 */
[----:B-----5:R0:W-:Y:S04]  /*228e0*/  STL.64 [R1+0x5ea0], R12 ;  /* 0x005ea00c01007387 */ /* 0x0201e80000100a00 */
[----:B0-----:R-:W2:Y:S04]  /*228f0*/  LDL.LU R12, [R1+0x140] ;  /* 0x00014000010c7983 */ /* 0x001ea80000300800 */
[----:B------:R-:W2:Y:S04]  /*22900*/  LDL.LU R13, [R1+0x144] ;  /* 0x00014400010d7983 */ /* 0x000ea80000300800 */
[----:B------:R-:W5:Y:S04]  /*22910*/  LDL.LU R14, [R1+0x148] ;  /* 0x00014800010e7983 */ /* 0x000f680000300800 */
[----:B------:R-:W5:Y:S01]  /*22920*/  LDL.LU R15, [R1+0x14c] ;  /* 0x00014c00010f7983 */ /* 0x000f620000300800 */
[----:B----4-:R-:W-:Y:S03]  /*22930*/  HMMA.16816.F32 R4, R4, R8, R20 ;  /* 0x000000080404723c */ /* 0x010fe60000001814 */
[----:B-----5:R-:W-:Y:S04]  /*22940*/  STL.64 [R1+0x5ec8], R14 ;  /* 0x005ec80e01007387 */ /* 0x020fe80000100a00 */
[----:B--2---:R0:W-:Y:S04]  /*22950*/  STL.64 [R1+0x5ec0], R12 ;  /* 0x005ec00c01007387 */ /* 0x0041e80000100a00 */
[----:B0-----:R-:W3:Y:S04]  /*22960*/  LDL.LU R12, [R1+0x150] ;  /* 0x00015000010c7983 */ /* 0x001ee80000300800 */
[----:B------:R-:W3:Y:S04]  /*22970*/  LDL.LU R13, [R1+0x154] ;  /* 0x00015400010d7983 */ /* 0x000ee80000300800 */
[----:B------:R-:W3:Y:S04]  /*22980*/  LDL.LU R14, [R1+0x158] ;  /* 0x00015800010e7983 */ /* 0x000ee80000300800 */
[----:B------:R-:W3:Y:S04]  /*22990*/  LDL.LU R15, [R1+0x15c] ;  /* 0x00015c00010f7983 */ /* 0x000ee80000300800 */
[----:B------:R-:W2:Y:S04]  /*229a0*/  LDL.LU R24, [R1+0x120] ;  /* 0x0001200001187983 */ /* 0x000ea80000300800 */
[----:B------:R-:W2:Y:S04]  /*229b0*/  LDL.LU R25, [R1+0x124] ;  /* 0x0001240001197983 */ /* 0x000ea80000300800 */
[----:B------:R-:W2:Y:S04]  /*229c0*/  LDL.LU R26, [R1+0x128] ;  /* 0x00012800011a7983 */ /* 0x000ea80000300800 */
[----:B------:R-:W2:Y:S04]  /*229d0*/  LDL.LU R27, [R1+0x12c] ;  /* 0x00012c00011b7983 */ /* 0x000ea80000300800 */
[----:B------:R-:W-:Y:S04]  /*229e0*/  STL [R1+0x5d34], R10 ;  /* 0x005d340a01007387 */ /* 0x000fe80000100800 */
[----:B------:R-:W-:Y:S04]  /*229f0*/  STL [R1+0x5d30], R11 ;  /* 0x005d300b01007387 */ /* 0x000fe80000100800 */
[----:B------:R0:W-:Y:S01]  /*22a00*/  STL.64 [R1+0x160], R4 ;  /* 0x0001600401007387 */ /* 0x0001e20000100a00 */
[----:B------:R-:W-:-:S03]  /*22a10*/  MOV R28, R7 ;  /* 0x00000007001c7202 */ /* 0x000fc60000000f00 */
[----:B------:R-:W4:Y:S01]  /*22a20*/  LDL.LU R20, [R1+0xd0] ;  /* 0x0000d00001147983 */ /* 0x000f220000300800 */
[----:B------:R-:W-:-:S03]  /*22a30*/  IMAD.MOV.U32 R29, RZ, RZ, R6 ;  /* 0x000000ffff1d7224 */ /* 0x000fc600078e0006 */
[----:B------:R-:W4:Y:S04]  /*22a40*/  LDL.LU R21, [R1+0xd4] ;  /* 0x0000d40001157983 */ /* 0x000f280000300800 */
[----:B------:R-:W4:Y:S04]  /*22a50*/  LDL.LU R22, [R1+0xd8] ;  /* 0x0000d80001167983 */ /* 0x000f280000300800 */
[----:B------:R-:W4:Y:S04]  /*22a60*/  LDL.LU R23, [R1+0xdc] ;  /* 0x0000dc0001177983 */ /* 0x000f280000300800 */
[----:B0-----:R-:W5:Y:S04]  /*22a70*/  LDL.LU R4, [R1+0xc0] ;  /* 0x0000c00001047983 */ /* 0x001f680000300800 */
[----:B------:R-:W5:Y:S04]  /*22a80*/  LDL.LU R5, [R1+0xc4] ;  /* 0x0000c40001057983 */ /* 0x000f680000300800 */
[----:B------:R-:W5:Y:S04]  /*22a90*/  LDL.LU R6, [R1+0xc8] ;  /* 0x0000c80001067983 */ /* 0x000f680000300800 */
[----:B------:R-:W5:Y:S04]  /*22aa0*/  LDL.LU R7, [R1+0xcc] ;  /* 0x0000cc0001077983 */ /* 0x000f680000300800 */
[----:B------:R-:W-:Y:S04]  /*22ab0*/  STL [R1+0x5d3c], R28 ;  /* 0x005d3c1c01007387 */ /* 0x000fe80000100800 */
[----:B------:R-:W-:Y:S01]  /*22ac0*/  STL [R1+0x5d38], R29 ;  /* 0x005d381d01007387 */ /* 0x000fe20000100800 */
[-C--:B---3--:R-:W-:Y:S03]  /*22ad0*/  HMMA.16816.F32 R16, R16, R8.reuse, R12 ;  /* 0x000000081010723c */ /* 0x088fe6000000180c */
[----:B------:R-:W3:Y:S04]  /*22ae0*/  LDL.LU.64 R14, [R1+0x5ec8] ;  /* 0x005ec800010e7983 */ /* 0x000ee80000300a00 */
[----:B------:R-:W3:Y:S11]  /*22af0*/  LDL.LU.64 R12, [R1+0x5ec0] ;  /* 0x005ec000010c7983 */ /* 0x000ef60000300a00 */
[----:B------:R-:W-:Y:S05]  /*22b00*/  @!UPT UIADD3 URZ, URZ, URZ, URZ ;  /* 0x0000003f3f3ff290 */ /* 0x000fea000fffe03f */
[----:B------:R0:W-:Y:S01]  /*22b10*/  STL.64 [R1+0x150], R16 ;  /* 0x0001501001007387 */ /* 0x0001e20000100a00 */
[----:B------:R-:W-:Y:S01]  /*22b20*/  MOV R10, R18 ;  /* 0x00000012000a7202 */ /* 0x000fe20000000f00 */
[----:B------:R-:W-:Y:S02]  /*22b30*/  IMAD.MOV.U32 R11, RZ, RZ, R19 ;  /* 0x000000ffff0b7224 */ /* 0x000fe400078e0013 */
[----:B------:R-:W3:Y:S04]  /*22b40*/  LDL.LU.64 R18, [R1+0x5eb8] ;  /* 0x005eb80001127983 */ /* 0x000ee80000300a00 */
[----:B0-----:R-:W3:Y:S04]  /*22b50*/  LDL.LU.64 R16, [R1+0x5eb0] ;  /* 0x005eb00001107983 */ /* 0x001ee80000300a00 */
[----:B------:R-:W-:Y:S04]  /*22b60*/  STL [R1+0x5d44], R11 ;  /* 0x005d440b01007387 */ /* 0x000fe80000100800 */
[----:B------:R-:W-:Y:S01]  /*22b70*/  STL [R1+0x5d40], R10 ;  /* 0x005d400a01007387 */ /* 0x000fe20000100800 */
[-C--:B---3--:R-:W-:Y:S03]  /*22b80*/  HMMA.16816.F32 R16, R16, R8.reuse, R12 ;  /* 0x000000081010723c */ /* 0x088fe6000000180c */
[----:B------:R-:W3:Y:S04]  /*22b90*/  LDL.LU.64 R14, [R1+0x5ea8] ;  /* 0x005ea800010e7983 */ /* 0x000ee80000300a00 */
[----:B------:R-:W3:Y:S11]  /*22ba0*/  LDL.LU.64 R12, [R1+0x5ea0] ;  /* 0x005ea000010c7983 */ /* 0x000ef60000300a00 */
[----:B------:R-:W-:Y:S05]  /*22bb0*/  @!UPT UIADD3 URZ, URZ, URZ, URZ ;  /* 0x0000003f3f3ff290 */ /* 0x000fea000fffe03f */
[----:B------:R0:W-:Y:S01]  /*22bc0*/  STL.64 [R1+0x140], R16 ;  /* 0x0001401001007387 */ /* 0x0001e20000100a00 */
[----:B------:R-:W-:Y:S02]  /*22bd0*/  MOV R28, R18 ;  /* 0x00000012001c7202 */ /* 0x000fe40000000f00 */
[----:B------:R-:W-:Y:S02]  /*22be0*/  MOV R29, R19 ;  /* 0x00000013001d7202 */ /* 0x000fe40000000f00 */
[----:B------:R-:W3:Y:S04]  /*22bf0*/  LDL.LU.64 R18, [R1+0x5e98] ;  /* 0x005e980001127983 */ /* 0x000ee80000300a00 */
[----:B0-----:R-:W3:Y:S04]  /*22c00*/  LDL.LU.64 R16, [R1+0x5e90] ;  /* 0x005e900001107983 */ /* 0x001ee80000300a00 */
[----:B------:R-:W-:Y:S04]  /*22c10*/  STL [R1+0x5d4c], R29 ;  /* 0x005d4c1d01007387 */ /* 0x000fe80000100800 */
[----:B------:R-:W-:Y:S01]  /*22c20*/  STL [R1+0x5d48], R28 ;  /* 0x005d481c01007387 */ /* 0x000fe20000100800 */
[-C--:B---3--:R-:W-:Y:S03]  /*22c30*/  HMMA.16816.F32 R16, R16, R8.reuse, R12 ;  /* 0x000000081010723c */ /* 0x088fe6000000180c */
[----:B------:R-:W2:Y:S04]  /*22c40*/  LDL.LU.64 R14, [R1+0x5e88] ;  /* 0x005e8800010e7983 */ /* 0x000ea80000300a00 */
[----:B------:R-:W2:Y:S11]  /*22c50*/  LDL.LU.64 R12, [R1+0x5e80] ;  /* 0x005e8000010c7983 */ /* 0x000eb60000300a00 */
[----:B------:R-:W-:Y:S06]  /*22c60*/  @!UPT UIADD3 URZ, URZ, URZ, URZ ;  /* 0x0000003f3f3ff290 */ /* 0x000fec000fffe03f */
[----:B------:R-:W-:Y:S01]  /*22c70*/  MOV R10, R19 ;  /* 0x00000013000a7202 */ /* 0x000fe20000000f00 */
[----:B------:R-:W-:Y:S01]  /*22c80*/  IMAD.MOV.U32 R11, RZ, RZ, R18 ;  /* 0x000000ffff0b7224 */ /* 0x000fe200078e0012 */
[----:B------:R0:W-:Y:S04]  /*22c90*/  STL.64 [R1+0x130], R16 ;  /* 0x0001301001007387 */ /* 0x0001e80000100a00 */
[----:B------:R-:W3:Y:S04]  /*22ca0*/  LDL.LU.64 R18, [R1+0x5e78] ;  /* 0x005e780001127983 */ /* 0x000ee80000300a00 */
[----:B0-----:R-:W3:Y:S04]  /*22cb0*/  LDL.LU.64 R16, [R1+0x5e70] ;  /* 0x005e700001107983 */ /* 0x001ee80000300a00 */
[----:B------:R-:W-:Y:S04]  /*22cc0*/  STL [R1+0x5d54], R10 ;  /* 0x005d540a01007387 */ /* 0x000fe80000100800 */
[----:B------:R-:W-:Y:S01]  /*22cd0*/  STL [R1+0x5d50], R11 ;  /* 0x005d500b01007387 */ /* 0x000fe20000100800 */
[-C--:B--2---:R-:W-:Y:S03]  /*22ce0*/  HMMA.16816.F32 R12, R12, R8.reuse, R24 ;  /* 0x000000080c0c723c */ /* 0x084fe60000001818 */
[----:B------:R-:W3:Y:S04]  /*22cf0*/  LDL.LU.64 R26, [R1+0x5e68] ;  /* 0x005e6800011a7983 */ /* 0x000ee80000300a00 */
[----:B------:R-:W3:Y:S11]  /*22d00*/  LDL.LU.64 R24, [R1+0x5e60] ;  /* 0x005e600001187983 */ /* 0x000ef60000300a00 */
[----:B------:R-:W-:Y:S05]  /*22d10*/  @!UPT UIADD3 URZ, URZ, URZ, URZ ;  /* 0x0000003f3f3ff290 */ /* 0x000fea000fffe03f */
[----:B------:R-:W-:Y:S04]  /*22d20*/  STL.64 [R1+0x120], R12 ;  /* 0x0001200c01007387 */ /* 0x000fe80000100a00 */
[----:B------:R0:W-:Y:S04]  /*22d30*/  STL.64 [R1+0x128], R14 ;  /* 0x0001280e01007387 */ /* 0x0001e80000100a00 */
[----:B0-----:R-:W2:Y:S04]  /*22d40*/  LDL.LU.64 R14, [R1+0x5e58] ;  /* 0x005e5800010e7983 */ /* 0x001ea80000300a00 */
[----:B------:R-:W2:Y:S01]  /*22d50*/  LDL.LU.64 R12, [R1+0x5e50] ;  /* 0x005e5000010c7983 */ /* 0x000ea20000300a00 */
[-C--:B---3--:R-:W-:Y:S03]  /*22d60*/  HMMA.16816.F32 R24, R24, R8.reuse, R16 ;  /* 0x000000081818723c */ /* 0x088fe60000001810 */
[----:B------:R-:W2:Y:S04]  /*22d70*/  LDL.LU.64 R18, [R1+0x5e48] ;  /* 0x005e480001127983 */ /* 0x000ea80000300a00 */
[----:B------:R-:W2:Y:S11]  /*22d80*/  LDL.LU.64 R16, [R1+0x5e40] ;  /* 0x005e400001107983 */ /* 0x000eb60000300a00 */
[----:B------:R-:W-:Y:S05]  /*22d90*/  @!UPT UIADD3 URZ, URZ, URZ, URZ ;  /* 0x0000003f3f3ff290 */ /* 0x000fea000fffe03f */
[----:B------:R-:W-:Y:S04]  /*22da0*/  STL.64 [R1+0x110], R24 ;  /* 0x0001101801007387 */ /* 0x000fe80000100a00 */
[----:B------:R0:W-:Y:S04]  /*22db0*/  STL.64 [R1+0x118], R26 ;  /* 0x0001181a01007387 */ /* 0x0001e80000100a00 */
[----:B0-----:R-:W3:Y:S04]  /*22dc0*/  LDL.LU.64 R26, [R1+0x5e38] ;  /* 0x005e3800011a7983 */ /* 0x001ee80000300a00 */
[----:B------:R-:W3:Y:S01]  /*22dd0*/  LDL.LU.64 R24, [R1+0x5e30] ;  /* 0x005e300001187983 */ /* 0x000ee20000300a00 */
        /* <DEDUP_REMOVED lines=9> */
[----:B------:R-:W3:Y:S04]  /*22e70*/  LDL.LU.64 R26, [R1+0x5e08] ;  /* 0x005e0800011a7983 */ /* 0x000ee80000300a00 */
[----:B------:R-:W3:Y:S11]  /*22e80*/  LDL.LU.64 R24, [R1+0x5e00] ;  /* 0x005e000001187983 */ /* 0x000ef60000300a00 */
[----:B------:R-:W-:Y:S05]  /*22e90*/  @!UPT UIADD3 URZ, URZ, URZ, URZ ;  /* 0x0000003f3f3ff290 */ /* 0x000fea000fffe03f */
[----:B------:R-:W-:Y:S04]  /*22ea0*/  STL.64 [R1+0xf0], R12 ;  /* 0x0000f00c01007387 */ /* 0x000fe80000100a00 */
[----:B------:R0:W-:Y:S04]  /*22eb0*/  STL.64 [R1+0xf8], R14 ;  /* 0x0000f80e01007387 */ /* 0x0001e80000100a00 */
[----:B0-----:R-:W2:Y:S04]  /*22ec0*/  LDL.LU.64 R14, [R1+0x5df8] ;  /* 0x005df800010e7983 */ /* 0x001ea80000300a00 */
[----:B------:R-:W2:Y:S02]  /*22ed0*/  LDL.LU.64 R12, [R1+0x5df0] ;  /* 0x005df000010c7983 */ /* 0x000ea40000300a00 */
[-C--:B--2---:R-:W-:Y:S11]  /*22ee0*/  HMMA.16816.F32 R16, R12, R8.reuse, R16 ;  /* 0x000000080c10723c */ /* 0x084ff60000001810 */
[----:B------:R-:W-:Y:S11]  /*22ef0*/  @!UPT UIADD3 URZ, URZ, URZ, URZ ;  /* 0x0000003f3f3ff290 */ /* 0x000ff6000fffe03f */
[----:B------:R-:W-:Y:S02]  /*22f00*/  @!UPT UIADD3 URZ, URZ, URZ, URZ ;  /* 0x0000003f3f3ff290 */ /* 0x000fe4000fffe03f */
[----:B------:R-:W-:Y:S01]  /*22f10*/  MOV R10, R18 ;  /* 0x00000012000a7202 */ /* 0x000fe20000000f00 */
[----:B------:R-:W-:Y:S01]  /*22f20*/  IMAD.MOV.U32 R11, RZ, RZ, R17 ;  /* 0x000000ffff0b7224 */ /* 0x000fe200078e0011 */
[----:B------:R-:W-:Y:S02]  /*22f30*/  MOV R0, R19 ;  /* 0x0000001300007202 */ /* 0x000fe40000000f00 */
[----:B------:R-:W-:Y:S01]  /*22f40*/  MOV R12, R16 ;  /* 0x00000010000c7202 */ /* 0x000fe20000000f00 */
[----:B------:R-:W4:Y:S04]  /*22f50*/  LDL.LU.64 R18, [R1+0x5de8] ;  /* 0x005de80001127983 */ /* 0x000f280000300a00 */
[----:B------:R-:W4:Y:S02]  /*22f60*/  LDL.LU.64 R16, [R1+0x5de0] ;  /* 0x005de00001107983 */ /* 0x000f240000300a00 */
[-C--:B----4-:R-:W-:Y:S11]  /*22f70*/  HMMA.16816.F32 R20, R16, R8.reuse, R20 ;  /* 0x000000081014723c */ /* 0x090ff60000001814 */
[----:B------:R-:W-:Y:S11]  /*22f80*/  @!UPT UIADD3 URZ, URZ, URZ, URZ ;  /* 0x0000003f3f3ff290 */ /* 0x000ff6000fffe03f */
[----:B------:R-:W-:Y:S02]  /*22f90*/  @!UPT UIADD3 URZ, URZ, URZ, URZ ;  /* 0x0000003f3f3ff290 */ /* 0x000fe4000fffe03f */
[----:B------:R-:W-:Y:S01]  /*22fa0*/  MOV R14, R22 ;  /* 0x00000016000e7202 */ /* 0x000fe20000000f00 */
[----:B------:R-:W-:Y:S01]  /*22fb0*/  IMAD.MOV.U32 R13, RZ, RZ, R23 ;  /* 0x000000ffff0d7224 */ /* 0x000fe200078e0017 */
[----:B------:R-:W-:Y:S01]  /*22fc0*/  MOV R15, R21 ;  /* 0x00000015000f7202 */ /* 0x000fe20000000f00 */
[----:B------:R-:W-:Y:S01]  /*22fd0*/  IMAD.MOV.U32 R16, RZ, RZ, R20 ;  /* 0x000000ffff107224 */ /* 0x000fe200078e0014 */
[----:B------:R-:W5:Y:S04]  /*22fe0*/  LDL.LU.64 R22, [R1+0x5dd8] ;  /* 0x005dd80001167983 */ /* 0x000f680000300a00 */
[----:B------:R-:W5:Y:S02]  /*22ff0*/  LDL.LU.64 R20, [R1+0x5dd0] ;  /* 0x005dd00001147983 */ /* 0x000f640000300a00 */
[-C--:B-----5:R-:W-:Y:S02]  /*23000*/  HMMA.16816.F32 R20, R20, R8.reuse, R4 ;  /* 0x000000081414723c */ /* 0x0a0fe40000001804 */
[----:B------:R-:W3:Y:S04]  /*23010*/  LDL.LU.64 R6, [R1+0x5dc8] ;  /* 0x005dc80001067983 */ /* 0x000ee80000300a00 */
[----:B------:R-:W3:Y:S02]  /*23020*/  LDL.LU.64 R4, [R1+0x5dc0] ;  /* 0x005dc00001047983 */ /* 0x000ee40000300a00 */
[----:B---3--:R-:W-:Y:S11]  /*23030*/  HMMA.16816.F32 R4, R24, R8, R4 ;  /* 0x000000081804723c */ /* 0x008ff60000001804 */
[----:B------:R-:W-:Y:S11]  /*23040*/  @!UPT UIADD3 URZ, URZ, URZ, URZ ;  /* 0x0000003f3f3ff290 */ /* 0x000ff6000fffe03f */
[----:B------:R-:W-:Y:S01]  /*23050*/  @!UPT UIADD3 URZ, URZ, URZ, URZ ;  /* 0x0000003f3f3ff290 */ /* 0x000fe2000fffe03f */
[----:B------:R0:W-:Y:S04]  /*23060*/  STL.64 [R1+0x5b78], R6 ;  /* 0x005b780601007387 */ /* 0x0001e80000100a00 */
[----:B------:R-:W-:Y:S04]  /*23070*/  STL.64 [R1+0xc0], R20 ;  /* 0x0000c01401007387 */ /* 0x000fe80000100a00 */
[----:B------:R-:W-:Y:S04]  /*23080*/  STL.64 [R1+0xc8], R22 ;  /* 0x0000c81601007387 */ /* 0x000fe80000100a00 */
[----:B------:R1:W-:Y:S01]  /*23090*/  STL.64 [R1+0x5b70], R4 ;  /* 0x005b700401007387 */ /* 0x0003e20000100a00 */
[----:B0-----:R-:W-:Y:S01]  /*230a0*/  IMAD.MOV.U32 R6, RZ, RZ, R14 ;  /* 0x000000ffff067224 */ /* 0x001fe200078e000e */
[----:B------:R-:W-:-:S05]  /*230b0*/  MOV R7, R13 ;  /* 0x0000000d00077202 */ /* 0x000fca0000000f00 */
[----:B------:R0:W-:Y:S01]  /*230c0*/  STL.64 [R1+0x5b88], R6 ;  /* 0x005b880601007387 */ /* 0x0001e20000100a00 */
[----:B-1----:R-:W-:Y:S02]  /*230d0*/  MOV R4, R16 ;  /* 0x0000001000047202 */ /* 0x002fe40000000f00 */
[----:B------:R-:W-:-:S05]  /*230e0*/  MOV R5, R15 ;  /* 0x0000000f00057202 */ /* 0x000fca0000000f00 */
[----:B------:R1:W-:Y:S01]  /*230f0*/  STL.64 [R1+0x5b80], R4 ;  /* 0x005b800401007387 */ /* 0x0003e20000100a00 */
[----:B0-----:R-:W-:Y:S02]  /*23100*/  MOV R6, R10 ;  /* 0x0000000a00067202 */ /* 0x001fe40000000f00 */
[----:B------:R-:W-:-:S05]  /*23110*/  MOV R7, R0 ;  /* 0x0000000000077202 */ /* 0x000fca0000000f00 */
[----:B------:R-:W-:Y:S01]  /*23120*/  STL.64 [R1+0x5b98], R6 ;  /* 0x005b980601007387 */ /* 0x000fe20000100a00 */
[----:B-1----:R-:W-:Y:S01]  /*23130*/  MOV R4, R12 ;  /* 0x0000000c00047202 */ /* 0x002fe20000000f00 */
[----:B------:R-:W-:Y:S02]  /*23140*/  IMAD.MOV.U32 R5, RZ, RZ, R11 ;  /* 0x000000ffff057224 */ /* 0x000fe400078e000b */
[----:B------:R-:W-:Y:S04]  /*23150*/  LDSM.16.MT88.4 R12, [R2+0x6000] ;  /* 0x00600000020c783b */ /* 0x000fe80000004200 */
[----:B------:R-:W-:Y:S04]  /*23160*/  STL.64 [R1+0x5b90], R4 ;  /* 0x005b900401007387 */ /* 0x000fe80000100a00 */
[----:B------:R-:W0:Y:S02]  /*23170*/  LDSM.16.MT88.4 R4, [R2+0x6080] ;  /* 0x006080000204783b */ /* 0x000e240000004200 */
[----:B0-----:R-:W-:Y:S01]  /*23180*/  MOV R21, R4 ;  /* 0x0000000400157202 */ /* 0x001fe20000000f00 */
[----:B------:R-:W-:Y:S01]  /*23190*/  IMAD.MOV.U32 R19, RZ, RZ, R6 ;  /* 0x000000ffff137224 */ /* 0x000fe200078e0006 */
[----:B------:R-:W-:-:S02]  /*231a0*/  MOV R20, R5 ;  /* 0x0000000500147202 */ /* 0x000fc40000000f00 */
[----:B------:R-:W-:Y:S02]  /*231b0*/  MOV R18, R7 ;  /* 0x0000000700127202 */ /* 0x000fe40000000f00 */
[----:B------:R-:W0:Y:S01]  /*231c0*/  LDSM.16.MT88.4 R4, [R2+0x6100] ;  /* 0x006100000204783b */ /* 0x000e220000004200 */
[----:B------:R-:W-:Y:S01]  /*231d0*/  IMAD.MOV.U32 R8, RZ, RZ, R15 ;  /* 0x000000ffff087224 */ /* 0x000fe200078e000f */
[----:B------:R-:W-:Y:S01]  /*231e0*/  MOV R9, R14 ;  /* 0x0000000e00097202 */ /* 0x000fe20000000f00 */
[----:B------:R-:W-:Y:S01]  /*231f0*/  IMAD.MOV.U32 R17, RZ, RZ, R12 ;  /* 0x000000ffff117224 */ /* 0x000fe200078e000c */
[----:B------:R-:W-:Y:S02]  /*23200*/  MOV R16, R13 ;  /* 0x0000000d00107202 */ /* 0x000fe40000000f00 */
        /* <DEDUP_REMOVED lines=8> */
[----:B------:R-:W1:Y:S01]  /*23290*/  LDSM.16.MT88.4 R8, [R2+0x6180] ;  /* 0x006180000208783b */ /* 0x000e620000004200 */
[----:B0-----:R-:W-:-:S03]  /*232a0*/  MOV R22, R7 ;  /* 0x0000000700167202 */ /* 0x001fc60000000f00 */
[----:B------:R-:W2:Y:S04]  /*232b0*/  LDL R7, [R1+0xdd8] ;  /* 0x000dd80001077983 */ /* 0x000ea80000100800 */
[----:B------:R-:W0:Y:S01]  /*232c0*/  LDSM.16.MT88.4 R12, [R3+0x6000] ;  /* 0x00600000030c783b */ /* 0x000e220000004200 */
[----:B-1----:R-:W-:Y:S01]  /*232d0*/  MOV R27, R10 ;  /* 0x0000000a001b7202 */ /* 0x002fe20000000f00 */
[----:B------:R-:W-:Y:S01]  /*232e0*/  IMAD.MOV.U32 R26, RZ, RZ, R11 ;  /* 0x000000ffff1a7224 */ /* 0x000fe200078e000b */
[----:B0-----:R-:W-:Y:S01]  /*232f0*/  MOV R16, R12 ;  /* 0x0000000c00107202 */ /* 0x001fe20000000f00 */
[----:B------:R-:W-:Y:S01]  /*23300*/  IMAD.MOV.U32 R10, RZ, RZ, R14 ;  /* 0x000000ffff0a7224 */ /* 0x000fe200078e000e */
[----:B------:R-:W-:Y:S02]  /*23310*/  MOV R17, R13 ;  /* 0x0000000d00117202 */ /* 0x000fe40000000f00 */
[----:B------:R-:W-:-:S02]  /*23320*/  MOV R11, R15 ;  /* 0x0000000f000b7202 */ /* 0x000fc40000000f00 */
[----:B------:R-:W0:Y:S01]  /*23330*/  LDSM.16.MT88.4 R12, [R3+0x6080] ;  /* 0x00608000030c783b */ /* 0x000e220000004200 */
[----:B------:R-:W-:Y:S01]  /*23340*/  IMAD.MOV.U32 R29, RZ, RZ, R8 ;  /* 0x000000ffff1d7224 */ /* 0x000fe200078e0008 */
[----:B------:R-:W-:Y:S01]  /*23350*/  MOV R28, R9 ;  /* 0x00000009001c7202 */ /* 0x000fe20000000f00 */
[----:B------:R-:W-:Y:S01]  /*23360*/  IMAD.MOV.U32 R24, RZ, RZ, R5 ;  /* 0x000000ffff187224 */ /* 0x000fe200078e0005 */
[----:B------:R-:W-:Y:S02]  /*23370*/  MOV R23, R6 ;  /* 0x0000000600177202 */ /* 0x000fe40000000f00 */
[----:B0-----:R-:W-:Y:S01]  /*23380*/  MOV R20, R12 ;  /* 0x0000000c00147202 */ /* 0x001fe20000000f00 */
[----:B------:R-:W-:Y:S01]  /*23390*/  IMAD.MOV.U32 R21, RZ, RZ, R13 ;  /* 0x000000ffff157224 */ /* 0x000fe200078e000d */
[----:B------:R-:W-:Y:S02]  /*233a0*/  MOV R8, R14 ;  /* 0x0000000e00087202 */ /* 0x000fe40000000f00 */
[----:B------:R-:W-:-:S02]  /*233b0*/  MOV R9, R15 ;  /* 0x0000000f00097202 */ /* 0x000fc40000000f00 */
[----:B------:R-:W0:Y:S01]  /*233c0*/  LDSM.16.MT88.4 R12, [R3+0x6100] ;  /* 0x00610000030c783b */ /* 0x000e220000004200 */
[----:B------:R-:W-:-:S03]  /*233d0*/  MOV R25, R4 ;  /* 0x0000000400197202 */ /* 0x000fc60000000f00 */
[----:B------:R-:W-:Y:S04]  /*233e0*/  STL [R1+0x5d84], R22 ;  /* 0x005d841601007387 */ /* 0x000fe80000100800 */
[----:B------:R-:W-:Y:S04]  /*233f0*/  STL [R1+0x5d80], R23 ;  /* 0x005d801701007387 */ /* 0x000fe80000100800 */
[----:B------:R0:W-:Y:S04]  /*23400*/  STL [R1+0x5d7c], R24 ;  /* 0x005d7c1801007387 */ /* 0x0001e80000100800 */
[----:B------:R1:W-:Y:S01]  /*23410*/  STL [R1+0x5d78], R25 ;  /* 0x005d781901007387 */ /* 0x0003e20000100800 */
[----:B0-----:R-:W-:Y:S01]  /*23420*/  IMAD.MOV.U32 R24, RZ, RZ, R12 ;  /* 0x000000ffff187224 */ /* 0x001fe200078e000c */
[----:B-1----:R-:W-:Y:S01]  /*23430*/  MOV R25, R13 ;  /* 0x0000000d00197202 */ /* 0x002fe20000000f00 */
[----:B------:R-:W-:Y:S01]  /*23440*/  IMAD.MOV.U32 R19, RZ, RZ, R15 ;  /* 0x000000ffff137224 */ /* 0x000fe200078e000f */
[----:B------:R-:W-:-:S02]  /*23450*/  MOV R18, R14 ;  /* 0x0000000e00127202 */ /* 0x000fc40000000f00 */
[----:B------:R-:W0:Y:S04]  /*23460*/  LDSM.16.MT88.4 R12, [R3+0x6180] ;  /* 0x00618000030c783b */ /* 0x000e280000004200 */
[----:B------:R-:W-:Y:S04]  /*23470*/  STL [R1+0x5d9c], R26 ;  /* 0x005d9c1a01007387 */ /* 0x000fe80000100800 */
[----:B------:R-:W-:Y:S04]  /*23480*/  STL [R1+0x5d98], R27 ;  /* 0x005d981b01007387 */ /* 0x000fe80000100800 */
[----:B------:R-:W-:Y:S04]  /*23490*/  STL [R1+0x5d90], R28 ;  /* 0x005d901c01007387 */ /* 0x000fe80000100800 */
[----:B------:R1:W-:Y:S04]  /*234a0*/  STL [R1+0x5d8c], R29 ;  /* 0x005d8c1d01007387 */ /* 0x0003e80000100800 */
[----:B------:R3:W-:Y:S04]  /*234b0*/  STL [R1+0x5d88], R2 ;  /* 0x005d880201007387 */ /* 0x0007e80000100800 */
[----:B------:R-:W-:Y:S04]  /*234c0*/  STL [R1+0x5dac], R11 ;  /* 0x005dac0b01007387 */ /* 0x000fe80000100800 */
[----:B------:R-:W-:Y:S04]  /*234d0*/  STL [R1+0x5da8], R10 ;  /* 0x005da80a01007387 */ /* 0x000fe80000100800 */
[----:B------:R-:W-:Y:S04]  /*234e0*/  STL [R1+0x5da4], R17 ;  /* 0x005da41101007387 */ /* 0x000fe80000100800 */
[----:B------:R-:W-:Y:S01]  /*234f0*/  STL [R1+0x5da0], R16 ;  /* 0x005da01001007387 */ /* 0x000fe20000100800 */
[----:B0-----:R-:W-:Y:S01]  /*23500*/  IMAD.MOV.U32 R22, RZ, RZ, R14 ;  /* 0x000000ffff167224 */ /* 0x001fe200078e000e */
[----:B------:R-:W-:-:S05]  /*23510*/  MOV R23, R15 ;  /* 0x0000000f00177202 */ /* 0x000fca0000000f00 */
[----:B------:R-:W-:Y:S04]  /*23520*/  STL.64 [R1+0x5db8], R22 ;  /* 0x005db81601007387 */ /* 0x000fe80000100a00 */
[----:B------:R-:W-:Y:S01]  /*23530*/  STL.64 [R1+0x5db0], R20 ;  /* 0x005db01401007387 */ /* 0x000fe20000100a00 */
[----:B-1----:R-:W-:Y:S02]  /*23540*/  MOV R29, R12 ;  /* 0x0000000c001d7202 */ /* 0x002fe40000000f00 */
[----:B---3--:R-:W-:Y:S01]  /*23550*/  MOV R2, R13 ;  /* 0x0000000d00027202 */ /* 0x008fe20000000f00 */
[----:B--2---:R-:W0:Y:S02]  /*23560*/  LDSM.16.MT88.4 R20, [R7+0x6000] ;  /* 0x006000000714783b */ /* 0x004e240000004200 */
[----:B0-----:R-:W-:Y:S01]  /*23570*/  MOV R15, R20 ;  /* 0x00000014000f7202 */ /* 0x001fe20000000f00 */
[----:B------:R-:W-:Y:S01]  /*23580*/  IMAD.MOV.U32 R14, RZ, RZ, R21 ;  /* 0x000000ffff0e7224 */ /* 0x000fe200078e0015 */
[----:B------:R-:W-:-:S02]  /*23590*/  MOV R13, R22 ;  /* 0x00000016000d7202 */ /* 0x000fc40000000f00 */
[----:B------:R-:W-:Y:S02]  /*235a0*/  MOV R12, R23 ;  /* 0x00000017000c7202 */ /* 0x000fe40000000f00 */
[----:B------:R-:W0:Y:S02]  /*235b0*/  LDSM.16.MT88.4 R20, [R7+0x6080] ;  /* 0x006080000714783b */ /* 0x000e240000004200 */
[----:B0-----:R-:W-:Y:S01]  /*235c0*/  IMAD.MOV.U32 R26, RZ, RZ, R20 ;  /* 0x000000ffff1a7224 */ /* 0x001fe200078e0014 */
[----:B------:R-:W-:Y:S01]  /*235d0*/  MOV R27, R21 ;  /* 0x00000015001b7202 */ /* 0x000fe20000000f00 */
[----:B------:R-:W-:Y:S01]  /*235e0*/  IMAD.MOV.U32 R28, RZ, RZ, R23 ;  /* 0x000000ffff1c7224 */ /* 0x000fe200078e0017 */
[----:B------:R-:W-:Y:S02]  /*235f0*/  MOV R0, R22 ;  /* 0x0000001600007202 */ /* 0x000fe40000000f00 */
[----:B------:R-:W0:Y:S04]  /*23600*/  LDSM.16.MT88.4 R20, [R7+0x6100] ;  /* 0x006100000714783b */ /* 0x000e280000004200 */
[----:B------:R-:W1:Y:S01]  /*23610*/  LDSM.16.MT88.4 R4, [R7+0x6180] ;  /* 0x006180000704783b */ /* 0x000e620000004200 */
[----:B0-----:R-:W-:Y:S01]  /*23620*/  MOV R11, R20 ;  /* 0x00000014000b7202 */ /* 0x001fe20000000f00 */
[----:B------:R-:W-:Y:S01]  /*23630*/  IMAD.MOV.U32 R17, RZ, RZ, R22 ;  /* 0x000000ffff117224 */ /* 0x000fe200078e0016 */
[----:B------:R-:W-:-:S02]  /*23640*/  MOV R16, R23 ;  /* 0x0000001700107202 */ /* 0x000fc40000000f00 */
[----:B------:R-:W-:Y:S01]  /*23650*/  MOV R10, R21 ;  /* 0x00000015000a7202 */ /* 0x000fe20000000f00 */
[----:B------:R-:W2:Y:S04]  /*23660*/  LDL.LU.64 R22, [R1+0x5db8] ;  /* 0x005db80001167983 */ /* 0x000ea80000300a00 */
[----:B------:R-:W3:Y:S04]  /*23670*/  LDL.LU.64 R20, [R1+0x5db0] ;  /* 0x005db00001147983 */ /* 0x000ee80000300a00 */
[----:B-1----:R0:W-:Y:S04]  /*23680*/  STL.64 [R1+0x5bb8], R6 ;  /* 0x005bb80601007387 */ /* 0x0021e80000100a00 */
[----:B------:R1:W-:Y:S01]  /*23690*/  STL.64 [R1+0x5bb0], R4 ;  /* 0x005bb00401007387 */ /* 0x0003e20000100a00 */
[----:B0-----:R-:W-:-:S02]  /*236a0*/  MOV R6, R17 ;  /* 0x0000001100067202 */ /* 0x001fc40000000f00 */
[----:B------:R-:W-:Y:S02]  /*236b0*/  MOV R7, R16 ;  /* 0x0000001000077202 */ /* 0x000fe40000000f00 */
[----:B-1----:R-:W-:Y:S01]  /*236c0*/  MOV R4, R11 ;  /* 0x0000000b00047202 */ /* 0x002fe20000000f00 */
[----:B------:R-:W-:Y:S01]  /*236d0*/  IMAD.MOV.U32 R5, RZ, RZ, R10 ;  /* 0x000000ffff057224 */ /* 0x000fe200078e000a */
[----:B------:R-:W4:Y:S04]  /*236e0*/  LDL.LU R11, [R1+0x5dac] ;  /* 0x005dac00010b7983 */ /* 0x000f280000300800 */
[----:B------:R-:W5:Y:S04]  /*236f0*/  LDL.LU R10, [R1+0x5da8] ;  /* 0x005da800010a7983 */ /* 0x000f680000300800 */
[----:B------:R-:W2:Y:S04]  /*23700*/  LDL.LU R17, [R1+0x5da4] ;  /* 0x005da40001117983 */ /* 0x000ea80000300800 */
[----:B------:R-:W2:Y:S04]  /*23710*/  LDL.LU R16, [R1+0x5da0] ;  /* 0x005da00001107983 */ /* 0x000ea80000300800 */
[----:B------:R0:W-:Y:S04]  /*23720*/  STL.64 [R1+0x5bd8], R6 ;  /* 0x005bd80601007387 */ /* 0x0001e80000100a00 */
[----:B------:R1:W-:Y:S01]  /*23730*/  STL.64 [R1+0x5bd0], R4 ;  /* 0x005bd00401007387 */ /* 0x0003e20000100a00 */
[----:B0-----:R-:W-:Y:S01]  /*23740*/  MOV R6, R0 ;  /* 0x0000000000067202 */ /* 0x001fe20000000f00 */
[----:B-1----:R-:W-:Y:S01]  /*23750*/  IMAD.MOV.U32 R4, RZ, RZ, R26 ;  /* 0x000000ffff047224 */ /* 0x002fe200078e001a */
[----:B------:R-:W-:Y:S01]  /*23760*/  MOV R5, R27 ;  /* 0x0000001b00057202 */ /* 0x000fe20000000f00 */
[----:B------:R-:W2:Y:S04]  /*23770*/  LDL.LU R26, [R1+0x5d9c] ;  /* 0x005d9c00011a7983 */ /* 0x000ea80000300800 */
[----:B------:R-:W2:Y:S04]  /*23780*/  LDL.LU R27, [R1+0x5d98] ;  /* 0x005d9800011b7983 */ /* 0x000ea80000300800 */
[----:B------:R-:W2:Y:S01]  /*23790*/  LDL.LU R0, [R1+0x5d94] ;  /* 0x005d940001007983 */ /* 0x000ea20000300800 */
[----:B------:R-:W-:-:S03]  /*237a0*/  IMAD.MOV.U32 R7, RZ, RZ, R28 ;  /* 0x000000ffff077224 */ /* 0x000fc600078e001c */
[----:B------:R-:W3:Y:S04]  /*237b0*/  LDL.LU R28, [R1+0x5d90] ;  /* 0x005d9000011c7983 */ /* 0x000ee80000300800 */
[----:B------:R0:W-:Y:S04]  /*237c0*/  STL.64 [R1+0x5bf8], R6 ;  /* 0x005bf80601007387 */ /* 0x0001e80000100a00 */
[----:B------:R1:W-:Y:S01]  /*237d0*/  STL.64 [R1+0x5bf0], R4 ;  /* 0x005bf00401007387 */ /* 0x0003e20000100a00 */
[----:B0-----:R-:W-:Y:S01]  /*237e0*/  IMAD.MOV.U32 R6, RZ, RZ, R13 ;  /* 0x000000ffff067224 */ /* 0x001fe200078e000d */
[----:B------:R-:W-:-:S02]  /*237f0*/  MOV R7, R12 ;  /* 0x0000000c00077202 */ /* 0x000fc40000000f00 */
[----:B-1----:R-:W-:Y:S02]  /*23800*/  MOV R4, R15 ;  /* 0x0000000f00047202 */ /* 0x002fe40000000f00 */
[----:B------:R-:W-:Y:S01]  /*23810*/  MOV R5, R14 ;  /* 0x0000000e00057202 */ /* 0x000fe20000000f00 */
[----:B------:R-:W-:Y:S04]  /*23820*/  STL.64 [R1+0x5c18], R6 ;  /* 0x005c180601007387 */ /* 0x000fe80000100a00 */
[----:B------:R-:W-:Y:S04]  /*23830*/  STL.64 [R1+0x5c10], R4 ;  /* 0x005c100401007387 */ /* 0x000fe80000100a00 */
[----:B--2---:R-:W0:Y:S04]  /*23840*/  LDSM.16.MT88.4 R12, [R0+0x6000] ;  /* 0x00600000000c783b */ /* 0x004e280000004200 */
[----:B0-----:R-:W-:Y:S04]  /*23850*/  STL.64 [R1+0x5ba8], R14 ;  /* 0x005ba80e01007387 */ /* 0x001fe80000100a00 */
        /* <DEDUP_REMOVED lines=37> */
[----:B---3--:R-:W-:Y:S01]  /*23ab0*/  MOV R4, R20 ;  /* 0x0000001400047202 */ /* 0x008fe20000000f00 */
        /* <DEDUP_REMOVED lines=17> */
[----:B-----5:R-:W-:Y:S01]  /*23bd0*/  MOV R6, R10 ;  /* 0x0000000a00067202 */ /* 0x020fe20000000f00 */
[----:B------:R-:W5:Y:S01]  /*23be0*/  LDL.LU R16, [R1+0x5d5c] ;  /* 0x005d5c0001107983 */ /* 0x000f620000300800 */
[----:B----4-:R-:W-:-:S03]  /*23bf0*/  MOV R7, R11 ;  /* 0x0000000b00077202 */ /* 0x010fc60000000f00 */
[----:B------:R-:W4:Y:S04]  /*23c00*/  LDL.LU R17, [R1+0x5d58] ;  /* 0x005d580001117983 */ /* 0x000f280000300800 */
[----:B------:R-:W3:Y:S04]  /*23c10*/  LDL.LU R10, [R1+0x5d54] ;  /* 0x005d5400010a7983 */ /* 0x000ee80000300800 */
[----:B------:R-:W3:Y:S04]  /*23c20*/  LDL.LU R11, [R1+0x5d50] ;  /* 0x005d5000010b7983 */ /* 0x000ee80000300800 */
[----:B------:R0:W-:Y:S04]  /*23c30*/  STL.64 [R1+0x5c98], R6 ;  /* 0x005c980601007387 */ /* 0x0001e80000100a00 */
[----:B------:R1:W-:Y:S01]  /*23c40*/  STL.64 [R1+0x5c90], R4 ;  /* 0x005c900401007387 */ /* 0x0003e20000100a00 */
[----:B0-----:R-:W-:Y:S01]  /*23c50*/  MOV R6, R27 ;  /* 0x0000001b00067202 */ /* 0x001fe20000000f00 */
[----:B------:R-:W-:-:S02]  /*23c60*/  IMAD.MOV.U32 R7, RZ, RZ, R26 ;  /* 0x000000ffff077224 */ /* 0x000fc400078e001a */
[----:B-1----:R-:W-:Y:S01]  /*23c70*/  IMAD.MOV.U32 R4, RZ, RZ, R29 ;  /* 0x000000ffff047224 */ /* 0x002fe200078e001d */
[----:B------:R-:W-:Y:S01]  /*23c80*/  MOV R5, R28 ;  /* 0x0000001c00057202 */ /* 0x000fe20000000f00 */
[----:B------:R-:W4:Y:S04]  /*23c90*/  LDL.LU R29, [R1+0x5d4c] ;  /* 0x005d4c00011d7983 */ /* 0x000f280000300800 */
[----:B------:R-:W4:Y:S04]  /*23ca0*/  LDL.LU R28, [R1+0x5d48] ;  /* 0x005d4800011c7983 */ /* 0x000f280000300800 */
        /* <DEDUP_REMOVED lines=8> */
[----:B------:R-:W-:Y:S04]  /*23d30*/  LDSM.16.MT88.4 R24, [R0+0x6180] ;  /* 0x006180000018783b */ /* 0x000fe80000004200 */
[----:B--2---:R-:W-:Y:S04]  /*23d40*/  STL.64 [R1+0x5c28], R14 ;  /* 0x005c280e01007387 */ /* 0x004fe80000100a00 */
[----:B------:R0:W-:Y:S04]  /*23d50*/  STL.64 [R1+0x5c20], R12 ;  /* 0x005c200c01007387 */ /* 0x0001e80000100a00 */
[----:B0-----:R-:W2:Y:S04]  /*23d60*/  LDL.LU R12, [R1+0x130] ;  /* 0x00013000010c7983 */ /* 0x001ea80000300800 */
[----:B------:R-:W2:Y:S01]  /*23d70*/  LDL.LU R13, [R1+0x134] ;  /* 0x00013400010d7983 */ /* 0x000ea20000300800 */
[----:B------:R-:W-:Y:S01]  /*23d80*/  IMAD.MOV.U32 R6, RZ, RZ, R19 ;  /* 0x000000ffff067224 */ /* 0x000fe200078e0013 */
[----:B------:R-:W-:Y:S01]  /*23d90*/  MOV R7, R18 ;  /* 0x0000001200077202 */ /* 0x000fe20000000f00 */
[----:B---3--:R-:W-:Y:S01]  /*23da0*/  IMAD.MOV.U32 R15, RZ, RZ, R10 ;  /* 0x000000ffff0f7224 */ /* 0x008fe200078e000a */
[----:B------:R-:W-:-:S02]  /*23db0*/  MOV R4, R21 ;  /* 0x0000001500047202 */ /* 0x000fc40000000f00 */
[----:B------:R-:W-:Y:S02]  /*23dc0*/  MOV R5, R20 ;  /* 0x0000001400057202 */ /* 0x000fe40000000f00 */
[----:B------:R-:W-:Y:S01]  /*23dd0*/  MOV R14, R11 ;  /* 0x0000000b000e7202 */ /* 0x000fe20000000f00 */
[----:B------:R-:W-:Y:S04]  /*23de0*/  LDSM.16.MT88.4 R20, [R0+0x6100] ;  /* 0x006100000014783b */ /* 0x000fe80000004200 */
[----:B------:R-:W3:Y:S04]  /*23df0*/  LDL.LU R11, [R1+0x5d44] ;  /* 0x005d4400010b7983 */ /* 0x000ee80000300800 */
[----:B------:R-:W3:Y:S04]  /*23e00*/  LDL.LU R10, [R1+0x5d40] ;  /* 0x005d4000010a7983 */ /* 0x000ee80000300800 */
[----:B------:R-:W-:Y:S04]  /*23e10*/  STL.64 [R1+0x5cf8], R6 ;  /* 0x005cf80601007387 */ /* 0x000fe80000100a00 */
[----:B------:R-:W-:Y:S04]  /*23e20*/  STL.64 [R1+0x5cf0], R4 ;  /* 0x005cf00401007387 */ /* 0x000fe80000100a00 */
[----:B------:R-:W-:Y:S04]  /*23e30*/  STL.64 [R1+0x5c48], R14 ;  /* 0x005c480e01007387 */ /* 0x000fe80000100a00 */
[----:B--2---:R0:W-:Y:S04]  /*23e40*/  STL.64 [R1+0x5c40], R12 ;  /* 0x005c400c01007387 */ /* 0x0041e80000100a00 */
[----:B0-----:R-:W2:Y:S04]  /*23e50*/  LDL.LU R12, [R1+0x140] ;  /* 0x00014000010c7983 */ /* 0x001ea80000300800 */
[----:B------:R-:W2:Y:S01]  /*23e60*/  LDL.LU R13, [R1+0x144] ;  /* 0x00014400010d7983 */ /* 0x000ea20000300800 */
[----:B----4-:R-:W-:Y:S01]  /*23e70*/  MOV R14, R28 ;  /* 0x0000001c000e7202 */ /* 0x010fe20000000f00 */
[----:B------:R-:W-:-:S02]  /*23e80*/  IMAD.MOV.U32 R15, RZ, RZ, R29 ;  /* 0x000000ffff0f7224 */ /* 0x000fc400078e001d */
[----:B------:R-:W4:Y:S04]  /*23e90*/  LDL.LU R28, [R1+0x5d3c] ;  /* 0x005d3c00011c7983 */ /* 0x000f280000300800 */
[----:B------:R-:W3:Y:S04]  /*23ea0*/  LDL.LU R29, [R1+0x5d38] ;  /* 0x005d3800011d7983 */ /* 0x000ee80000300800 */
[----:B------:R-:W-:Y:S04]  /*23eb0*/  STL.64 [R1+0x5c68], R14 ;  /* 0x005c680e01007387 */ /* 0x000fe80000100a00 */
[----:B--2---:R0:W-:Y:S04]  /*23ec0*/  STL.64 [R1+0x5c60], R12 ;  /* 0x005c600c01007387 */ /* 0x0041e80000100a00 */
[----:B0-----:R-:W2:Y:S04]  /*23ed0*/  LDL.LU R12, [R1+0x150] ;  /* 0x00015000010c7983 */ /* 0x001ea80000300800 */
[----:B------:R-:W2:Y:S01]  /*23ee0*/  LDL.LU R13, [R1+0x154] ;  /* 0x00015400010d7983 */ /* 0x000ea20000300800 */
[----:B---3--:R-:W-:Y:S01]  /*23ef0*/  MOV R14, R10 ;  /* 0x0000000a000e7202 */ /* 0x008fe20000000f00 */
[----:B------:R-:W-:-:S02]  /*23f00*/  IMAD.MOV.U32 R15, RZ, RZ, R11 ;  /* 0x000000ffff0f7224 */ /* 0x000fc400078e000b */
[----:B------:R-:W3:Y:S04]  /*23f10*/  LDL.LU R10, [R1+0x5d34] ;  /* 0x005d3400010a7983 */ /* 0x000ee80000300800 */
[----:B------:R-:W3:Y:S04]  /*23f20*/  LDL.LU R11, [R1+0x5d30] ;  /* 0x005d3000010b7983 */ /* 0x000ee80000300800 */
[----:B------:R-:W-:Y:S04]  /*23f30*/  STL.64 [R1+0x5c88], R14 ;  /* 0x005c880e01007387 */ /* 0x000fe80000100a00 */
[----:B--2---:R0:W-:Y:S04]  /*23f40*/  STL.64 [R1+0x5c80], R12 ;  /* 0x005c800c01007387 */ /* 0x0041e80000100a00 */
[----:B0-----:R-:W2:Y:S04]  /*23f50*/  LDL.LU R12, [R1+0x160] ;  /* 0x00016000010c7983 */ /* 0x001ea80000300800 */
[----:B------:R-:W2:Y:S01]  /*23f60*/  LDL.LU R13, [R1+0x164] ;  /* 0x00016400010d7983 */ /* 0x000ea20000300800 */
[----:B------:R-:W-:-:S02]  /*23f70*/  MOV R14, R29 ;  /* 0x0000001d000e7202 */ /* 0x000fc40000000f00 */
[----:B----4-:R-:W-:Y:S01]  /*23f80*/  MOV R15, R28 ;  /* 0x0000001c000f7202 */ /* 0x010fe20000000f00 */
[----:B------:R-:W4:Y:S04]  /*23f90*/  LDL.LU R29, [R1+0x5d2c] ;  /* 0x005d2c00011d7983 */ /* 0x000f280000300800 */
[----:B------:R-:W3:Y:S04]  /*23fa0*/  LDL.LU R28, [R1+0x5d28] ;  /* 0x005d2800011c7983 */ /* 0x000ee80000300800 */
[----:B------:R-:W-:Y:S04]  /*23fb0*/  STL.64 [R1+0x5ca8], R14 ;  /* 0x005ca80e01007387 */ /* 0x000fe80000100a00 */
[----:B--2---:R0:W-:Y:S04]  /*23fc0*/  STL.64 [R1+0x5ca0], R12 ;  /* 0x005ca00c01007387 */ /* 0x0041e80000100a00 */
[----:B0-----:R-:W2:Y:S04]  /*23fd0*/  LDL.LU R12, [R1+0x170] ;  /* 0x00017000010c7983 */ /* 0x001ea80000300800 */
[----:B------:R-:W2:Y:S01]  /*23fe0*/  LDL.LU R13, [R1+0x174] ;  /* 0x00017400010d7983 */ /* 0x000ea20000300800 */
[----:B---3--:R-:W-:Y:S01]  /*23ff0*/  IMAD.MOV.U32 R14, RZ, RZ, R11 ;  /* 0x000000ffff0e7224 */ /* 0x008fe200078e000b */
[----:B------:R-:W-:-:S02]  /*24000*/  MOV R15, R10 ;  /* 0x0000000a000f7202 */ /* 0x000fc40000000f00 */
[----:B------:R-:W3:Y:S04]  /*24010*/  LDL.LU R11, [R1+0x5d24] ;  /* 0x005d2400010b7983 */ /* 0x000ee80000300800 */
[----:B------:R-:W3:Y:S04]  /*24020*/  LDL.LU R10, [R1+0x5d20] ;  /* 0x005d2000010a7983 */ /* 0x000ee80000300800 */
[----:B------:R-:W-:Y:S04]  /*24030*/  STL.64 [R1+0x5cc8], R14 ;  /* 0x005cc80e01007387 */ /* 0x000fe80000100a00 */
[----:B--2---:R0:W-:Y:S04]  /*24040*/  STL.64 [R1+0x5cc0], R12 ;  /* 0x005cc00c01007387 */ /* 0x0041e80000100a00 */
[----:B0-----:R-:W2:Y:S04]  /*24050*/  LDL.LU R12, [R1+0x180] ;  /* 0x00018000010c7983 */ /* 0x001ea80000300800 */
[----:B------:R-:W2:Y:S01]  /*24060*/  LDL.LU R13, [R1+0x184] ;  /* 0x00018400010d7983 */ /* 0x000ea20000300800 */
[----:B------:R-:W-:Y:S01]  /*24070*/  MOV R14, R28 ;  /* 0x0000001c000e7202 */ /* 0x000fe20000000f00 */
[----:B----4-:R-:W-:-:S02]  /*24080*/  IMAD.MOV.U32 R15, RZ, RZ, R29 ;  /* 0x000000ffff0f7224 */ /* 0x010fc400078e001d */
[----:B------:R-:W4:Y:S04]  /*24090*/  LDL.LU R28, [R1+0x5d1c] ;  /* 0x005d1c00011c7983 */ /* 0x000f280000300800 */
[----:B------:R-:W3:Y:S04]  /*240a0*/  LDL.LU R29, [R1+0x5d18] ;  /* 0x005d1800011d7983 */ /* 0x000ee80000300800 */
[----:B------:R-:W-:Y:S04]  /*240b0*/  STL.64 [R1+0x5ce8], R14 ;  /* 0x005ce80e01007387 */ /* 0x000fe80000100a00 */
[----:B--2---:R0:W-:Y:S04]  /*240c0*/  STL.64 [R1+0x5ce0], R12 ;  /* 0x005ce00c01007387 */ /* 0x0041e80000100a00 */
[----:B0-----:R-:W2:Y:S04]  /*240d0*/  LDL.LU R12, [R1+0x190] ;  /* 0x00019000010c7983 */ /* 0x001ea80000300800 */
[----:B------:R-:W2:Y:S01]  /*240e0*/  LDL.LU R13, [R1+0x194] ;  /* 0x00019400010d7983 */ /* 0x000ea20000300800 */
[----:B---3--:R-:W-:-:S02]  /*240f0*/  MOV R14, R10 ;  /* 0x0000000a000e7202 */ /* 0x008fc40000000f00 */
[----:B------:R-:W-:Y:S01]  /*24100*/  MOV R15, R11 ;  /* 0x0000000b000f7202 */ /* 0x000fe20000000f00 */
[----:B------:R-:W3:Y:S04]  /*24110*/  LDL.LU R10, [R1+0x5d14] ;  /* 0x005d1400010a7983 */ /* 0x000ee80000300800 */
[----:B------:R-:W3:Y:S04]  /*24120*/  LDL.LU R11, [R1+0x5d10] ;  /* 0x005d1000010b7983 */ /* 0x000ee80000300800 */
[----:B------:R-:W-:Y:S04]  /*24130*/  STL.64 [R1+0x5d08], R14 ;  /* 0x005d080e01007387 */ /* 0x000fe80000100a00 */
[----:B--2---:R0:W-:Y:S04]  /*24140*/  STL.64 [R1+0x5d00], R12 ;  /* 0x005d000c01007387 */ /* 0x0041e80000100a00 */
[----:B0-----:R-:W3:Y:S04]  /*24150*/  LDL.LU R12, [R1+0x1a0] ;  /* 0x0001a000010c7983 */ /* 0x001ee80000300800 */
[----:B------:R-:W3:Y:S01]  /*24160*/  LDL.LU R13, [R1+0x1a4] ;  /* 0x0001a400010d7983 */ /* 0x000ee20000300800 */
[----:B------:R-:W-:Y:S01]  /*24170*/  MOV R4, R17 ;  /* 0x0000001100047202 */ /* 0x000fe20000000f00 */
[----:B------:R-:W-:Y:S01]  /*24180*/  IMAD.MOV.U32 R6, RZ, RZ, R9 ;  /* 0x000000ffff067224 */ /* 0x000fe200078e0009 */
[----:B-----5:R-:W-:Y:S01]  /*24190*/  MOV R5, R16 ;  /* 0x0000001000057202 */ /* 0x020fe20000000f00 */
[----:B------:R-:W-:Y:S01]  /*241a0*/  IMAD.MOV.U32 R14, RZ, RZ, R29 ;  /* 0x000000ffff0e7224 */ /* 0x000fe200078e001d */
[----:B------:R-:W-:Y:S01]  /*241b0*/  MOV R7, R8 ;  /* 0x0000000800077202 */ /* 0x000fe20000000f00 */
[----:B------:R-:W0:Y:S01]  /*241c0*/  LDSM.16.MT88.4 R16, [R0+0x6080] ;  /* 0x006080000010783b */ /* 0x000e220000004200 */
[----:B----4-:R-:W-:-:S07]  /*241d0*/  MOV R15, R28 ;  /* 0x0000001c000f7202 */ /* 0x010fce0000000f00 */
[-C--:B---3--:R-:W-:Y:S01]  /*241e0*/  HMMA.16816.F32 R4, R4, R10.reuse, R12 ;  /* 0x0000000a0404723c */ /* 0x088fe2000000180c */
[----:B------:R-:W2:Y:S04]  /*241f0*/  LDL.LU.64 R14, [R1+0x5d08] ;  /* 0x005d0800010e7983 */ /* 0x000ea80000300a00 */
[----:B------:R-:W2:Y:S11]  /*24200*/  LDL.LU.64 R12, [R1+0x5d00] ;  /* 0x005d0000010c7983 */ /* 0x000eb60000300a00 */
[----:B------:R-:W-:Y:S07]  /*24210*/  @!UPT UIADD3 URZ, URZ, URZ, URZ ;  /* 0x0000003f3f3ff290 */ /* 0x000fee000fffe03f */
        /* <DEDUP_REMOVED lines=24> */
[----:B------:R1:W-:Y:S01]  /*243a0*/  STL.64 [R1+0x170], R4 ;  /* 0x0001700401007387 */ /* 0x0003e20000100a00 */
[----:B------:R-:W-:Y:S01]  /*243b0*/  MOV R29, R6 ;  /* 0x00000006001d7202 */ /* 0x000fe20000000f00 */
[----:B------:R-:W-:Y:S02]  /*243c0*/  IMAD.MOV.U32 R28, RZ, RZ, R7 ;  /* 0x000000ffff1c7224 */ /* 0x000fe400078e0007 */
[----:B------:R-:W2:Y:S04]  /*243d0*/  LDL.LU.64 R6, [R1+0x5c98] ;  /* 0x005c980001067983 */ /* 0x000ea80000300a00 */
[----:B-1----:R-:W2:Y:S04]  /*243e0*/  LDL.LU.64 R4, [R1+0x5c90] ;  /* 0x005c900001047983 */ /* 0x002ea80000300a00 */
[----:B------:R1:W-:Y:S04]  /*243f0*/  STL [R1+0x5b4c], R28 ;  /* 0x005b4c1c01007387 */ /* 0x0003e80000100800 */
[----:B-1----:R-:W3:Y:S04]  /*24400*/  LDL R28, [R1+0xca0] ;  /* 0x000ca000011c7983 */ /* 0x002ee80000100800 */
[----:B------:R-:W-:Y:S01]  /*24410*/  STL [R1+0x5b48], R29 ;  /* 0x005b481d01007387 */ /* 0x000fe20000100800 */
[-C--:B--2---:R-:W-:Y:S03]  /*24420*/  HMMA.16816.F32 R4, R4, R10.reuse, R12 ;  /* 0x0000000a0404723c */ /* 0x084fe6000000180c */
[----:B------:R-:W2:Y:S04]  /*24430*/  LDL.LU.64 R14, [R1+0x5c88] ;  /* 0x005c8800010e7983 */ /* 0x000ea80000300a00 */
[----:B------:R-:W2:Y:S11]  /*24440*/  LDL.LU.64 R12, [R1+0x5c80] ;  /* 0x005c8000010c7983 */ /* 0x000eb60000300a00 */
[----:B------:R-:W-:Y:S05]  /*24450*/  @!UPT UIADD3 URZ, URZ, URZ, URZ ;  /* 0x0000003f3f3ff290 */ /* 0x000fea000fffe03f */
        /* <DEDUP_REMOVED lines=61> */
[----:B------:R-:W0:Y:S04]  /*24830*/  LDL.LU.64 R6, [R1+0x5b88] ;  /* 0x005b880001067983 */ /* 0x000e280000300a00 */
[----:B------:R-:W0:Y:S11]  /*24840*/  LDL.LU.64 R4, [R1+0x5b80] ;  /* 0x005b800001047983 */ /* 0x000e360000300a00 */
[----:B------:R-:W-:Y:S06]  /*24850*/  @!UPT UIADD3 URZ, URZ, URZ, URZ ;  /* 0x0000003f3f3ff290 */ /* 0x000fec000fffe03f */
[----:B------:R1:W-:Y:S04]  /*24860*/  STL.64 [R1+0xe0], R12 ;  /* 0x0000e00c01007387 */ /* 0x0003e80000100a00 */
[----:B------:R2:W-:Y:S04]  /*24870*/  STL.64 [R1+0xe8], R14 ;  /* 0x0000e80e01007387 */ /* 0x0005e80000100a00 */
[----:B-1----:R-:W4:Y:S04]  /*24880*/  LDL.LU R12, [R1+0xc0] ;  /* 0x0000c000010c7983 */ /* 0x002f280000300800 */
[----:B------:R-:W4:Y:S04]  /*24890*/  LDL.LU R13, [R1+0xc4] ;  /* 0x0000c400010d7983 */ /* 0x000f280000300800 */
[----:B--2---:R-:W4:Y:S04]  /*248a0*/  LDL.LU R14, [R1+0xc8] ;  /* 0x0000c800010e7983 */ /* 0x004f280000300800 */
[----:B------:R-:W4:Y:S01]  /*248b0*/  LDL.LU R15, [R1+0xcc] ;  /* 0x0000cc00010f7983 */ /* 0x000f220000300800 */
[-C--:B0-----:R-:W-:Y:S03]  /*248c0*/  HMMA.16816.F32 R16, R16, R10.reuse, R4 ;  /* 0x0000000a1010723c */ /* 0x081fe60000001804 */
[----:B------:R-:W2:Y:S04]  /*248d0*/  LDL.LU.64 R6, [R1+0x5b78] ;  /* 0x005b780001067983 */ /* 0x000ea80000300a00 */
[----:B------:R-:W2:Y:S01]  /*248e0*/  LDL.LU.64 R4, [R1+0x5b70] ;  /* 0x005b700001047983 */ /* 0x000ea20000300a00 */
[-C--:B----4-:R-:W-:Y:S11]  /*248f0*/  HMMA.16816.F32 R12, R20, R10.reuse, R12 ;  /* 0x0000000a140c723c */ /* 0x090ff6000000180c */
[----:B------:R-:W-:Y:S04]  /*24900*/  @!UPT UIADD3 URZ, URZ, URZ, URZ ;  /* 0x0000003f3f3ff290 */ /* 0x000fe8000fffe03f */
[----:B------:R-:W-:Y:S04]  /*24910*/  STL.64 [R1+0xd0], R16 ;  /* 0x0000d01001007387 */ /* 0x000fe80000100a00 */
[----:B------:R-:W-:Y:S01]  /*24920*/  STL.64 [R1+0xd8], R18 ;  /* 0x0000d81201007387 */ /* 0x000fe20000100a00 */
[----:B--2---:R-:W-:Y:S03]  /*24930*/  HMMA.16816.F32 R8, R24, R10, R4 ;  /* 0x0000000a1808723c */ /* 0x004fe60000001804 */
[----:B---3--:R-:W-:Y:S11]  /*24940*/  LDSM.16.M88.4 R4, [R28+0x40080] ;  /* 0x040080001c04783b */ /* 0x008ff60000000200 */
[----:B------:R-:W-:Y:S09]  /*24950*/  @!UPT UIADD3 URZ, URZ, URZ, URZ ;  /* 0x0000003f3f3ff290 */ /* 0x000ff2000fffe03f */
[----:B------:R-:W-:Y:S04]  /*24960*/  STL.64 [R1+0x59a0], R10 ;  /* 0x0059a00a01007387 */ /* 0x000fe80000100a00 */
[----:B------:R-:W-:Y:S04]  /*24970*/  STL.64 [R1+0xc0], R12 ;  /* 0x0000c00c01007387 */ /* 0x000fe80000100a00 */
[----:B------:R-:W-:Y:S04]  /*24980*/  STL.64 [R1+0xc8], R14 ;  /* 0x0000c80e01007387 */ /* 0x000fe80000100a00 */
[----:B------:R-:W0:Y:S04]  /*24990*/  LDSM.16.MT88.4 R12, [R2+0x8000] ;  /* 0x00800000020c783b */ /* 0x000e280000004200 */
[----:B------:R-:W-:Y:S04]  /*249a0*/  STL.64 [R1+0x5998], R8 ;  /* 0x0059980801007387 */ /* 0x000fe80000100a00 */
[----:B------:R-:W1:Y:S01]  /*249b0*/  LDSM.16.MT88.4 R8, [R2+0x8080] ;  /* 0x008080000208783b */ /* 0x000e620000004200 */
[----:B0-----:R-:W-:Y:S01]  /*249c0*/  MOV R16, R15 ;  /* 0x0000000f00107202 */ /* 0x001fe20000000f00 */
[----:B------:R-:W-:Y:S01]  /*249d0*/  IMAD.MOV.U32 R17, RZ, RZ, R14 ;  /* 0x000000ffff117224 */ /* 0x000fe200078e000e */
[----:B------:R-:W-:-:S02]  /*249e0*/  MOV R18, R13 ;  /* 0x0000000d00127202 */ /* 0x000fc40000000f00 */
[----:B------:R-:W-:Y:S01]  /*249f0*/  MOV R19, R12 ;  /* 0x0000000c00137202 */ /* 0x000fe20000000f00 */
[----:B------:R-:W-:Y:S01]  /*24a00*/  STL [R1+0x5b5c], R16 ;  /* 0x005b5c1001007387 */ /* 0x000fe20000100800 */
[----:B-1----:R-:W-:-:S03]  /*24a10*/  MOV R23, R8 ;  /* 0x0000000800177202 */ /* 0x002fc60000000f00 */
[----:B------:R-:W-:Y:S01]  /*24a20*/  STL [R1+0x5b58], R17 ;  /* 0x005b581101007387 */ /* 0x000fe20000100800 */
[----:B------:R-:W-:Y:S01]  /*24a30*/  IMAD.MOV.U32 R22, RZ, RZ, R9 ;  /* 0x000000ffff167224 */ /* 0x000fe200078e0009 */
[----:B------:R-:W-:Y:S02]  /*24a40*/  MOV R21, R10 ;  /* 0x0000000a00157202 */ /* 0x000fe40000000f00 */
[----:B------:R-:W-:Y:S01]  /*24a50*/  STL [R1+0x5b54], R18 ;  /* 0x005b541201007387 */ /* 0x000fe20000100800 */
[----:B------:R-:W-:-:S03]  /*24a60*/  MOV R20, R11 ;  /* 0x0000000b00147202 */ /* 0x000fc60000000f00 */
[----:B------:R-:W-:Y:S04]  /*24a70*/  STL [R1+0x5b50], R19 ;  /* 0x005b501301007387 */ /* 0x000fe80000100800 */
[----:B------:R-:W-:Y:S04]  /*24a80*/  STL [R1+0x58e4], R6 ;  /* 0x0058e40601007387 */ /* 0x000fe80000100800 */
[----:B------:R-:W-:Y:S04]  /*24a90*/  STL [R1+0x58e0], R7 ;  /* 0x0058e00701007387 */ /* 0x000fe80000100800 */
[----:B------:R-:W-:Y:S04]  /*24aa0*/  STL.64 [R1+0x5b68], R22 ;  /* 0x005b681601007387 */ /* 0x000fe80000100a00 */
[----:B------:R-:W-:Y:S04]  /*24ab0*/  STL.64 [R1+0x5b60], R20 ;  /* 0x005b601401007387 */ /* 0x000fe80000100a00 */
[----:B------:R-:W2:Y:S04]  /*24ac0*/  LDL R15, [R1+0xdd8] ;  /* 0x000dd800010f7983 */ /* 0x000ea80000100800 */
[----:B------:R-:W0:Y:S04]  /*24ad0*/  LDSM.16.MT88.4 R8, [R2+0x8100] ;  /* 0x008100000208783b */ /* 0x000e280000004200 */
[----:B------:R-:W-:Y:S01]  /*24ae0*/  LDSM.16.MT88.4 R20, [R3+0x8080] ;  /* 0x008080000314783b */ /* 0x000fe20000004200 */
        /* <DEDUP_REMOVED lines=9> */
[----:B------:R-:W0:Y:S02]  /*24b80*/  LDSM.16.MT88.4 R8, [R3+0x8000] ;  /* 0x008000000308783b */ /* 0x000e240000004200 */
[----:B0-----:R-:W-:Y:S01]  /*24b90*/  MOV R16, R8 ;  /* 0x0000000800107202 */ /* 0x001fe20000000f00 */
[----:B------:R-:W-:Y:S01]  /*24ba0*/  IMAD.MOV.U32 R17, RZ, RZ, R9 ;  /* 0x000000ffff117224 */ /* 0x000fe200078e0009 */
[----:B------:R-:W-:Y:S01]  /*24bb0*/  MOV R18, R10 ;  /* 0x0000000a00127202 */ /* 0x000fe20000000f00 */
[----:B------:R-:W-:Y:S01]  /*24bc0*/  IMAD.MOV.U32 R8, RZ, RZ, R23 ;  /* 0x000000ffff087224 */ /* 0x000fe200078e0017 */
[----:B------:R-:W-:Y:S01]  /*24bd0*/  MOV R19, R11 ;  /* 0x0000000b00137202 */ /* 0x000fe20000000f00 */
[----:B------:R-:W-:Y:S01]  /*24be0*/  IMAD.MOV.U32 R11, RZ, RZ, R20 ;  /* 0x000000ffff0b7224 */ /* 0x000fe200078e0014 */
[----:B------:R-:W-:-:S02]  /*24bf0*/  MOV R10, R21 ;  /* 0x00000015000a7202 */ /* 0x000fc40000000f00 */
[----:B------:R-:W-:Y:S02]  /*24c00*/  MOV R9, R22 ;  /* 0x0000001600097202 */ /* 0x000fe40000000f00 */
[----:B------:R-:W0:Y:S04]  /*24c10*/  LDSM.16.MT88.4 R20, [R3+0x8100] ;  /* 0x008100000314783b */ /* 0x000e280000004200 */
[----:B------:R1:W-:Y:S04]  /*24c20*/  STL [R1+0x5aa8], R2 ;  /* 0x005aa80201007387 */ /* 0x0003e80000100800 */
[----:B------:R-:W-:Y:S04]  /*24c30*/  STL [R1+0x5ab8], R8 ;  /* 0x005ab80801007387 */ /* 0x000fe80000100800 */
[----:B------:R-:W-:Y:S04]  /*24c40*/  STL [R1+0x5ab4], R9 ;  /* 0x005ab40901007387 */ /* 0x000fe80000100800 */
[----:B------:R-:W-:Y:S04]  /*24c50*/  STL [R1+0x5ab0], R10 ;  /* 0x005ab00a01007387 */ /* 0x000fe80000100800 */
[----:B------:R-:W-:Y:S04]  /*24c60*/  STL [R1+0x5aac], R11 ;  /* 0x005aac0b01007387 */ /* 0x000fe80000100800 */
[----:B0-----:R-:W-:Y:S01]  /*24c70*/  STL.64 [R1+0x50], R20 ;  /* 0x0000501401007387 */ /* 0x001fe20000100a00 */
[----:B-1----:R-:W-:-:S03]  /*24c80*/  MOV R2, R23 ;  /* 0x0000001700027202 */ /* 0x002fc60000000f00 */
[----:B------:R-:W-:Y:S04]  /*24c90*/  STL [R1+0x58], R22 ;  /* 0x0000581601007387 */ /* 0x000fe80000100800 */
[----:B------:R-:W0:Y:S04]  /*24ca0*/  LDSM.16.MT88.4 R20, [R3+0x8180] ;  /* 0x008180000314783b */ /* 0x000e280000004200 */
[----:B------:R-:W-:Y:S01]  /*24cb0*/  STL [R1+0x5abc], R2 ;  /* 0x005abc0201007387 */ /* 0x000fe20000100800 */
[----:B0-----:R-:W-:Y:S01]  /*24cc0*/  MOV R8, R20 ;  /* 0x0000001400087202 */ /* 0x001fe20000000f00 */
[----:B------:R-:W-:Y:S01]  /*24cd0*/  IMAD.MOV.U32 R9, RZ, RZ, R21 ;  /* 0x000000ffff097224 */ /* 0x000fe200078e0015 */
[----:B------:R-:W-:-:S02]  /*24ce0*/  MOV R10, R22 ;  /* 0x00000016000a7202 */ /* 0x000fc40000000f00 */
[----:B------:R-:W-:-:S05]  /*24cf0*/  MOV R11, R23 ;  /* 0x00000017000b7202 */ /* 0x000fca0000000f00 */
[----:B------:R-:W-:Y:S04]  /*24d00*/  STL [R1+0x5ad0], R11 ;  /* 0x005ad00b01007387 */ /* 0x000fe80000100800 */
[----:B------:R-:W-:Y:S04]  /*24d10*/  STL [R1+0x5acc], R10 ;  /* 0x005acc0a01007387 */ /* 0x000fe80000100800 */
[----:B------:R-:W-:Y:S04]  /*24d20*/  STL [R1+0x5ac8], R9 ;  /* 0x005ac80901007387 */ /* 0x000fe80000100800 */
[----:B------:R-:W-:Y:S04]  /*24d30*/  STL [R1+0x5ac4], R8 ;  /* 0x005ac40801007387 */ /* 0x000fe80000100800 */
[----:B------:R-:W-:Y:S04]  /*24d40*/  STL [R1+0x5ac0], R3 ;  /* 0x005ac00301007387 */ /* 0x000fe80000100800 */
[----:B--2---:R-:W0:Y:S04]  /*24d50*/  LDSM.16.MT88.4 R20, [R15+0x8000] ;  /* 0x008000000f14783b */ /* 0x004e280000004200 */
[----:B0-----:R-:W-:Y:S01]  /*24d60*/  STL.64 [R1+0x30], R20 ;  /* 0x0000301401007387 */ /* 0x001fe20000100a00 */
[----:B------:R-:W-:-:S03]  /*24d70*/  IMAD.MOV.U32 R2, RZ, RZ, R23 ;  /* 0x000000ffff027224 */ /* 0x000fc600078e0017 */
[----:B------:R-:W-:Y:S04]  /*24d80*/  STL [R1+0x38], R22 ;  /* 0x0000381601007387 */ /* 0x000fe80000100800 */
[----:B------:R-:W0:Y:S04]  /*24d90*/  LDSM.16.MT88.4 R20, [R15+0x8080] ;  /* 0x008080000f14783b */ /* 0x000e280000004200 */
[----:B------:R-:W-:Y:S01]  /*24da0*/  STL [R1+0x5ad4], R2 ;  /* 0x005ad40201007387 */ /* 0x000fe20000100800 */
[----:B0-----:R-:W-:Y:S01]  /*24db0*/  IMAD.MOV.U32 R8, RZ, RZ, R22 ;  /* 0x000000ffff087224 */ /* 0x001fe200078e0016 */
[----:B------:R-:W-:-:S02]  /*24dc0*/  MOV R3, R23 ;  /* 0x0000001700037202 */ /* 0x000fc40000000f00 */
[----:B------:R-:W-:Y:S01]  /*24dd0*/  MOV R10, R20 ;  /* 0x00000014000a7202 */ /* 0x000fe20000000f00 */
[----:B------:R-:W2:Y:S01]  /*24de0*/  LDL.LU.64 R22, [R1+0x5b68] ;  /* 0x005b680001167983 */ /* 0x000ea20000300a00 */
[----:B------:R-:W-:-:S03]  /*24df0*/  MOV R9, R21 ;  /* 0x0000001500097202 */ /* 0x000fc60000000f00 */
[----:B------:R-:W3:Y:S04]  /*24e00*/  LDL.LU.64 R20, [R1+0x5b60] ;  /* 0x005b600001147983 */ /* 0x000ee80000300a00 */
[----:B------:R-:W-:Y:S04]  /*24e10*/  STL [R1+0x5ae4], R3 ;  /* 0x005ae40301007387 */ /* 0x000fe80000100800 */
[----:B------:R-:W-:Y:S04]  /*24e20*/  STL [R1+0x5ae0], R8 ;  /* 0x005ae00801007387 */ /* 0x000fe80000100800 */
[----:B------:R-:W-:Y:S04]  /*24e30*/  STL [R1+0x5adc], R9 ;  /* 0x005adc0901007387 */ /* 0x000fe80000100800 */
[----:B------:R-:W-:Y:S04]  /*24e40*/  STL [R1+0x5ad8], R10 ;  /* 0x005ad80a01007387 */ /* 0x000fe80000100800 */
[----:B------:R-:W0:Y:S04]  /*24e50*/  LDSM.16.MT88.4 R8, [R15+0x8100] ;  /* 0x008100000f08783b */ /* 0x000e280000004200 */
[----:B------:R-:W1:Y:S01]  /*24e60*/  LDSM.16.MT88.4 R12, [R15+0x8180] ;  /* 0x008180000f0c783b */ /* 0x000e620000004200 */
[----:B0-----:R-:W-:-:S03]  /*24e70*/  MOV R2, R10 ;  /* 0x0000000a00027202 */ /* 0x001fc60000000f00 */
[----:B------:R0:W-:Y:S01]  /*24e80*/  STL.64 [R1+0x10], R8 ;  /* 0x0000100801007387 */ /* 0x0001e20000100a00 */
[----:B-1----:R-:W-:Y:S02]  /*24e90*/  IMAD.MOV.U32 R3, RZ, RZ, R12 ;  /* 0x000000ffff037224 */ /* 0x002fe400078e000c */
[----:B------:R-:W-:Y:S01]  /*24ea0*/  IMAD.MOV.U32 R10, RZ, RZ, R15 ;  /* 0x000000ffff0a7224 */ /* 0x000fe200078e000f */
[----:B0-----:R-:W-:Y:S02]  /*24eb0*/  MOV R8, R13 ;  /* 0x0000000d00087202 */ /* 0x001fe40000000f00 */
[----:B------:R-:W-:Y:S02]  /*24ec0*/  MOV R9, R14 ;  /* 0x0000000e00097202 */ /* 0x000fe40000000f00 */
[----:B------:R-:W0:Y:S04]  /*24ed0*/  LDSM.16.MT88.4 R12, [R0+0x8000] ;  /* 0x00800000000c783b */ /* 0x000e280000004200 */
[----:B------:R1:W-:Y:S04]  /*24ee0*/  STL.64 [R1+0x5af0], R10 ;  /* 0x005af00a01007387 */ /* 0x0003e80000100a00 */
[----:B------:R4:W-:Y:S01]  /*24ef0*/  STL.64 [R1+0x5ae8], R8 ;  /* 0x005ae80801007387 */ /* 0x0009e20000100a00 */
[----:B-1----:R-:W-:-:S02]  /*24f00*/  MOV R10, R27 ;  /* 0x0000001b000a7202 */ /* 0x002fc40000000f00 */
[----:B------:R-:W-:Y:S02]  /*24f10*/  MOV R11, R26 ;  /* 0x0000001a000b7202 */ /* 0x000fe40000000f00 */
[----:B----4-:R-:W-:Y:S01]  /*24f20*/  MOV R8, R28 ;  /* 0x0000001c00087202 */ /* 0x010fe20000000f00 */
[----:B------:R-:W-:Y:S01]  /*24f30*/  IMAD.MOV.U32 R9, RZ, RZ, R29 ;  /* 0x000000ffff097224 */ /* 0x000fe200078e001d */
        /* <DEDUP_REMOVED lines=8> */
[----:B------:R-:W4:Y:S04]  /*24fc0*/  LDL.LU R18, [R1+0x5b54] ;  /* 0x005b540001127983 */ /* 0x000f280000300800 */
[----:B------:R-:W4:Y:S04]  /*24fd0*/  LDL.LU R19, [R1+0x5b50] ;  /* 0x005b500001137983 */ /* 0x000f280000300800 */
[----:B------:R-:W-:Y:S04]  /*24fe0*/  STL.64 [R1+0x5b00], R14 ;  /* 0x005b000e01007387 */ /* 0x000fe80000100a00 */
[----:B------:R-:W-:Y:S04]  /*24ff0*/  STL.64 [R1+0x5af8], R12 ;  /* 0x005af80c01007387 */ /* 0x000fe80000100a00 */
[----:B------:R-:W4:Y:S04]  /*25000*/  LDL.LU R28, [R1+0x5b4c] ;  /* 0x005b4c00011c7983 */ /* 0x000f280000300800 */
[----:B------:R-:W4:Y:S04]  /*25010*/  LDL.LU R29, [R1+0x5b48] ;  /* 0x005b4800011d7983 */ /* 0x000f280000300800 */
[----:B------:R-:W-:Y:S04]  /*25020*/  STL.64 [R1+0x5b10], R10 ;  /* 0x005b100a01007387 */ /* 0x000fe80000100a00 */
[----:B------:R2:W-:Y:S02]  /*25030*/  STL.64 [R1+0x5b08], R8 ;  /* 0x005b080801007387 */ /* 0x0005e40000100a00 */
[----:B--2---:R-:W-:Y:S01]  /*25040*/  IMAD.MOV.U32 R8, RZ, RZ, R23 ;  /* 0x000000ffff087224 */ /* 0x004fe200078e0017 */
[----:B------:R-:W-:-:S02]  /*25050*/  MOV R9, R22 ;  /* 0x0000001600097202 */ /* 0x000fc40000000f00 */
[----:B---3--:R-:W-:Y:S01]  /*25060*/  MOV R10, R21 ;  /* 0x00000015000a7202 */ /* 0x008fe20000000f00 */
[----:B------:R-:W-:Y:S02]  /*25070*/  IMAD.MOV.U32 R11, RZ, RZ, R20 ;  /* 0x000000ffff0b7224 */ /* 0x000fe400078e0014 */
[----:B------:R-:W-:Y:S04]  /*25080*/  LDSM.16.MT88.4 R20, [R0+0x8100] ;  /* 0x008100000014783b */ /* 0x000fe80000004200 */
[----:B------:R-:W-:Y:S04]  /*25090*/  STL.64 [R1+0x5b30], R10 ;  /* 0x005b300a01007387 */ /* 0x000fe80000100a00 */
[----:B------:R-:W-:Y:S04]  /*250a0*/  STL.64 [R1+0x5b28], R8 ;  /* 0x005b280801007387 */ /* 0x000fe80000100a00 */
[----:B------:R-:W2:Y:S04]  /*250b0*/  LDL.LU R12, [R1+0x180] ;  /* 0x00018000010c7983 */ /* 0x000ea80000300800 */
[----:B------:R-:W2:Y:S04]  /*250c0*/  LDL.LU R13, [R1+0x184] ;  /* 0x00018400010d7983 */ /* 0x000ea80000300800 */
[----:B------:R-:W3:Y:S04]  /*250d0*/  LDL.LU R14, [R1+0x188] ;  /* 0x00018800010e7983 */ /* 0x000ee80000300800 */
[----:B------:R-:W3:Y:S04]  /*250e0*/  LDL.LU R15, [R1+0x18c] ;  /* 0x00018c00010f7983 */ /* 0x000ee80000300800 */
[----:B---3--:R-:W-:Y:S04]  /*250f0*/  STL.64 [R1+0x5b20], R14 ;  /* 0x005b200e01007387 */ /* 0x008fe80000100a00 */
[----:B--2---:R0:W-:Y:S04]  /*25100*/  STL.64 [R1+0x5b18], R12 ;  /* 0x005b180c01007387 */ /* 0x0041e80000100a00 */
[----:B0-----:R-:W2:Y:S04]  /*25110*/  LDL.LU R12, [R1+0x190] ;  /* 0x00019000010c7983 */ /* 0x001ea80000300800 */
[----:B------:R-:W2:Y:S04]  /*25120*/  LDL.LU R13, [R1+0x194] ;  /* 0x00019400010d7983 */ /* 0x000ea80000300800 */
[----:B------:R-:W3:Y:S04]  /*25130*/  LDL.LU R14, [R1+0x198] ;  /* 0x00019800010e7983 */ /* 0x000ee80000300800 */
[----:B------:R-:W3:Y:S01]  /*25140*/  LDL.LU R15, [R1+0x19c] ;  /* 0x00019c00010f7983 */ /* 0x000ee20000300800 */
[----:B----4-:R-:W-:Y:S01]  /*25150*/  MOV R8, R19 ;  /* 0x0000001300087202 */ /* 0x010fe20000000f00 */
[----:B-----5:R-:W-:Y:S01]  /*25160*/  IMAD.MOV.U32 R10, RZ, RZ, R17 ;  /* 0x000000ffff0a7224 */ /* 0x020fe200078e0011 */
[----:B------:R-:W-:-:S02]  /*25170*/  MOV R9, R18 ;  /* 0x0000001200097202 */ /* 0x000fc40000000f00 */
[----:B------:R-:W-:Y:S02]  /*25180*/  MOV R11, R16 ;  /* 0x00000010000b7202 */ /* 0x000fe40000000f00 */
[----:B------:R-:W0:Y:S04]  /*25190*/  LDSM.16.MT88.4 R16, [R0+0x8080] ;  /* 0x008080000010783b */ /* 0x000e280000004200 */
[----:B---3--:R-:W-:Y:S04]  /*251a0*/  STL.64 [R1+0x5b40], R14 ;  /* 0x005b400e01007387 */ /* 0x008fe80000100a00 */
[----:B--2---:R1:W-:Y:S04]  /*251b0*/  STL.64 [R1+0x5b38], R12 ;  /* 0x005b380c01007387 */ /* 0x0043e80000100a00 */
[----:B-1----:R-:W2:Y:S04]  /*251c0*/  LDL.LU R12, [R1+0x1a0] ;  /* 0x0001a000010c7983 */ /* 0x002ea80000300800 */
[----:B------:R-:W2:Y:S04]  /*251d0*/  LDL.LU R13, [R1+0x1a4] ;  /* 0x0001a400010d7983 */ /* 0x000ea80000300800 */
[----:B------:R-:W2:Y:S04]  /*251e0*/  LDL.LU R14, [R1+0x1a8] ;  /* 0x0001a800010e7983 */ /* 0x000ea80000300800 */
[----:B------:R-:W2:Y:S04]  /*251f0*/  LDL.LU R15, [R1+0x1ac] ;  /* 0x0001ac00010f7983 */ /* 0x000ea80000300800 */
[----:B0-----:R-:W-:Y:S04]  /*25200*/  STL.64 [R1+0x59c0], R18 ;  /* 0x0059c01201007387 */ /* 0x001fe80000100a00 */
[----:B------:R0:W-:Y:S04]  /*25210*/  STL.64 [R1+0x59b8], R16 ;  /* 0x0059b81001007387 */ /* 0x0001e80000100a00 */
[----:B0-----:R-:W3:Y:S04]  /*25220*/  LDL.LU R16, [R1+0x160] ;  /* 0x0001600001107983 */ /* 0x001ee80000300800 */
[----:B------:R-:W3:Y:S04]  /*25230*/  LDL.LU R17, [R1+0x164] ;  /* 0x0001640001117983 */ /* 0x000ee80000300800 */
[----:B------:R-:W3:Y:S04]  /*25240*/  LDL.LU R18, [R1+0x168] ;  /* 0x0001680001127983 */ /* 0x000ee80000300800 */
[----:B------:R-:W3:Y:S04]  /*25250*/  LDL.LU R19, [R1+0x16c] ;  /* 0x00016c0001137983 */ /* 0x000ee80000300800 */
[----:B------:R-:W-:Y:S04]  /*25260*/  STL.64 [R1+0x59b0], R22 ;  /* 0x0059b01601007387 */ /* 0x000fe80000100a00 */
[----:B------:R0:W-:Y:S02]  /*25270*/  STL.64 [R1+0x59a8], R20 ;  /* 0x0059a81401007387 */ /* 0x0001e40000100a00 */
[----:B0-----:R-:W-:Y:S01]  /*25280*/  MOV R20, R25 ;  /* 0x0000001900147202 */ /* 0x001fe20000000f00 */
[----:B------:R-:W-:-:S02]  /*25290*/  IMAD.MOV.U32 R21, RZ, RZ, R24 ;  /* 0x000000ffff157224 */ /* 0x000fc400078e0018 */
[----:B------:R-:W0:Y:S04]  /*252a0*/  LDSM.16.MT88.4 R24, [R0+0x8180] ;  /* 0x008180000018783b */ /* 0x000e280000004200 */
[----:B0-----:R0:W-:Y:S04]  /*252b0*/  STL.64 [R1+0x59e0], R26 ;  /* 0x0059e01a01007387 */ /* 0x0011e80000100a00 */
[----:B------:R1:W-:Y:S01]  /*252c0*/  STL.64 [R1+0x59d8], R24 ;  /* 0x0059d81801007387 */ /* 0x0003e20000100a00 */
[----:B0-----:R-:W-:-:S03]  /*252d0*/  IMAD.MOV.U32 R26, RZ, RZ, R29 ;  /* 0x000000ffff1a7224 */ /* 0x001fc600078e001d */
[----:B-1----:R-:W4:Y:S01]  /*252e0*/  LDL.LU R24, [R1+0x170] ;  /* 0x0001700001187983 */ /* 0x002f220000300800 */
[----:B------:R-:W-:-:S03]  /*252f0*/  MOV R27, R28 ;  /* 0x0000001c001b7202 */ /* 0x000fc60000000f00 */
[----:B------:R-:W4:Y:S04]  /*25300*/  LDL.LU R25, [R1+0x174] ;  /* 0x0001740001197983 */ /* 0x000f280000300800 */
[----:B------:R-:W-:Y:S01]  /*25310*/  STL [R1+0x5968], R0 ;  /* 0x0059680001007387 */ /* 0x000fe20000100800 */
[----:B--2---:R-:W-:Y:S03]  /*25320*/  HMMA.16816.F32 R8, R8, R4, R12 ;  /* 0x000000040808723c */ /* 0x004fe6000000180c */
[----:B------:R-:W2:Y:S04]  /*25330*/  LDL.LU.64 R14, [R1+0x5b40] ;  /* 0x005b4000010e7983 */ /* 0x000ea80000300a00 */
[----:B------:R-:W2:Y:S11]  /*25340*/  LDL.LU.64 R12, [R1+0x5b38] ;  /* 0x005b3800010c7983 */ /* 0x000eb60000300a00 */
[----:B------:R-:W-:Y:S05]  /*25350*/  @!UPT UIADD3 URZ, URZ, URZ, URZ ;  /* 0x0000003f3f3ff290 */ /* 0x000fea000fffe03f */
[----:B------:R0:W-:Y:S01]  /*25360*/  STL.64 [R1+0x1a0], R8 ;  /* 0x0001a00801007387 */ /* 0x0001e20000100a00 */
[----:B------:R-:W-:Y:S01]  /*25370*/  MOV R29, R10 ;  /* 0x0000000a001d7202 */ /* 0x000fe20000000f00 */
[----:B------:R-:W-:Y:S02]  /*25380*/  IMAD.MOV.U32 R28, RZ, RZ, R11 ;  /* 0x000000ffff1c7224 */ /* 0x000fe400078e000b */
[----:B------:R-:W2:Y:S04]  /*25390*/  LDL.LU.64 R10, [R1+0x5b30] ;  /* 0x005b3000010a7983 */ /* 0x000ea80000300a00 */
[----:B0-----:R-:W2:Y:S01]  /*253a0*/  LDL.LU.64 R8, [R1+0x5b28] ;  /* 0x005b280001087983 */ /* 0x001ea20000300a00 */
[----:B------:R-:W-:-:S03]  /*253b0*/  MOV R22, R7 ;  /* 0x0000000700167202 */ /* 0x000fc60000000f00 */
[----:B------:R-:W-:Y:S01]  /*253c0*/  STL [R1+0x58ec], R28 ;  /* 0x0058ec1c01007387 */ /* 0x000fe20000100800 */
[----:B------:R-:W-:-:S03]  /*253d0*/  MOV R23, R6 ;  /* 0x0000000600177202 */ /* 0x000fc60000000f00 */
[----:B------:R-:W-:Y:S01]  /*253e0*/  STL [R1+0x58e8], R29 ;  /* 0x0058e81d01007387 */ /* 0x000fe20000100800 */
[-C--:B--2---:R-:W-:Y:S03]  /*253f0*/  HMMA.16816.F32 R8, R8, R4.reuse, R12 ;  /* 0x000000040808723c */ /* 0x084fe6000000180c */
[----:B------:R-:W2:Y:S04]  /*25400*/  LDL.LU.64 R14, [R1+0x5b20] ;  /* 0x005b2000010e7983 */ /* 0x000ea80000300a00 */
[----:B------:R-:W2:Y:S11]  /*25410*/  LDL.LU.64 R12, [R1+0x5b18] ;  /* 0x005b1800010c7983 */ /* 0x000eb60000300a00 */
[----:B------:R-:W-:Y:S05]  /*25420*/  @!UPT UIADD3 URZ, URZ, URZ, URZ ;  /* 0x0000003f3f3ff290 */ /* 0x000fea000fffe03f */
[----:B------:R0:W-:Y:S01]  /*25430*/  STL.64 [R1+0x190], R8 ;  /* 0x0001900801007387 */ /* 0x0001e20000100a00 */
[----:B------:R-:W-:Y:S02]  /*25440*/  MOV R6, R10 ;  /* 0x0000000a00067202 */ /* 0x000fe40000000f00 */
[----:B------:R-:W-:Y:S02]  /*25450*/  MOV R7, R11 ;  /* 0x0000000b00077202 */ /* 0x000fe40000000f00 */
[----:B------:R-:W2:Y:S04]  /*25460*/  LDL.LU.64 R10, [R1+0x5b10] ;  /* 0x005b1000010a7983 */ /* 0x000ea80000300a00 */
[----:B0-----:R-:W2:Y:S04]  /*25470*/  LDL.LU.64 R8, [R1+0x5b08] ;  /* 0x005b080001087983 */ /* 0x001ea80000300a00 */
[----:B------:R-:W-:Y:S04]  /*25480*/  STL [R1+0x58f4], R7 ;  /* 0x0058f40701007387 */ /* 0x000fe80000100800 */
[----:B------:R-:W-:Y:S01]  /*25490*/  STL [R1+0x58f0], R6 ;  /* 0x0058f00601007387 */ /* 0x000fe20000100800 */
[-C--:B--2---:R-:W-:Y:S03]  /*254a0*/  HMMA.16816.F32 R8, R8, R4.reuse, R12 ;  /* 0x000000040808723c */ /* 0x084fe6000000180c */
[----:B------:R-:W3:Y:S04]  /*254b0*/  LDL.LU.64 R14, [R1+0x5b00] ;  /* 0x005b0000010e7983 */ /* 0x000ee80000300a00 */
[----:B------:R-:W3:Y:S11]  /*254c0*/  LDL.LU.64 R12, [R1+0x5af8] ;  /* 0x005af800010c7983 */ /* 0x000ef60000300a00 */
[----:B------:R-:W-:Y:S05]  /*254d0*/  @!UPT UIADD3 URZ, URZ, URZ, URZ ;  /* 0x0000003f3f3ff290 */ /* 0x000fea000fffe03f */
[----:B------:R0:W-:Y:S01]  /*254e0*/  STL.64 [R1+0x180], R8 ;  /* 0x0001800801007387 */ /* 0x0001e20000100a00 */
[----:B------:R-:W-:Y:S01]  /*254f0*/  IMAD.MOV.U32 R28, RZ, RZ, R10 ;  /* 0x000000ffff1c7224 */ /* 0x000fe200078e000a */
[----:B------:R-:W-:Y:S02]  /*25500*/  MOV R29, R11 ;  /* 0x0000000b001d7202 */ /* 0x000fe40000000f00 */
[----:B------:R-:W2:Y:S04]  /*25510*/  LDL.LU.64 R10, [R1+0x5af0] ;  /* 0x005af000010a7983 */ /* 0x000ea80000300a00 */
[----:B0-----:R-:W5:Y:S01]  /*25520*/  LDL.LU.64 R8, [R1+0x5ae8] ;  /* 0x005ae80001087983 */ /* 0x001f620000300a00 */
[-C--:B----4-:R-:W-:Y:S03]  /*25530*/  HMMA.16816.F32 R20, R20, R4.reuse, R24 ;  /* 0x000000041414723c */ /* 0x090fe60000001818 */
[----:B------:R0:W-:Y:S04]  /*25540*/  STL [R1+0x58fc], R29 ;  /* 0x0058fc1d01007387 */ /* 0x0001e80000100800 */
[----:B------:R1:W-:Y:S11]  /*25550*/  STL [R1+0x58f8], R28 ;  /* 0x0058f81c01007387 */ /* 0x0003f60000100800 */
[----:B------:R-:W-:Y:S06]  /*25560*/  @!UPT UIADD3 URZ, URZ, URZ, URZ ;  /* 0x0000003f3f3ff290 */ /* 0x000fec000fffe03f */
[----:B------:R-:W-:Y:S01]  /*25570*/  IMAD.MOV.U32 R6, RZ, RZ, R23 ;  /* 0x000000ffff067224 */ /* 0x000fe200078e0017 */
[----:B------:R-:W-:Y:S01]  /*25580*/  MOV R7, R22 ;  /* 0x0000001600077202 */ /* 0x000fe20000000f00 */
[----:B------:R-:W-:Y:S04]  /*25590*/  STL.64 [R1+0x170], R20 ;  /* 0x0001701401007387 */ /* 0x000fe80000100a00 */
[----:B------:R-:W-:Y:S04]  /*255a0*/  STL [R1+0x5904], R6 ;  /* 0x0059040601007387 */ /* 0x000fe80000100800 */
[----:B------:R-:W-:Y:S01]  /*255b0*/  STL [R1+0x5900], R7 ;  /* 0x0059000701007387 */ /* 0x000fe20000100800 */
[----:B---3--:R-:W-:Y:S11]  /*255c0*/  HMMA.16816.F32 R12, R12, R4, R16 ;  /* 0x000000040c0c723c */ /* 0x008ff60000001810 */
[----:B------:R-:W-:Y:S11]  /*255d0*/  @!UPT UIADD3 URZ, URZ, URZ, URZ ;  /* 0x0000003f3f3ff290 */ /* 0x000ff6000fffe03f */
[----:B------:R-:W-:Y:S01]  /*255e0*/  @!UPT UIADD3 URZ, URZ, URZ, URZ ;  /* 0x0000003f3f3ff290 */ /* 0x000fe2000fffe03f */
[----:B------:R3:W-:Y:S01]  /*255f0*/  STL.64 [R1+0x160], R12 ;  /* 0x0001600c01007387 */ /* 0x0007e20000100a00 */
[----:B0-----:R-:W-:Y:S02]  /*25600*/  MOV R29, R14 ;  /* 0x0000000e001d7202 */ /* 0x001fe40000000f00 */
[----:B-1----:R-:W-:Y:S01]  /*25610*/  MOV R28, R15 ;  /* 0x0000000f001c7202 */ /* 0x002fe20000000f00 */
[----:B--2---:R-:W-:Y:S01]  /*25620*/  IMAD.MOV.U32 R15, RZ, RZ, R10 ;  /* 0x000000ffff0f7224 */ /* 0x004fe200078e000a */
[----:B-----5:R-:W-:Y:S01]  /*25630*/  MOV R14, R9 ;  /* 0x00000009000e7202 */ /* 0x020fe20000000f00 */
[----:B---3--:R-:W-:Y:S01]  /*25640*/  IMAD.MOV.U32 R12, RZ, RZ, R3 ;  /* 0x000000ffff0c7224 */ /* 0x008fe200078e0003 */
[----:B------:R-:W-:Y:S01]  /*25650*/  MOV R13, R8 ;  /* 0x00000008000d7202 */ /* 0x000fe20000000f00 */
[----:B------:R-:W2:Y:S04]  /*25660*/  LDL.LU R3, [R1+0x5ae4] ;  /* 0x005ae40001037983 */ /* 0x000ea80000300800 */
[----:B------:R-:W3:Y:S04]  /*25670*/  LDL.LU R8, [R1+0x5ae0] ;  /* 0x005ae00001087983 */ /* 0x000ee80000300800 */
[----:B------:R-:W4:Y:S04]  /*25680*/  LDL.LU R9, [R1+0x5adc] ;  /* 0x005adc0001097983 */ /* 0x000f280000300800 */
[----:B------:R-:W5:Y:S04]  /*25690*/  LDL.LU R10, [R1+0x5ad8] ;  /* 0x005ad800010a7983 */ /* 0x000f680000300800 */
[----:B------:R0:W-:Y:S04]  /*256a0*/  STL.64 [R1+0x59f0], R14 ;  /* 0x0059f00e01007387 */ /* 0x0001e80000100a00 */
[----:B------:R1:W-:Y:S04]  /*256b0*/  STL.64 [R1+0x59e8], R12 ;  /* 0x0059e80c01007387 */ /* 0x0003e80000100a00 */
[----:B------:R-:W2:Y:S04]  /*256c0*/  LDL.LU R24, [R1+0xf0] ;  /* 0x0000f00001187983 */ /* 0x000ea80000300800 */
[----:B------:R-:W2:Y:S04]  /*256d0*/  LDL.LU R25, [R1+0xf4] ;  /* 0x0000f40001197983 */ /* 0x000ea80000300800 */
[----:B------:R-:W2:Y:S04]  /*256e0*/  LDL.LU R26, [R1+0xf8] ;  /* 0x0000f800011a7983 */ /* 0x000ea80000300800 */
[----:B------:R-:W2:Y:S01]  /*256f0*/  LDL.LU R27, [R1+0xfc] ;  /* 0x0000fc00011b7983 */ /* 0x000ea20000300800 */
[----:B0-----:R-:W-:-:S02]  /*25700*/  MOV R14, R2 ;  /* 0x00000002000e7202 */ /* 0x001fc40000000f00 */
[----:B------:R-:W-:Y:S01]  /*25710*/  MOV R15, R11 ;  /* 0x0000000b000f7202 */ /* 0x000fe20000000f00 */
[----:B--2---:R-:W-:Y:S04]  /*25720*/  STL.64 [R1+0x5a00], R26 ;  /* 0x005a001a01007387 */ /* 0x004fe80000100a00 */
[----:B------:R0:W-:Y:S04]  /*25730*/  STL.64 [R1+0x59f8], R24 ;  /* 0x0059f81801007387 */ /* 0x0001e80000100a00 */
[----:B-1----:R-:W2:Y:S04]  /*25740*/  LDL.LU R12, [R1+0x10] ;  /* 0x00001000010c7983 */ /* 0x002ea80000300800 */
[----:B------:R-:W2:Y:S04]  /*25750*/  LDL.LU R13, [R1+0x14] ;  /* 0x00001400010d7983 */ /* 0x000ea80000300800 */
[----:B------:R-:W3:Y:S04]  /*25760*/  LDL.LU R2, [R1+0x5ad4] ;  /* 0x005ad40001027983 */ /* 0x000ee80000300800 */
[----:B------:R-:W3:Y:S04]  /*25770*/  LDL.LU R11, [R1+0x5ad0] ;  /* 0x005ad000010b7983 */ /* 0x000ee80000300800 */
[----:B------:R-:W-:Y:S04]  /*25780*/  STL.64 [R1+0x5a10], R14 ;  /* 0x005a100e01007387 */ /* 0x000fe80000100a00 */
[----:B--2---:R5:W-:Y:S04]  /*25790*/  STL.64 [R1+0x5a08], R12 ;  /* 0x005a080c01007387 */ /* 0x004be80000100a00 */
[----:B0-----:R-:W2:Y:S04]  /*257a0*/  LDL.LU R24, [R1+0x100] ;  /* 0x0001000001187983 */ /* 0x001ea80000300800 */
[----:B------:R-:W2:Y:S04]  /*257b0*/  LDL.LU R25, [R1+0x104] ;  /* 0x0001040001197983 */ /* 0x000ea80000300800 */
[----:B------:R-:W2:Y:S04]  /*257c0*/  LDL.LU R26, [R1+0x108] ;  /* 0x00010800011a7983 */ /* 0x000ea80000300800 */
[----:B------:R-:W2:Y:S01]  /*257d0*/  LDL.LU R27, [R1+0x10c] ;  /* 0x00010c00011b7983 */ /* 0x000ea20000300800 */
[----:B-----5:R-:W-:Y:S01]  /*257e0*/  IMAD.MOV.U32 R12, RZ, RZ, R10 ;  /* 0x000000ffff0c7224 */ /* 0x020fe200078e000a */
[----:B---3--:R-:W-:Y:S01]  /*257f0*/  MOV R14, R8 ;  /* 0x00000008000e7202 */ /* 0x008fe20000000f00 */
[----:B------:R-:W-:Y:S01]  /*25800*/  IMAD.MOV.U32 R15, RZ, RZ, R3 ;  /* 0x000000ffff0f7224 */ /* 0x000fe200078e0003 */
[----:B----4-:R-:W-:Y:S01]  /*25810*/  MOV R13, R9 ;  /* 0x00000009000d7202 */ /* 0x010fe20000000f00 */
[----:B--2---:R-:W-:Y:S04]  /*25820*/  STL.64 [R1+0x5a20], R26 ;  /* 0x005a201a01007387 */ /* 0x004fe80000100a00 */
[----:B------:R0:W-:Y:S04]  /*25830*/  STL.64 [R1+0x5a18], R24 ;  /* 0x005a181801007387 */ /* 0x0001e80000100a00 */
[----:B------:R-:W2:Y:S04]  /*25840*/  LDL.LU R10, [R1+0x5acc] ;  /* 0x005acc00010a7983 */ /* 0x000ea80000300800 */
[----:B------:R-:W3:Y:S04]  /*25850*/  LDL.LU R9, [R1+0x5ac8] ;  /* 0x005ac80001097983 */ /* 0x000ee80000300800 */
[----:B------:R-:W4:Y:S04]  /*25860*/  LDL.LU R8, [R1+0x5ac4] ;  /* 0x005ac40001087983 */ /* 0x000f280000300800 */
[----:B------:R-:W5:Y:S04]  /*25870*/  LDL.LU R3, [R1+0x5ac0] ;  /* 0x005ac00001037983 */ /* 0x000f680000300800 */
[----:B------:R1:W-:Y:S04]  /*25880*/  STL.64 [R1+0x5a30], R14 ;  /* 0x005a300e01007387 */ /* 0x0003e80000100a00 */
[----:B------:R1:W-:Y:S04]  /*25890*/  STL.64 [R1+0x5a28], R12 ;  /* 0x005a280c01007387 */ /* 0x0003e80000100a00 */
[----:B0-----:R-:W2:Y:S04]  /*258a0*/  LDL.LU R24, [R1+0x110] ;  /* 0x0001100001187983 */ /* 0x001ea80000300800 */
[----:B------:R-:W2:Y:S04]  /*258b0*/  LDL.LU R25, [R1+0x114] ;  /* 0x0001140001197983 */ /* 0x000ea80000300800 */
[----:B------:R-:W2:Y:S04]  /*258c0*/  LDL.LU R26, [R1+0x118] ;  /* 0x00011800011a7983 */ /* 0x000ea80000300800 */
[----:B------:R-:W2:Y:S01]  /*258d0*/  LDL.LU R27, [R1+0x11c] ;  /* 0x00011c00011b7983 */ /* 0x000ea20000300800 */
[----:B-1----:R-:W-:-:S03]  /*258e0*/  MOV R15, R2 ;  /* 0x00000002000f7202 */ /* 0x002fc60000000f00 */
[----:B--2---:R-:W-:Y:S04]  /*258f0*/  STL.64 [R1+0x5a40], R26 ;  /* 0x005a401a01007387 */ /* 0x004fe80000100a00 */
[----:B------:R-:W-:Y:S04]  /*25900*/  STL.64 [R1+0x5a38], R24 ;  /* 0x005a381801007387 */ /* 0x000fe80000100a00 */
[----:B------:R-:W2:Y:S04]  /*25910*/  LDL.LU R12, [R1+0x30] ;  /* 0x00003000010c7983 */ /* 0x000ea80000300800 */
[----:B------:R-:W2:Y:S04]  /*25920*/  LDL.LU R13, [R1+0x34] ;  /* 0x00003400010d7983 */ /* 0x000ea80000300800 */
[----:B------:R-:W2:Y:S04]  /*25930*/  LDL.LU R14, [R1+0x38] ;  /* 0x00003800010e7983 */ /* 0x000ea80000300800 */
[----:B------:R-:W3:Y:S04]  /*25940*/  LDL.LU R2, [R1+0x5abc] ;  /* 0x005abc0001027983 */ /* 0x000ee80000300800 */
[----:B--2---:R0:W-:Y:S04]  /*25950*/  STL.64 [R1+0x5a50], R14 ;  /* 0x005a500e01007387 */ /* 0x0041e80000100a00 */
[----:B------:R4:W-:Y:S01]  /*25960*/  STL.64 [R1+0x5a48], R12 ;  /* 0x005a480c01007387 */ /* 0x0009e20000100a00 */
[----:B0-----:R-:W-:-:S02]  /*25970*/  MOV R14, R10 ;  /* 0x0000000a000e7202 */ /* 0x001fc40000000f00 */
[----:B------:R-:W-:Y:S02]  /*25980*/  MOV R15, R11 ;  /* 0x0000000b000f7202 */ /* 0x000fe40000000f00 */
[----:B----4-:R-:W-:Y:S01]  /*25990*/  MOV R12, R8 ;  /* 0x00000008000c7202 */ /* 0x010fe20000000f00 */
[----:B---3--:R-:W-:Y:S01]  /*259a0*/  IMAD.MOV.U32 R13, RZ, RZ, R9 ;  /* 0x000000ffff0d7224 */ /* 0x008fe200078e0009 */
[----:B------:R-:W2:Y:S04]  /*259b0*/  LDL.LU R8, [R1+0x5ab8] ;  /* 0x005ab80001087983 */ /* 0x000ea80000300800 */
[----:B------:R-:W3:Y:S04]  /*259c0*/  LDL.LU R9, [R1+0x5ab4] ;  /* 0x005ab40001097983 */ /* 0x000ee80000300800 */
[----:B------:R-:W4:Y:S04]  /*259d0*/  LDL.LU R10, [R1+0x5ab0] ;  /* 0x005ab000010a7983 */ /* 0x000f280000300800 */
[----:B------:R-:W2:Y:S04]  /*259e0*/  LDL.LU R11, [R1+0x5aac] ;  /* 0x005aac00010b7983 */ /* 0x000ea80000300800 */
[----:B------:R-:W-:Y:S04]  /*259f0*/  STL.64 [R1+0x5a70], R14 ;  /* 0x005a700e01007387 */ /* 0x000fe80000100a00 */
[----:B------:R0:W-:Y:S04]  /*25a00*/  STL.64 [R1+0x5a68], R12 ;  /* 0x005a680c01007387 */ /* 0x0001e80000100a00 */
[----:B0-----:R-:W2:Y:S04]  /*25a10*/  LDL.LU R12, [R1+0x50] ;  /* 0x00005000010c7983 */ /* 0x001ea80000300800 */
[----:B------:R-:W2:Y:S04]  /*25a20*/  LDL.LU R13, [R1+0x54] ;  /* 0x00005400010d7983 */ /* 0x000ea80000300800 */
[----:B------:R-:W2:Y:S01]  /*25a30*/  LDL.LU R14, [R1+0x58] ;  /* 0x00005800010e7983 */ /* 0x000ea20000300800 */
[----:B------:R-:W-:-:S03]  /*25a40*/  IMAD.MOV.U32 R15, RZ, RZ, R2 ;  /* 0x000000ffff0f7224 */ /* 0x000fc600078e0002 */
[----:B------:R-:W3:Y:S04]  /*25a50*/  LDL.LU R2, [R1+0x5aa8] ;  /* 0x005aa80001027983 */ /* 0x000ee80000300800 */
[----:B--2---:R-:W-:Y:S04]  /*25a60*/  STL.64 [R1+0x5a90], R14 ;  /* 0x005a900e01007387 */ /* 0x004fe80000100a00 */
[----:B------:R-:W-:Y:S04]  /*25a70*/  STL.64 [R1+0x5a88], R12 ;  /* 0x005a880c01007387 */ /* 0x000fe80000100a00 */
[----:B------:R-:W2:Y:S04]  /*25a80*/  LDL.LU R24, [R1+0x120] ;  /* 0x0001200001187983 */ /* 0x000ea80000300800 */
        /* <DEDUP_REMOVED lines=16> */
[----:B---3--:R-:W-:-:S02]  /*25b90*/  IMAD.MOV.U32 R14, RZ, RZ, R9 ;  /* 0x000000ffff0e7224 */ /* 0x008fc400078e0009 */
[----:B--2---:R-:W-:Y:S04]  /*25ba0*/  STL.64 [R1+0x5aa0], R26 ;  /* 0x005aa01a01007387 */ /* 0x004fe80000100a00 */
[----:B------:R0:W-:Y:S04]  /*25bb0*/  STL.64 [R1+0x5a98], R24 ;  /* 0x005a981801007387 */ /* 0x0001e80000100a00 */
[----:B0-----:R-:W2:Y:S04]  /*25bc0*/  LDL.LU R24, [R1+0x150] ;  /* 0x0001500001187983 */ /* 0x001ea80000300800 */
[----:B------:R-:W2:Y:S04]  /*25bd0*/  LDL.LU R25, [R1+0x154] ;  /* 0x0001540001197983 */ /* 0x000ea80000300800 */
[----:B------:R-:W2:Y:S04]  /*25be0*/  LDL.LU R26, [R1+0x158] ;  /* 0x00015800011a7983 */ /* 0x000ea80000300800 */
[----:B------:R-:W2:Y:S01]  /*25bf0*/  LDL.LU R27, [R1+0x15c] ;  /* 0x00015c00011b7983 */ /* 0x000ea20000300800 */
[----:B----4-:R-:W-:-:S02]  /*25c00*/  MOV R13, R10 ;  /* 0x0000000a000d7202 */ /* 0x010fc40000000f00 */
[----:B------:R-:W-:Y:S01]  /*25c10*/  MOV R15, R8 ;  /* 0x00000008000f7202 */ /* 0x000fe20000000f00 */
[----:B------:R-:W3:Y:S04]  /*25c20*/  LDL.LU R16, [R1+0xe0] ;  /* 0x0000e00001107983 */ /* 0x000ee80000300800 */
[----:B------:R-:W3:Y:S04]  /*25c30*/  LDL.LU R17, [R1+0xe4] ;  /* 0x0000e40001117983 */ /* 0x000ee80000300800 */
[----:B------:R-:W3:Y:S04]  /*25c40*/  LDL.LU R18, [R1+0xe8] ;  /* 0x0000e80001127983 */ /* 0x000ee80000300800 */
[----:B------:R-:W3:Y:S04]  /*25c50*/  LDL.LU R19, [R1+0xec] ;  /* 0x0000ec0001137983 */ /* 0x000ee80000300800 */
[----:B------:R-:W4:Y:S04]  /*25c60*/  LDL.LU R20, [R1+0xd0] ;  /* 0x0000d00001147983 */ /* 0x000f280000300800 */
[----:B------:R-:W4:Y:S04]  /*25c70*/  LDL.LU R21, [R1+0xd4] ;  /* 0x0000d40001157983 */ /* 0x000f280000300800 */
[----:B------:R-:W4:Y:S04]  /*25c80*/  LDL.LU R22, [R1+0xd8] ;  /* 0x0000d80001167983 */ /* 0x000f280000300800 */
[----:B------:R-:W4:Y:S04]  /*25c90*/  LDL.LU R23, [R1+0xdc] ;  /* 0x0000dc0001177983 */ /* 0x000f280000300800 */
[----:B------:R-:W3:Y:S04]  /*25ca0*/  LDL.LU R8, [R1+0xc0] ;  /* 0x0000c00001087983 */ /* 0x000ee80000300800 */
[----:B------:R-:W3:Y:S04]  /*25cb0*/  LDL.LU R9, [R1+0xc4] ;  /* 0x0000c40001097983 */ /* 0x000ee80000300800 */
[----:B------:R-:W3:Y:S04]  /*25cc0*/  LDL.LU R10, [R1+0xc8] ;  /* 0x0000c800010a7983 */ /* 0x000ee80000300800 */
[----:B------:R-:W3:Y:S04]  /*25cd0*/  LDL.LU R11, [R1+0xcc] ;  /* 0x0000cc00010b7983 */ /* 0x000ee80000300800 */
[----:B------:R-:W-:Y:S04]  /*25ce0*/  STL [R1+0x590c], R28 ;  /* 0x00590c1c01007387 */ /* 0x000fe80000100800 */
[----:B------:R-:W-:Y:S01]  /*25cf0*/  STL [R1+0x5908], R29 ;  /* 0x0059081d01007387 */ /* 0x000fe20000100800 */
[-C--:B--2---:R-:W-:Y:S03]  /*25d00*/  HMMA.16816.F32 R12, R12, R4.reuse, R24 ;  /* 0x000000040c0c723c */ /* 0x084fe60000001818 */
[----:B------:R-:W2:Y:S04]  /*25d10*/  LDL.LU.64 R26, [R1+0x5aa0] ;  /* 0x005aa000011a7983 */ /* 0x000ea80000300a00 */
[----:B------:R-:W2:Y:S11]  /*25d20*/  LDL.LU.64 R24, [R1+0x5a98] ;  /* 0x005a980001187983 */ /* 0x000eb60000300a00 */
[----:B------:R-:W-:Y:S05]  /*25d30*/  @!UPT UIADD3 URZ, URZ, URZ, URZ ;  /* 0x0000003f3f3ff290 */ /* 0x000fea000fffe03f */
[----:B------:R0:W-:Y:S01]  /*25d40*/  STL.64 [R1+0x150], R12 ;  /* 0x0001500c01007387 */ /* 0x0001e20000100a00 */
[----:B------:R-:W-:Y:S01]  /*25d50*/  MOV R6, R14 ;  /* 0x0000000e00067202 */ /* 0x000fe20000000f00 */
[----:B------:R-:W-:Y:S02]  /*25d60*/  IMAD.MOV.U32 R7, RZ, RZ, R15 ;  /* 0x000000ffff077224 */ /* 0x000fe400078e000f */
[----:B------:R-:W2:Y:S04]  /*25d70*/  LDL.LU.64 R14, [R1+0x5a90] ;  /* 0x005a9000010e7983 */ /* 0x000ea80000300a00 */
[----:B0-----:R-:W2:Y:S04]  /*25d80*/  LDL.LU.64 R12, [R1+0x5a88] ;  /* 0x005a8800010c7983 */ /* 0x001ea80000300a00 */
[----:B------:R-:W-:Y:S04]  /*25d90*/  STL [R1+0x5914], R7 ;  /* 0x0059140701007387 */ /* 0x000fe80000100800 */
        /* <DEDUP_REMOVED lines=27> */
[----:B------:R-:W-:Y:S04]  /*25f50*/  STL.64 [R1+0x120], R12 ;  /* 0x0001200c01007387 */ /* 0x000fe80000100a00 */
[----:B------:R0:W-:Y:S04]  /*25f60*/  STL.64 [R1+0x128], R14 ;  /* 0x0001280e01007387 */ /* 0x0001e80000100a00 */
[----:B0-----:R-:W2:Y:S04]  /*25f70*/  LDL.LU.64 R14, [R1+0x5a30] ;  /* 0x005a3000010e7983 */ /* 0x001ea80000300a00 */
[----:B------:R-:W2:Y:S02]  /*25f80*/  LDL.LU.64 R12, [R1+0x5a28] ;  /* 0x005a2800010c7983 */ /* 0x000ea40000300a00 */
[-C--:B--2---:R-:W-:Y:S02]  /*25f90*/  HMMA.16816.F32 R12, R12, R4.reuse, R24 ;  /* 0x000000040c0c723c */ /* 0x084fe40000001818 */
[----:B------:R-:W2:Y:S04]  /*25fa0*/  LDL.LU.64 R26, [R1+0x5a20] ;  /* 0x005a2000011a7983 */ /* 0x000ea80000300a00 */
[----:B------:R-:W2:Y:S11]  /*25fb0*/  LDL.LU.64 R24, [R1+0x5a18] ;  /* 0x005a180001187983 */ /* 0x000eb60000300a00 */
[----:B------:R-:W-:Y:S06]  /*25fc0*/  @!UPT UIADD3 URZ, URZ, URZ, URZ ;  /* 0x0000003f3f3ff290 */ /* 0x000fec000fffe03f */
        /* <DEDUP_REMOVED lines=18> */
[----:B0-----:R-:W3:Y:S04]  /*260f0*/  LDL.LU.64 R14, [R1+0x59d0] ;  /* 0x0059d000010e7983 */ /* 0x001ee80000300a00 */
[----:B------:R-:W3:Y:S02]  /*26100*/  LDL.LU.64 R12, [R1+0x59c8] ;  /* 0x0059c800010c7983 */ /* 0x000ee40000300a00 */
[-C--:B---3--:R-:W-:Y:S11]  /*26110*/  HMMA.16816.F32 R16, R12, R4.reuse, R16 ;  /* 0x000000040c10723c */ /* 0x088ff60000001810 */
[----:B------:R-:W-:Y:S11]  /*26120*/  @!UPT UIADD3 URZ, URZ, URZ, URZ ;  /* 0x0000003f3f3ff290 */ /* 0x000ff6000fffe03f */
[----:B------:R-:W-:Y:S02]  /*26130*/  @!UPT UIADD3 URZ, URZ, URZ, URZ ;  /* 0x0000003f3f3ff290 */ /* 0x000fe4000fffe03f */
[----:B------:R-:W-:Y:S01]  /*26140*/  MOV R6, R18 ;  /* 0x0000001200067202 */ /* 0x000fe20000000f00 */
[----:B------:R-:W-:Y:S01]  /*26150*/  IMAD.MOV.U32 R0, RZ, RZ, R19 ;  /* 0x000000ffff007224 */ /* 0x000fe200078e0013 */
[----:B------:R-:W-:Y:S01]  /*26160*/  MOV R7, R17 ;  /* 0x0000001100077202 */ /* 0x000fe20000000f00 */
[----:B------:R-:W-:Y:S01]  /*26170*/  IMAD.MOV.U32 R12, RZ, RZ, R16 ;  /* 0x000000ffff0c7224 */ /* 0x000fe200078e0010 */
[----:B------:R-:W4:Y:S04]  /*26180*/  LDL.LU.64 R18, [R1+0x59c0] ;  /* 0x0059c00001127983 */ /* 0x000f280000300a00 */
[----:B------:R-:W4:Y:S02]  /*26190*/  LDL.LU.64 R16, [R1+0x59b8] ;  /* 0x0059b80001107983 */ /* 0x000f240000300a00 */
[----:B----4-:R-:W-:Y:S11]  /*261a0*/  HMMA.16816.F32 R20, R16, R4, R20 ;  /* 0x000000041014723c */ /* 0x010ff60000001814 */
[----:B------:R-:W-:Y:S11]  /*261b0*/  @!UPT UIADD3 URZ, URZ, URZ, URZ ;  /* 0x0000003f3f3ff290 */ /* 0x000ff6000fffe03f */
[----:B------:R-:W-:Y:S02]  /*261c0*/  @!UPT UIADD3 URZ, URZ, URZ, URZ ;  /* 0x0000003f3f3ff290 */ /* 0x000fe4000fffe03f */
[----:B------:R-:W-:Y:S01]  /*261d0*/  IMAD.MOV.U32 R14, RZ, RZ, R22 ;  /* 0x000000ffff0e7224 */ /* 0x000fe200078e0016 */
[----:B------:R-:W-:Y:S02]  /*261e0*/  MOV R13, R23 ;  /* 0x00000017000d7202 */ /* 0x000fe40000000f00 */
[----:B------:R-:W-:Y:S01]  /*261f0*/  MOV R16, R20 ;  /* 0x0000001400107202 */ /* 0x000fe20000000f00 */
[----:B------:R-:W3:Y:S01]  /*26200*/  LDL.LU.64 R22, [R1+0x59b0] ;  /* 0x0059b00001167983 */ /* 0x000ee20000300a00 */
[----:B------:R-:W-:-:S03]  /*26210*/  MOV R15, R21 ;  /* 0x00000015000f7202 */ /* 0x000fc60000000f00 */
[----:B------:R-:W3:Y:S02]  /*26220*/  LDL.LU.64 R20, [R1+0x59a8] ;  /* 0x0059a80001147983 */ /* 0x000ee40000300a00 */
[-C--:B---3--:R-:W-:Y:S02]  /*26230*/  HMMA.16816.F32 R20, R20, R4.reuse, R8 ;  /* 0x000000041414723c */ /* 0x088fe40000001808 */
[----:B------:R-:W2:Y:S04]  /*26240*/  LDL.LU.64 R10, [R1+0x59a0] ;  /* 0x0059a000010a7983 */ /* 0x000ea80000300a00 */
[----:B------:R-:W2:Y:S01]  /*26250*/  LDL.LU.64 R8, [R1+0x5998] ;  /* 0x0059980001087983 */ /* 0x000ea20000300a00 */
[----:B------:R-:W-:Y:S11]  /*26260*/  IMAD.MOV.U32 R29, RZ, RZ, R2 ;  /* 0x000000ffff1d7224 */ /* 0x000ff600078e0002 */
[----:B------:R-:W-:Y:S06]  /*26270*/  @!UPT UIADD3 URZ, URZ, URZ, URZ ;  /* 0x0000003f3f3ff290 */ /* 0x000fec000fffe03f */
[----:B------:R-:W-:Y:S01]  /*26280*/  MOV R2, R23 ;  /* 0x0000001700027202 */ /* 0x000fe20000000f00 */
[----:B------:R-:W-:Y:S04]  /*26290*/  STL.64 [R1+0xc0], R20 ;  /* 0x0000c01401007387 */ /* 0x000fe80000100a00 */
[----:B------:R-:W-:Y:S04]  /*262a0*/  STL [R1+0xc8], R22 ;  /* 0x0000c81601007387 */ /* 0x000fe80000100800 */
[----:B------:R-:W-:Y:S01]  /*262b0*/  STL [R1+0x5928], R2 ;  /* 0x0059280201007387 */ /* 0x000fe20000100800 */
[----:B--2---:R-:W-:Y:S07]  /*262c0*/  HMMA.16816.F32 R8, R24, R4, R8 ;  /* 0x000000041808723c */ /* 0x004fee0000001808 */
[----:B------:R-:W-:Y:S11]  /*262d0*/  IMAD.MOV.U32 R5, RZ, RZ, R29 ;  /* 0x000000ffff057224 */ /* 0x000ff600078e001d */
[----:B------:R-:W-:Y:S05]  /*262e0*/  @!UPT UIADD3 URZ, URZ, URZ, URZ ;  /* 0x0000003f3f3ff290 */ /* 0x000fea000fffe03f */
[----:B------:R0:W-:Y:S04]  /*262f0*/  STL.64 [R1+0x5740], R10 ;  /* 0x0057400a01007387 */ /* 0x0001e80000100a00 */
[----:B------:R1:W-:Y:S01]  /*26300*/  STL.64 [R1+0x5738], R8 ;  /* 0x0057380801007387 */ /* 0x0003e20000100a00 */
[----:B0-----:R-:W-:Y:S01]  /*26310*/  IMAD.MOV.U32 R10, RZ, RZ, R14 ;  /* 0x000000ffff0a7224 */ /* 0x001fe200078e000e */
[----:B------:R-:W-:Y:S02]  /*26320*/  MOV R11, R13 ;  /* 0x0000000d000b7202 */ /* 0x000fe40000000f00 */
[----:B-1----:R-:W-:Y:S02]  /*26330*/  MOV R8, R16 ;  /* 0x0000001000087202 */ /* 0x002fe40000000f00 */
[----:B------:R-:W-:Y:S01]  /*26340*/  MOV R9, R15 ;  /* 0x0000000f00097202 */ /* 0x000fe20000000f00 */
[----:B------:R0:W-:Y:S04]  /*26350*/  STL.64 [R1+0x5758], R10 ;  /* 0x0057580a01007387 */ /* 0x0001e80000100a00 */
[----:B------:R1:W-:Y:S01]  /*26360*/  STL.64 [R1+0x5750], R8 ;  /* 0x0057500801007387 */ /* 0x0003e20000100a00 */
[----:B0-----:R-:W-:-:S02]  /*26370*/  MOV R10, R6 ;  /* 0x00000006000a7202 */ /* 0x001fc40000000f00 */
[----:B------:R-:W-:Y:S02]  /*26380*/  MOV R11, R0 ;  /* 0x00000000000b7202 */ /* 0x000fe40000000f00 */
[----:B-1----:R-:W-:Y:S01]  /*26390*/  MOV R8, R12 ;  /* 0x0000000c00087202 */ /* 0x002fe20000000f00 */
[----:B------:R-:W-:Y:S01]  /*263a0*/  IMAD.MOV.U32 R9, RZ, RZ, R7 ;  /* 0x000000ffff097224 */ /* 0x000fe200078e0007 */
[----:B------:R-:W-:Y:S04]  /*263b0*/  LDSM.16.MT88.4 R12, [R5+0xa000] ;  /* 0x00a00000050c783b */ /* 0x000fe80000004200 */
[----:B------:R-:W-:Y:S04]  /*263c0*/  STL.64 [R1+0x5768], R10 ;  /* 0x0057680a01007387 */ /* 0x000fe80000100a00 */
        /* <DEDUP_REMOVED lines=21> */
[----:B------:R-:W2:Y:S01]  /*26520*/  LDL R11, [R1+0xdd8] ;  /* 0x000dd800010b7983 */ /* 0x000ea20000100800 */
[----:B-1----:R-:W-:Y:S01]  /*26530*/  IMAD.MOV.U32 R7, RZ, RZ, R12 ;  /* 0x000000ffff077224 */ /* 0x002fe200078e000c */
[----:B------:R-:W-:Y:S01]  /*26540*/  MOV R29, R13 ;  /* 0x0000000d001d7202 */ /* 0x000fe20000000f00 */
[----:B------:R-:W-:Y:S01]  /*26550*/  IMAD.MOV.U32 R27, RZ, RZ, R15 ;  /* 0x000000ffff1b7224 */ /* 0x000fe200078e000f */
[----:B------:R-:W-:Y:S02]  /*26560*/  MOV R28, R14 ;  /* 0x0000000e001c7202 */ /* 0x000fe40000000f00 */
[----:B-----5:R-:W0:Y:S02]  /*26570*/  LDSM.16.MT88.4 R12, [R3+0xa000] ;  /* 0x00a00000030c783b */ /* 0x020e240000004200 */
[----:B0-----:R-:W-:Y:S01]  /*26580*/  MOV R17, R12 ;  /* 0x0000000c00117202 */ /* 0x001fe20000000f00 */
[----:B------:R-:W-:Y:S01]  /*26590*/  IMAD.MOV.U32 R2, RZ, RZ, R14 ;  /* 0x000000ffff027224 */ /* 0x000fe200078e000e */
[----:B------:R-:W-:-:S02]  /*265a0*/  MOV R18, R13 ;  /* 0x0000000d00127202 */ /* 0x000fc40000000f00 */
[----:B------:R-:W-:Y:S02]  /*265b0*/  MOV R6, R15 ;  /* 0x0000000f00067202 */ /* 0x000fe40000000f00 */
[----:B------:R-:W0:Y:S01]  /*265c0*/  LDSM.16.MT88.4 R12, [R3+0xa080] ;  /* 0x00a08000030c783b */ /* 0x000e220000004200 */
[----:B------:R-:W-:Y:S01]  /*265d0*/  MOV R24, R10 ;  /* 0x0000000a00187202 */ /* 0x000fe20000000f00 */
[----:B------:R-:W-:Y:S01]  /*265e0*/  IMAD.MOV.U32 R25, RZ, RZ, R9 ;  /* 0x000000ffff197224 */ /* 0x000fe200078e0009 */
[----:B------:R-:W-:Y:S02]  /*265f0*/  MOV R26, R8 ;  /* 0x00000008001a7202 */ /* 0x000fe40000000f00 */
[----:B0-----:R-:W-:Y:S01]  /*26600*/  MOV R21, R12 ;  /* 0x0000000c00157202 */ /* 0x001fe20000000f00 */
[----:B------:R-:W-:Y:S01]  /*26610*/  IMAD.MOV.U32 R22, RZ, RZ, R13 ;  /* 0x000000ffff167224 */ /* 0x000fe200078e000d */
[----:B------:R-:W-:Y:S02]  /*26620*/  MOV R4, R14 ;  /* 0x0000000e00047202 */ /* 0x000fe40000000f00 */
[----:B------:R-:W-:-:S02]  /*26630*/  MOV R16, R15 ;  /* 0x0000000f00107202 */ /* 0x000fc40000000f00 */
[----:B------:R-:W0:Y:S04]  /*26640*/  LDSM.16.MT88.4 R12, [R3+0xa100] ;  /* 0x00a10000030c783b */ /* 0x000e280000004200 */
        /* <DEDUP_REMOVED lines=18> */
[----:B0-----:R-:W-:-:S05]  /*26770*/  IMAD.MOV.U32 R23, RZ, RZ, R14 ;  /* 0x000000ffff177224 */ /* 0x001fca00078e000e */
[----:B------:R-:W-:Y:S04]  /*26780*/  STL.64 [R1+0x5990], R22 ;  /* 0x0059901601007387 */ /* 0x000fe80000100a00 */
[----:B------:R-:W-:Y:S01]  /*26790*/  STL.64 [R1+0x5988], R20 ;  /* 0x0059881401007387 */ /* 0x000fe20000100a00 */
[----:B-1----:R-:W-:Y:S02]  /*267a0*/  MOV R7, R12 ;  /* 0x0000000c00077202 */ /* 0x002fe40000000f00 */
[----:B---3--:R-:W-:Y:S02]  /*267b0*/  MOV R5, R13 ;  /* 0x0000000d00057202 */ /* 0x008fe40000000f00 */
[----:B------:R-:W-:Y:S01]  /*267c0*/  MOV R24, R15 ;  /* 0x0000000f00187202 */ /* 0x000fe20000000f00 */
        /* <DEDUP_REMOVED lines=56> */
[----:B------:R-:W4:Y:S01]  /*26b50*/  LDL.LU R7, [R1+0x5960] ;  /* 0x0059600001077983 */ /* 0x000f220000300800 */
[----:B------:R-:W-:-:S03]  /*26b60*/  MOV R11, R24 ;  /* 0x00000018000b7202 */ /* 0x000fc60000000f00 */
[----:B------:R-:W4:Y:S04]  /*26b70*/  LDL.LU R5, [R1+0x595c] ;  /* 0x00595c0001057983 */ /* 0x000f280000300800 */
[----:B------:R-:W4:Y:S04]  /*26b80*/  LDL.LU R23, [R1+0x5958] ;  /* 0x0059580001177983 */ /* 0x000f280000300800 */
[----:B------:R-:W4:Y:S04]  /*26b90*/  LDL.LU R24, [R1+0x5954] ;  /* 0x0059540001187983 */ /* 0x000f280000300800 */
[----:B------:R0:W-:Y:S04]  /*26ba0*/  STL.64 [R1+0x5808], R10 ;  /* 0x0058080a01007387 */ /* 0x0001e80000100a00 */
[----:B------:R1:W-:Y:S01]  /*26bb0*/  STL.64 [R1+0x5800], R8 ;  /* 0x0058000801007387 */ /* 0x0003e20000100a00 */
[----:B0-----:R-:W-:Y:S01]  /*26bc0*/  MOV R10, R19 ;  /* 0x00000013000a7202 */ /* 0x001fe20000000f00 */
[----:B---3--:R-:W-:-:S02]  /*26bd0*/  IMAD.MOV.U32 R11, RZ, RZ, R20 ;  /* 0x000000ffff0b7224 */ /* 0x008fc400078e0014 */
[----:B-1----:R-:W-:Y:S01]  /*26be0*/  IMAD.MOV.U32 R8, RZ, RZ, R25 ;  /* 0x000000ffff087224 */ /* 0x002fe200078e0019 */
[----:B------:R-:W-:Y:S01]  /*26bf0*/  MOV R9, R26 ;  /* 0x0000001a00097202 */ /* 0x000fe20000000f00 */
[----:B------:R-:W3:Y:S04]  /*26c00*/  LDL.LU R25, [R1+0x5950] ;  /* 0x0059500001197983 */ /* 0x000ee80000300800 */
        /* <DEDUP_REMOVED lines=46> */
[----:B------:R-:W-:-:S02]  /*26ef0*/  IMAD.MOV.U32 R8, RZ, RZ, R7 ;  /* 0x000000ffff087224 */ /* 0x000fc400078e0007 */
[----:B------:R-:W4:Y:S04]  /*26f00*/  LDL.LU R7, [R1+0x5920] ;  /* 0x0059200001077983 */ /* 0x000f280000300800 */
[----:B------:R-:W4:Y:S04]  /*26f10*/  LDL.LU R29, [R1+0x591c] ;  /* 0x00591c00011d7983 */ /* 0x000f280000300800 */
[----:B------:R-:W4:Y:S04]  /*26f20*/  LDL.LU R28, [R1+0x5918] ;  /* 0x00591800011c7983 */ /* 0x000f280000300800 */
[----:B------:R0:W-:Y:S04]  /*26f30*/  STL.64 [R1+0x5888], R10 ;  /* 0x0058880a01007387 */ /* 0x0001e80000100a00 */
[----:B------:R3:W-:Y:S01]  /*26f40*/  STL.64 [R1+0x5880], R8 ;  /* 0x0058800801007387 */ /* 0x0007e20000100a00 */
[----:B0-----:R-:W-:Y:S01]  /*26f50*/  IMAD.MOV.U32 R10, RZ, RZ, R24 ;  /* 0x000000ffff0a7224 */ /* 0x001fe200078e0018 */
[----:B------:R-:W-:-:S02]  /*26f60*/  MOV R11, R23 ;  /* 0x00000017000b7202 */ /* 0x000fc40000000f00 */
[----:B---3--:R-:W-:Y:S02]  /*26f70*/  MOV R8, R26 ;  /* 0x0000001a00087202 */ /* 0x008fe40000000f00 */
        /* <DEDUP_REMOVED lines=10> */
[----:B------:R-:W-:Y:S01]  /*27020*/  IMAD.MOV.U32 R15, RZ, RZ, R6 ;  /* 0x000000ffff0f7224 */ /* 0x000fe200078e0006 */
[----:B------:R-:W-:-:S02]  /*27030*/  MOV R8, R22 ;  /* 0x0000001600087202 */ /* 0x000fc40000000f00 */
[----:B------:R-:W-:Y:S02]  /*27040*/  MOV R9, R21 ;  /* 0x0000001500097202 */ /* 0x000fe40000000f00 */
[----:B----4-:R-:W-:Y:S01]  /*27050*/  MOV R14, R7 ;  /* 0x00000007000e7202 */ /* 0x010fe20000000f00 */
[----:B------:R-:W-:Y:S04]  /*27060*/  LDSM.16.MT88.4 R20, [R0+0xa100] ;  /* 0x00a100000014783b */ /* 0x000fe80000004200 */
[----:B------:R-:W3:Y:S04]  /*27070*/  LDL.LU R7, [R1+0x5914] ;  /* 0x0059140001077983 */ /* 0x000ee80000300800 */
[----:B------:R-:W4:Y:S04]  /*27080*/  LDL.LU R6, [R1+0x5910] ;  /* 0x0059100001067983 */ /* 0x000f280000300800 */
[----:B------:R-:W-:Y:S04]  /*27090*/  STL.64 [R1+0x58c8], R10 ;  /* 0x0058c80a01007387 */ /* 0x000fe80000100a00 */
[----:B------:R-:W-:Y:S04]  /*270a0*/  STL.64 [R1+0x58c0], R8 ;  /* 0x0058c00801007387 */ /* 0x000fe80000100a00 */
[----:B------:R-:W-:Y:S04]  /*270b0*/  STL.64 [R1+0x5818], R14 ;  /* 0x0058180e01007387 */ /* 0x000fe80000100a00 */
[----:B--2---:R0:W-:Y:S04]  /*270c0*/  STL.64 [R1+0x5810], R12 ;  /* 0x0058100c01007387 */ /* 0x0041e80000100a00 */
[----:B0-----:R-:W2:Y:S04]  /*270d0*/  LDL.LU R12, [R1+0x140] ;  /* 0x00014000010c7983 */ /* 0x001ea80000300800 */
[----:B------:R-:W2:Y:S01]  /*270e0*/  LDL.LU R13, [R1+0x144] ;  /* 0x00014400010d7983 */ /* 0x000ea20000300800 */
[----:B------:R-:W-:Y:S01]  /*270f0*/  MOV R14, R28 ;  /* 0x0000001c000e7202 */ /* 0x000fe20000000f00 */
[----:B------:R-:W-:-:S02]  /*27100*/  IMAD.MOV.U32 R15, RZ, RZ, R29 ;  /* 0x000000ffff0f7224 */ /* 0x000fc400078e001d */
[----:B------:R-:W3:Y:S04]  /*27110*/  LDL.LU R28, [R1+0x590c] ;  /* 0x00590c00011c7983 */ /* 0x000ee80000300800 */
[----:B------:R-:W3:Y:S04]  /*27120*/  LDL.LU R29, [R1+0x5908] ;  /* 0x00590800011d7983 */ /* 0x000ee80000300800 */
[----:B------:R-:W-:Y:S04]  /*27130*/  STL.64 [R1+0x5838], R14 ;  /* 0x0058380e01007387 */ /* 0x000fe80000100a00 */
[----:B--2---:R0:W-:Y:S04]  /*27140*/  STL.64 [R1+0x5830], R12 ;  /* 0x0058300c01007387 */ /* 0x0041e80000100a00 */
[----:B0-----:R-:W2:Y:S04]  /*27150*/  LDL.LU R12, [R1+0x150] ;  /* 0x00015000010c7983 */ /* 0x001ea80000300800 */
[----:B------:R-:W2:Y:S01]  /*27160*/  LDL.LU R13, [R1+0x154] ;  /* 0x00015400010d7983 */ /* 0x000ea20000300800 */
[----:B----4-:R-:W-:Y:S01]  /*27170*/  MOV R14, R6 ;  /* 0x00000006000e7202 */ /* 0x010fe20000000f00 */
[----:B---3--:R-:W-:-:S02]  /*27180*/  IMAD.MOV.U32 R15, RZ, RZ, R7 ;  /* 0x000000ffff0f7224 */ /* 0x008fc400078e0007 */
[----:B------:R-:W3:Y:S04]  /*27190*/  LDL.LU R6, [R1+0x5904] ;  /* 0x0059040001067983 */ /* 0x000ee80000300800 */
[----:B------:R-:W4:Y:S04]  /*271a0*/  LDL.LU R7, [R1+0x5900] ;  /* 0x0059000001077983 */ /* 0x000f280000300800 */
[----:B------:R-:W-:Y:S04]  /*271b0*/  STL.64 [R1+0x5858], R14 ;  /* 0x0058580e01007387 */ /* 0x000fe80000100a00 */
[----:B--2---:R0:W-:Y:S04]  /*271c0*/  STL.64 [R1+0x5850], R12 ;  /* 0x0058500c01007387 */ /* 0x0041e80000100a00 */
[----:B0-----:R-:W2:Y:S04]  /*271d0*/  LDL.LU R12, [R1+0x160] ;  /* 0x00016000010c7983 */ /* 0x001ea80000300800 */
[----:B------:R-:W2:Y:S01]  /*271e0*/  LDL.LU R13, [R1+0x164] ;  /* 0x00016400010d7983 */ /* 0x000ea20000300800 */
[----:B------:R-:W-:-:S02]  /*271f0*/  MOV R14, R29 ;  /* 0x0000001d000e7202 */ /* 0x000fc40000000f00 */
[----:B------:R-:W-:Y:S01]  /*27200*/  MOV R15, R28 ;  /* 0x0000001c000f7202 */ /* 0x000fe20000000f00 */
[----:B------:R-:W3:Y:S04]  /*27210*/  LDL.LU R29, [R1+0x58fc] ;  /* 0x0058fc00011d7983 */ /* 0x000ee80000300800 */
[----:B------:R-:W3:Y:S04]  /*27220*/  LDL.LU R28, [R1+0x58f8] ;  /* 0x0058f800011c7983 */ /* 0x000ee80000300800 */
[----:B------:R-:W-:Y:S04]  /*27230*/  STL.64 [R1+0x5878], R14 ;  /* 0x0058780e01007387 */ /* 0x000fe80000100a00 */
[----:B--2---:R0:W-:Y:S04]  /*27240*/  STL.64 [R1+0x5870], R12 ;  /* 0x0058700c01007387 */ /* 0x0041e80000100a00 */
[----:B0-----:R-:W2:Y:S04]  /*27250*/  LDL.LU R12, [R1+0x170] ;  /* 0x00017000010c7983 */ /* 0x001ea80000300800 */
[----:B------:R-:W2:Y:S01]  /*27260*/  LDL.LU R13, [R1+0x174] ;  /* 0x00017400010d7983 */ /* 0x000ea20000300800 */
[----:B----4-:R-:W-:Y:S01]  /*27270*/  IMAD.MOV.U32 R14, RZ, RZ, R7 ;  /* 0x000000ffff0e7224 */ /* 0x010fe200078e0007 */
[----:B---3--:R-:W-:-:S02]  /*27280*/  MOV R15, R6 ;  /* 0x00000006000f7202 */ /* 0x008fc40000000f00 */
[----:B------:R-:W3:Y:S04]  /*27290*/  LDL.LU R7, [R1+0x58f4] ;  /* 0x0058f40001077983 */ /* 0x000ee80000300800 */
[----:B------:R-:W4:Y:S04]  /*272a0*/  LDL.LU R6, [R1+0x58f0] ;  /* 0x0058f00001067983 */ /* 0x000f280000300800 */
        /* <DEDUP_REMOVED lines=12> */
[----:B----4-:R-:W-:-:S02]  /*27370*/  MOV R14, R6 ;  /* 0x00000006000e7202 */ /* 0x010fc40000000f00 */
[----:B---3--:R-:W-:Y:S01]  /*27380*/  MOV R15, R7 ;  /* 0x00000007000f7202 */ /* 0x008fe20000000f00 */
        /* <DEDUP_REMOVED lines=12> */
[----:B------:R-:W-:-:S07]  /*27450*/  MOV R15, R28 ;  /* 0x0000001c000f7202 */ /* 0x000fce0000000f00 */
        /* <DEDUP_REMOVED lines=97> */
[----:B--2---:R-:W-:Y:S02]  /*27a70*/  HMMA.16816.F32 R12, R12, R6, R8 ;  /* 0x000000060c0c723c */ /* 0x004fe40000001808 */
[----:B------:R-:W0:Y:S04]  /*27a80*/  LDL.LU.64 R10, [R1+0x5758] ;  /* 0x00575800010a7983 */ /* 0x000e280000300a00 */
[----:B------:R-:W0:Y:S11]  /*27a90*/  LDL.LU.64 R8, [R1+0x5750] ;  /* 0x0057500001087983 */ /* 0x000e360000300a00 */
[----:B------:R-:W-:Y:S06]  /*27aa0*/  @!UPT UIADD3 URZ, URZ, URZ, URZ ;  /* 0x0000003f3f3ff290 */ /* 0x000fec000fffe03f */
[----:B------:R1:W-:Y:S04]  /*27ab0*/  STL.64 [R1+0xe0], R12 ;  /* 0x0000e00c01007387 */ /* 0x0003e80000100a00 */
[----:B------:R2:W-:Y:S04]  /*27ac0*/  STL.64 [R1+0xe8], R14 ;  /* 0x0000e80e01007387 */ /* 0x0005e80000100a00 */
[----:B-1----:R-:W3:Y:S04]  /*27ad0*/  LDL.LU R12, [R1+0xc0] ;  /* 0x0000c000010c7983 */ /* 0x002ee80000300800 */
[----:B------:R-:W3:Y:S04]  /*27ae0*/  LDL.LU R13, [R1+0xc4] ;  /* 0x0000c400010d7983 */ /* 0x000ee80000300800 */
[----:B--2---:R-:W3:Y:S01]  /*27af0*/  LDL.LU R14, [R1+0xc8] ;  /* 0x0000c800010e7983 */ /* 0x004ee20000300800 */
[----:B------:R-:W-:-:S03]  /*27b00*/  MOV R15, R2 ;  /* 0x00000002000f7202 */ /* 0x000fc60000000f00 */
[----:B------:R-:W2:Y:S01]  /*27b10*/  LDL.LU R2, [R1+0x5748] ;  /* 0x0057480001027983 */ /* 0x000ea20000300800 */
[-C--:B0-----:R-:W-:Y:S03]  /*27b20*/  HMMA.16816.F32 R16, R16, R6.reuse, R8 ;  /* 0x000000061010723c */ /* 0x081fe60000001808 */
[----:B------:R-:W4:Y:S04]  /*27b30*/  LDL.LU.64 R10, [R1+0x5740] ;  /* 0x00574000010a7983 */ /* 0x000f280000300a00 */
[----:B------:R-:W4:Y:S11]  /*27b40*/  LDL.LU.64 R8, [R1+0x5738] ;  /* 0x0057380001087983 */ /* 0x000f360000300a00 */
[----:B------:R-:W-:Y:S05]  /*27b50*/  @!UPT UIADD3 URZ, URZ, URZ, URZ ;  /* 0x0000003f3f3ff290 */ /* 0x000fea000fffe03f */
[----:B------:R-:W-:Y:S04]  /*27b60*/  STL.64 [R1+0xd0], R16 ;  /* 0x0000d01001007387 */ /* 0x000fe80000100a00 */
[----:B------:R0:W-:Y:S02]  /*27b70*/  STL.64 [R1+0xd8], R18 ;  /* 0x0000d81201007387 */ /* 0x0001e40000100a00 */
[----:B0-----:R-:W-:Y:S01]  /*27b80*/  MOV R19, R5 ;  /* 0x0000000500137202 */ /* 0x001fe20000000f00 */
[-C--:B---3--:R-:W-:Y:S04]  /*27b90*/  HMMA.16816.F32 R12, R20, R6.reuse, R12 ;  /* 0x00000006140c723c */ /* 0x088fe8000000180c */
[----:B------:R-:W0:Y:S04]  /*27ba0*/  LDSM.16.MT88.4 R20, [R19+0xc000] ;  /* 0x00c000001314783b */ /* 0x000e280000004200 */
[----:B----4-:R-:W-:Y:S01]  /*27bb0*/  HMMA.16816.F32 R4, R24, R6, R8 ;  /* 0x000000061804723c */ /* 0x010fe20000001808 */
[----:B--2---:R-:W1:Y:S11]  /*27bc0*/  LDSM.16.M88.4 R8, [R2+0x40080] ;  /* 0x040080000208783b */ /* 0x004e760000000200 */
[----:B------:R-:W-:Y:S11]  /*27bd0*/  @!UPT UIADD3 URZ, URZ, URZ, URZ ;  /* 0x0000003f3f3ff290 */ /* 0x000ff6000fffe03f */
[----:B------:R-:W-:Y:S04]  /*27be0*/  STL.64 [R1+0x55a0], R6 ;  /* 0x0055a00601007387 */ /* 0x000fe80000100a00 */
[----:B------:R0:W-:Y:S04]  /*27bf0*/  STL.64 [R1+0xc0], R12 ;  /* 0x0000c00c01007387 */ /* 0x0001e80000100a00 */
[----:B------:R2:W-:Y:S04]  /*27c00*/  STL.64 [R1+0xc8], R14 ;  /* 0x0000c80e01007387 */ /* 0x0005e80000100a00 */
[----:B------:R-:W-:Y:S01]  /*27c10*/  STL.64 [R1+0x5598], R4 ;  /* 0x0055980401007387 */ /* 0x000fe20000100a00 */
[----:B0-----:R-:W-:Y:S01]  /*27c20*/  MOV R13, R22 ;  /* 0x00000016000d7202 */ /* 0x001fe20000000f00 */
[----:B------:R-:W-:-:S02]  /*27c30*/  IMAD.MOV.U32 R12, RZ, RZ, R23 ;  /* 0x000000ffff0c7224 */ /* 0x000fc400078e0017 */
[----:B--2---:R-:W-:Y:S01]  /*27c40*/  IMAD.MOV.U32 R15, RZ, RZ, R20 ;  /* 0x000000ffff0f7224 */ /* 0x004fe200078e0014 */
[----:B------:R-:W-:-:S05]  /*27c50*/  MOV R14, R21 ;  /* 0x00000015000e7202 */ /* 0x000fca0000000f00 */
[----:B------:R-:W-:Y:S04]  /*27c60*/  STL.64 [R1+0x5730], R14 ;  /* 0x0057300e01007387 */ /* 0x000fe80000100a00 */
[----:B------:R-:W-:Y:S04]  /*27c70*/  STL.64 [R1+0x5728], R12 ;  /* 0x0057280c01007387 */ /* 0x000fe80000100a00 */
[----:B-1----:R-:W-:Y:S04]  /*27c80*/  STL [R1+0x54ec], R10 ;  /* 0x0054ec0a01007387 */ /* 0x002fe80000100800 */
        /* <DEDUP_REMOVED lines=1861> */
[----:B------:R-:W3:Y:S01]  /*2f0e0*/  LDL.LU.64 R14, [R1+0x4e78] ;  /* 0x004e7800010e7983 */ /* 0x000ee20000300a00 */
[----:B------:R-:W3:Y:S11]  /*2f0f0*/  LDL.LU.64 R12, [R1+0x4e70] ;  /* 0x004e7000010c7983 */ /* 0x000ef60000300a00 */
[----:B------:R-:W-:Y:S08]  /*2f100*/  @!UPT UIADD3 URZ, URZ, URZ, URZ ;  /* 0x0000003f3f3ff290 */ /* 0x000ff0000fffe03f */
[----:B------:R0:W-:Y:S01]  /*2f110*/  STL.64 [R1+0x150], R16 ;  /* 0x0001501001007387 */ /* 0x0001e20000100a00 */
[----:B------:R-:W-:Y:S01]  /*2f120*/  MOV R10, R18 ;  /* 0x00000012000a7202 */ /* 0x000fe20000000f00 */
[----:B------:R-:W-:Y:S02]  /*2f130*/  IMAD.MOV.U32 R11, RZ, RZ, R19 ;  /* 0x000000ffff0b7224 */ /* 0x000fe400078e0013 */
[----:B------:R-:W3:Y:S04]  /*2f140*/  LDL.LU.64 R18, [R1+0x4e68] ;  /* 0x004e680001127983 */ /* 0x000ee80000300a00 */
[----:B0-----:R-:W3:Y:S01]  /*2f150*/  LDL.LU.64 R16, [R1+0x4e60] ;  /* 0x004e600001107983 */ /* 0x001ee20000300a00 */
[----:B------:R-:W-:Y:S02]  /*2f160*/  STL [R1+0x4cf4], R11 ;  /* 0x004cf40b01007387 */ /* 0x000fe40000100800 */
[----:B------:R-:W-:Y:S01]  /*2f170*/  STL [R1+0x4cf0], R10 ;  /* 0x004cf00a01007387 */ /* 0x000fe20000100800 */
[-C--:B---3--:R-:W-:Y:S01]  /*2f180*/  HMMA.16816.F32 R16, R16, R8.reuse, R12 ;  /* 0x000000081010723c */ /* 0x088fe2000000180c */
[----:B------:R-:W3:Y:S01]  /*2f190*/  LDL.LU.64 R14, [R1+0x4e58] ;  /* 0x004e5800010e7983 */ /* 0x000ee20000300a00 */
[----:B------:R-:W3:Y:S11]  /*2f1a0*/  LDL.LU.64 R12, [R1+0x4e50] ;  /* 0x004e5000010c7983 */ /* 0x000ef60000300a00 */
[----:B------:R-:W-:Y:S10]  /*2f1b0*/  @!UPT UIADD3 URZ, URZ, URZ, URZ ;  /* 0x0000003f3f3ff290 */ /* 0x000ff4000fffe03f */
[----:B------:R0:W-:Y:S01]  /*2f1c0*/  STL.64 [R1+0x140], R16 ;  /* 0x0001401001007387 */ /* 0x0001e20000100a00 */
[----:B------:R-:W-:Y:S02]  /*2f1d0*/  MOV R28, R18 ;  /* 0x00000012001c7202 */ /* 0x000fe40000000f00 */
[----:B------:R-:W-:Y:S02]  /*2f1e0*/  MOV R29, R19 ;  /* 0x00000013001d7202 */ /* 0x000fe40000000f00 */
[----:B------:R-:W3:Y:S04]  /*2f1f0*/  LDL.LU.64 R18, [R1+0x4e48] ;  /* 0x004e480001127983 */ /* 0x000ee80000300a00 */
[----:B0-----:R-:W3:Y:S01]  /*2f200*/  LDL.LU.64 R16, [R1+0x4e40] ;  /* 0x004e400001107983 */ /* 0x001ee20000300a00 */
[----:B------:R-:W-:Y:S02]  /*2f210*/  STL [R1+0x4cfc], R29 ;  /* 0x004cfc1d01007387 */ /* 0x000fe40000100800 */
[----:B------:R-:W-:Y:S01]  /*2f220*/  STL [R1+0x4cf8], R28 ;  /* 0x004cf81c01007387 */ /* 0x000fe20000100800 */
[-C--:B---3--:R-:W-:Y:S01]  /*2f230*/  HMMA.16816.F32 R16, R16, R8.reuse, R12 ;  /* 0x000000081010723c */ /* 0x088fe2000000180c */
[----:B------:R-:W2:Y:S01]  /*2f240*/  LDL.LU.64 R14, [R1+0x4e38] ;  /* 0x004e3800010e7983 */ /* 0x000ea20000300a00 */
[----:B------:R-:W2:Y:S11]  /*2f250*/  LDL.LU.64 R12, [R1+0x4e30] ;  /* 0x004e3000010c7983 */ /* 0x000eb60000300a00 */
[----:B------:R-:W-:Y:S11]  /*2f260*/  @!UPT UIADD3 URZ, URZ, URZ, URZ ;  /* 0x0000003f3f3ff290 */ /* 0x000ff6000fffe03f */
[----:B------:R-:W-:Y:S01]  /*2f270*/  MOV R10, R19 ;  /* 0x00000013000a7202 */ /* 0x000fe20000000f00 */
[----:B------:R-:W-:Y:S01]  /*2f280*/  IMAD.MOV.U32 R11, RZ, RZ, R18 ;  /* 0x000000ffff0b7224 */ /* 0x000fe200078e0012 */
[----:B------:R0:W-:Y:S01]  /*2f290*/  STL.64 [R1+0x130], R16 ;  /* 0x0001301001007387 */ /* 0x0001e20000100a00 */
[----:B------:R-:W3:Y:S03]  /*2f2a0*/  LDL.LU.64 R18, [R1+0x4e28] ;  /* 0x004e280001127983 */ /* 0x000ee60000300a00 */
[----:B0-----:R-:W3:Y:S01]  /*2f2b0*/  LDL.LU.64 R16, [R1+0x4e20] ;  /* 0x004e200001107983 */ /* 0x001ee20000300a00 */
[----:B------:R-:W-:Y:S02]  /*2f2c0*/  STL [R1+0x4d04], R10 ;  /* 0x004d040a01007387 */ /* 0x000fe40000100800 */
[----:B------:R-:W-:Y:S01]  /*2f2d0*/  STL [R1+0x4d00], R11 ;  /* 0x004d000b01007387 */ /* 0x000fe20000100800 */
[-C--:B--2---:R-:W-:Y:S01]  /*2f2e0*/  HMMA.16816.F32 R12, R12, R8.reuse, R24 ;  /* 0x000000080c0c723c */ /* 0x084fe20000001818 */
[----:B------:R-:W3:Y:S01]  /*2f2f0*/  LDL.LU.64 R26, [R1+0x4e18] ;  /* 0x004e1800011a7983 */ /* 0x000ee20000300a00 */
[----:B------:R-:W3:Y:S11]  /*2f300*/  LDL.LU.64 R24, [R1+0x4e10] ;  /* 0x004e100001187983 */ /* 0x000ef60000300a00 */
[----:B------:R-:W-:Y:S10]  /*2f310*/  @!UPT UIADD3 URZ, URZ, URZ, URZ ;  /* 0x0000003f3f3ff290 */ /* 0x000ff4000fffe03f */
[----:B------:R-:W-:Y:S01]  /*2f320*/  STL.64 [R1+0x120], R12 ;  /* 0x0001200c01007387 */ /* 0x000fe20000100a00 */
[----:B------:R0:W-:Y:S03]  /*2f330*/  STL.64 [R1+0x128], R14 ;  /* 0x0001280e01007387 */ /* 0x0001e60000100a00 */
[----:B0-----:R-:W2:Y:S01]  /*2f340*/  LDL.LU.64 R14, [R1+0x4e08] ;  /* 0x004e0800010e7983 */ /* 0x001ea20000300a00 */
[----:B------:R-:W2:Y:S01]  /*2f350*/  LDL.LU.64 R12, [R1+0x4e00] ;  /* 0x004e0000010c7983 */ /* 0x000ea20000300a00 */
[-C--:B---3--:R-:W-:Y:S02]  /*2f360*/  HMMA.16816.F32 R24, R24, R8.reuse, R16 ;  /* 0x000000081818723c */ /* 0x088fe40000001810 */
[----:B------:R-:W2:Y:S01]  /*2f370*/  LDL.LU.64 R18, [R1+0x4df8] ;  /* 0x004df80001127983 */ /* 0x000ea20000300a00 */
[----:B------:R-:W2:Y:S11]  /*2f380*/  LDL.LU.64 R16, [R1+0x4df0] ;  /* 0x004df00001107983 */ /* 0x000eb60000300a00 */
[----:B------:R-:W-:Y:S09]  /*2f390*/  @!UPT UIADD3 URZ, URZ, URZ, URZ ;  /* 0x0000003f3f3ff290 */ /* 0x000ff2000fffe03f */
[----:B------:R-:W-:Y:S01]  /*2f3a0*/  STL.64 [R1+0x110], R24 ;  /* 0x0001101801007387 */ /* 0x000fe20000100a00 */
[----:B------:R0:W-:Y:S03]  /*2f3b0*/  STL.64 [R1+0x118], R26 ;  /* 0x0001181a01007387 */ /* 0x0001e60000100a00 */
[----:B0-----:R-:W3:Y:S01]  /*2f3c0*/  LDL.LU.64 R26, [R1+0x4de8] ;  /* 0x004de800011a7983 */ /* 0x001ee20000300a00 */
[----:B------:R-:W3:Y:S01]  /*2f3d0*/  LDL.LU.64 R24, [R1+0x4de0] ;  /* 0x004de00001187983 */ /* 0x000ee20000300a00 */
[-C--:B--2---:R-:W-:Y:S02]  /*2f3e0*/  HMMA.16816.F32 R16, R16, R8.reuse, R12 ;  /* 0x000000081010723c */ /* 0x084fe4000000180c */
[----:B------:R-:W3:Y:S01]  /*2f3f0*/  LDL.LU.64 R14, [R1+0x4dd8] ;  /* 0x004dd800010e7983 */ /* 0x000ee20000300a00 */
[----:B------:R-:W3:Y:S11]  /*2f400*/  LDL.LU.64 R12, [R1+0x4dd0] ;  /* 0x004dd000010c7983 */ /* 0x000ef60000300a00 */
[----:B------:R-:W-:Y:S09]  /*2f410*/  @!UPT UIADD3 URZ, URZ, URZ, URZ ;  /* 0x0000003f3f3ff290 */ /* 0x000ff2000fffe03f */
[----:B------:R-:W-:Y:S01]  /*2f420*/  STL.64 [R1+0x100], R16 ;  /* 0x0001001001007387 */ /* 0x000fe20000100a00 */
[----:B------:R0:W-:Y:S03]  /*2f430*/  STL.64 [R1+0x108], R18 ;  /* 0x0001081201007387 */ /* 0x0001e60000100a00 */
[----:B0-----:R-:W2:Y:S01]  /*2f440*/  LDL.LU.64 R18, [R1+0x4dc8] ;  /* 0x004dc80001127983 */ /* 0x001ea20000300a00 */
[----:B------:R-:W2:Y:S01]  /*2f450*/  LDL.LU.64 R16, [R1+0x4dc0] ;  /* 0x004dc00001107983 */ /* 0x000ea20000300a00 */
[-C--:B---3--:R-:W-:Y:S02]  /*2f460*/  HMMA.16816.F32 R12, R12, R8.reuse, R24 ;  /* 0x000000080c0c723c */ /* 0x088fe40000001818 */
[----:B------:R-:W3:Y:S01]  /*2f470*/  LDL.LU.64 R26, [R1+0x4db8] ;  /* 0x004db800011a7983 */ /* 0x000ee20000300a00 */
[----:B------:R-:W3:Y:S11]  /*2f480*/  LDL.LU.64 R24, [R1+0x4db0] ;  /* 0x004db00001187983 */ /* 0x000ef60000300a00 */
[----:B------:R-:W-:Y:S09]  /*2f490*/  @!UPT UIADD3 URZ, URZ, URZ, URZ ;  /* 0x0000003f3f3ff290 */ /* 0x000ff2000fffe03f */
[----:B------:R-:W-:Y:S01]  /*2f4a0*/  STL.64 [R1+0xf0], R12 ;  /* 0x0000f00c01007387 */ /* 0x000fe20000100a00 */
[----:B------:R0:W-:Y:S03]  /*2f4b0*/  STL.64 [R1+0xf8], R14 ;  /* 0x0000f80e01007387 */ /* 0x0001e60000100a00 */
[----:B0-----:R-:W2:Y:S01]  /*2f4c0*/  LDL.LU.64 R14, [R1+0x4da8] ;  /* 0x004da800010e7983 */ /* 0x001ea20000300a00 */
[----:B------:R-:W2:Y:S02]  /*2f4d0*/  LDL.LU.64 R12, [R1+0x4da0] ;  /* 0x004da000010c7983 */ /* 0x000ea40000300a00 */
[-C--:B--2---:R-:W-:Y:S11]  /*2f4e0*/  HMMA.16816.F32 R16, R12, R8.reuse, R16 ;  /* 0x000000080c10723c */ /* 0x084ff60000001810 */
[----:B------:R-:W-:Y:S11]  /*2f4f0*/  @!UPT UIADD3 URZ, URZ, URZ, URZ ;  /* 0x0000003f3f3ff290 */ /* 0x000ff6000fffe03f */
[----:B------:R-:W-:Y:S02]  /*2f500*/  @!UPT UIADD3 URZ, URZ, URZ, URZ ;  /* 0x0000003f3f3ff290 */ /* 0x000fe4000fffe03f */
[----:B------:R-:W-:Y:S02]  /*2f510*/  MOV R10, R18 ;  /* 0x00000012000a7202 */ /* 0x000fe40000000f00 */
[----:B------:R-:W-:Y:S02]  /*2f520*/  MOV R0, R19 ;  /* 0x0000001300007202 */ /* 0x000fe40000000f00 */
[----:B------:R-:W-:Y:S01]  /*2f530*/  MOV R12, R16 ;  /* 0x00000010000c7202 */ /* 0x000fe20000000f00 */
[----:B------:R-:W-:Y:S01]  /*2f540*/  IMAD.MOV.U32 R11, RZ, RZ, R17 ;  /* 0x000000ffff0b7224 */ /* 0x000fe200078e0011 */
[----:B------:R-:W4:Y:S01]  /*2f550*/  LDL.LU.64 R18, [R1+0x4d98] ;  /* 0x004d980001127983 */ /* 0x000f220000300a00 */
[----:B------:R-:W4:Y:S02]  /*2f560*/  LDL.LU.64 R16, [R1+0x4d90] ;  /* 0x004d900001107983 */ /* 0x000f240000300a00 */
[-C--:B----4-:R-:W-:Y:S11]  /*2f570*/  HMMA.16816.F32 R20, R16, R8.reuse, R20 ;  /* 0x000000081014723c */ /* 0x090ff60000001814 */
[----:B------:R-:W-:Y:S11]  /*2f580*/  @!UPT UIADD3 URZ, URZ, URZ, URZ ;  /* 0x0000003f3f3ff290 */ /* 0x000ff6000fffe03f */
[----:B------:R-:W-:Y:S02]  /*2f590*/  @!UPT UIADD3 URZ, URZ, URZ, URZ ;  /* 0x0000003f3f3ff290 */ /* 0x000fe4000fffe03f */
[----:B------:R-:W-:Y:S01]  /*2f5a0*/  MOV R14, R22 ;  /* 0x00000016000e7202 */ /* 0x000fe20000000f00 */
[----:B------:R-:W-:Y:S02]  /*2f5b0*/  IMAD.MOV.U32 R13, RZ, RZ, R23 ;  /* 0x000000ffff0d7224 */ /* 0x000fe400078e0017 */
[----:B------:R-:W-:Y:S01]  /*2f5c0*/  IMAD.MOV.U32 R16, RZ, RZ, R20 ;  /* 0x000000ffff107224 */ /* 0x000fe200078e0014 */
[----:B------:R-:W-:Y:S01]  /*2f5d0*/  MOV R15, R21 ;  /* 0x00000015000f7202 */ /* 0x000fe20000000f00 */
[----:B------:R-:W5:Y:S01]  /*2f5e0*/  LDL.LU.64 R22, [R1+0x4d88] ;  /* 0x004d880001167983 */ /* 0x000f620000300a00 */
[----:B------:R-:W5:Y:S02]  /*2f5f0*/  LDL.LU.64 R20, [R1+0x4d80] ;  /* 0x004d800001147983 */ /* 0x000f640000300a00 */
[-C--:B-----5:R-:W-:Y:S01]  /*2f600*/  HMMA.16816.F32 R20, R20, R8.reuse, R4 ;  /* 0x000000081414723c */ /* 0x0a0fe20000001804 */
[----:B------:R-:W3:Y:S01]  /*2f610*/  LDL.LU.64 R6, [R1+0x4d78] ;  /* 0x004d780001067983 */ /* 0x000ee20000300a00 */
[----:B------:R-:W3:Y:S06]  /*2f620*/  LDL.LU.64 R4, [R1+0x4d70] ;  /* 0x004d700001047983 */ /* 0x000eec0000300a00 */
[----:B---3--:R-:W-:Y:S11]  /*2f630*/  HMMA.16816.F32 R4, R24, R8, R4 ;  /* 0x000000081804723c */ /* 0x008ff60000001804 */
[----:B------:R-:W-:Y:S11]  /*2f640*/  @!UPT UIADD3 URZ, URZ, URZ, URZ ;  /* 0x0000003f3f3ff290 */ /* 0x000ff6000fffe03f */
[----:B------:R-:W-:Y:S01]  /*2f650*/  @!UPT UIADD3 URZ, URZ, URZ, URZ ;  /* 0x0000003f3f3ff290 */ /* 0x000fe2000fffe03f */
[----:B------:R0:W-:Y:S01]  /*2f660*/  STL.64 [R1+0x4b28], R6 ;  /* 0x004b280601007387 */ /* 0x0001e20000100a00 */
[----:B------:R-:W-:Y:S02]  /*2f670*/  STL.64 [R1+0xc0], R20 ;  /* 0x0000c01401007387 */ /* 0x000fe40000100a00 */
[----:B------:R-:W-:Y:S02]  /*2f680*/  STL.64 [R1+0xc8], R22 ;  /* 0x0000c81601007387 */ /* 0x000fe40000100a00 */
[----:B------:R1:W-:Y:S02]  /*2f690*/  STL.64 [R1+0x4b20], R4 ;  /* 0x004b200401007387 */ /* 0x0003e40000100a00 */
[----:B0-----:R-:W-:Y:S01]  /*2f6a0*/  IMAD.MOV.U32 R6, RZ, RZ, R14 ;  /* 0x000000ffff067224 */ /* 0x001fe200078e000e */
[----:B------:R-:W-:Y:S02]  /*2f6b0*/  MOV R7, R13 ;  /* 0x0000000d00077202 */ /* 0x000fe40000000f00 */
[----:B-1----:R-:W-:-:S02]  /*2f6c0*/  MOV R4, R16 ;  /* 0x0000001000047202 */ /* 0x002fc40000000f00 */
[----:B------:R-:W-:Y:S01]  /*2f6d0*/  MOV R5, R15 ;  /* 0x0000000f00057202 */ /* 0x000fe20000000f00 */
[----:B------:R0:W-:Y:S04]  /*2f6e0*/  STL.64 [R1+0x4b38], R6 ;  /* 0x004b380601007387 */ /* 0x0001e80000100a00 */
[----:B------:R1:W-:Y:S01]  /*2f6f0*/  STL.64 [R1+0x4b30], R4 ;  /* 0x004b300401007387 */ /* 0x0003e20000100a00 */
[----:B0-----:R-:W-:Y:S02]  /*2f700*/  MOV R6, R10 ;  /* 0x0000000a00067202 */ /* 0x001fe40000000f00 */
[----:B------:R-:W-:Y:S02]  /*2f710*/  MOV R7, R0 ;  /* 0x0000000000077202 */ /* 0x000fe40000000f00 */
[----:B-1----:R-:W-:Y:S01]  /*2f720*/  MOV R4, R12 ;  /* 0x0000000c00047202 */ /* 0x002fe20000000f00 */
[----:B------:R-:W-:Y:S01]  /*2f730*/  IMAD.MOV.U32 R5, RZ, RZ, R11 ;  /* 0x000000ffff057224 */ /* 0x000fe200078e000b */
[----:B------:R-:W-:Y:S04]  /*2f740*/  LDSM.16.MT88.4 R12, [R2+0x16000] ;  /* 0x01600000020c783b */ /* 0x000fe80000004200 */
[----:B------:R-:W-:Y:S01]  /*2f750*/  STL.64 [R1+0x4b48], R6 ;  /* 0x004b480601007387 */ /* 0x000fe20000100a00 */
[----:B------:R-:W-:Y:S03]  /*2f760*/  STL.64 [R1+0x4b40], R4 ;  /* 0x004b400401007387 */ /* 0x000fe60000100a00 */
[----:B------:R-:W0:Y:S02]  /*2f770*/  LDSM.16.MT88.4 R4, [R2+0x16080] ;  /* 0x016080000204783b */ /* 0x000e240000004200 */
[----:B0-----:R-:W-:-:S02]  /*2f780*/  MOV R21, R4 ;  /* 0x0000000400157202 */ /* 0x001fc40000000f00 */
[----:B------:R-:W-:Y:S01]  /*2f790*/  MOV R20, R5 ;  /* 0x0000000500147202 */ /* 0x000fe20000000f00 */
[----:B------:R-:W-:Y:S01]  /*2f7a0*/  IMAD.MOV.U32 R19, RZ, RZ, R6 ;  /* 0x000000ffff137224 */ /* 0x000fe200078e0006 */
[----:B------:R-:W-:Y:S02]  /*2f7b0*/  MOV R18, R7 ;  /* 0x0000000700127202 */ /* 0x000fe40000000f00 */
[----:B------:R-:W0:Y:S01]  /*2f7c0*/  LDSM.16.MT88.4 R4, [R2+0x16100] ;  /* 0x016100000204783b */ /* 0x000e220000004200 */
[----:B------:R-:W-:Y:S01]  /*2f7d0*/  IMAD.MOV.U32 R8, RZ, RZ, R15 ;  /* 0x000000ffff087224 */ /* 0x000fe200078e000f */
[----:B------:R-:W-:Y:S02]  /*2f7e0*/  MOV R9, R14 ;  /* 0x0000000e00097202 */ /* 0x000fe40000000f00 */
[----:B------:R-:W-:Y:S01]  /*2f7f0*/  MOV R16, R13 ;  /* 0x0000000d00107202 */ /* 0x000fe20000000f00 */
[----:B------:R-:W-:Y:S01]  /*2f800*/  IMAD.MOV.U32 R17, RZ, RZ, R12 ;  /* 0x000000ffff117224 */ /* 0x000fe200078e000c */
        /* <DEDUP_REMOVED lines=8> */
[----:B------:R-:W1:Y:S04]  /*2f890*/  LDSM.16.MT88.4 R8, [R2+0x16180] ;  /* 0x016180000208783b */ /* 0x000e680000004200 */
[----:B------:R-:W2:Y:S01]  /*2f8a0*/  LDSM.16.MT88.4 R12, [R3+0x16000] ;  /* 0x01600000030c783b */ /* 0x000ea20000004200 */
[----:B0-----:R-:W-:-:S03]  /*2f8b0*/  MOV R22, R7 ;  /* 0x0000000700167202 */ /* 0x001fc60000000f00 */
[----:B------:R-:W3:Y:S01]  /*2f8c0*/  LDL R7, [R1+0xdd8] ;  /* 0x000dd80001077983 */ /* 0x000ee20000100800 */
[----:B-1----:R-:W-:Y:S01]  /*2f8d0*/  MOV R27, R10 ;  /* 0x0000000a001b7202 */ /* 0x002fe20000000f00 */
[----:B------:R-:W-:Y:S01]  /*2f8e0*/  IMAD.MOV.U32 R26, RZ, RZ, R11 ;  /* 0x000000ffff1a7224 */ /* 0x000fe200078e000b */
[----:B--2---:R-:W-:Y:S02]  /*2f8f0*/  MOV R16, R12 ;  /* 0x0000000c00107202 */ /* 0x004fe40000000f00 */
[----:B------:R-:W-:Y:S01]  /*2f900*/  MOV R17, R13 ;  /* 0x0000000d00117202 */ /* 0x000fe20000000f00 */
[----:B------:R-:W-:Y:S01]  /*2f910*/  IMAD.MOV.U32 R10, RZ, RZ, R14 ;  /* 0x000000ffff0a7224 */ /* 0x000fe200078e000e */
[----:B------:R-:W-:Y:S02]  /*2f920*/  MOV R11, R15 ;  /* 0x0000000f000b7202 */ /* 0x000fe40000000f00 */
[----:B------:R-:W0:Y:S01]  /*2f930*/  LDSM.16.MT88.4 R12, [R3+0x16080] ;  /* 0x01608000030c783b */ /* 0x000e220000004200 */
[----:B------:R-:W-:Y:S01]  /*2f940*/  IMAD.MOV.U32 R29, RZ, RZ, R8 ;  /* 0x000000ffff1d7224 */ /* 0x000fe200078e0008 */
[----:B------:R-:W-:-:S02]  /*2f950*/  MOV R28, R9 ;  /* 0x00000009001c7202 */ /* 0x000fc40000000f00 */
[----:B------:R-:W-:Y:S01]  /*2f960*/  MOV R23, R6 ;  /* 0x0000000600177202 */ /* 0x000fe20000000f00 */
[----:B------:R-:W-:Y:S01]  /*2f970*/  IMAD.MOV.U32 R24, RZ, RZ, R5 ;  /* 0x000000ffff187224 */ /* 0x000fe200078e0005 */
[----:B------:R-:W-:Y:S02]  /*2f980*/  MOV R25, R4 ;  /* 0x0000000400197202 */ /* 0x000fe40000000f00 */
[----:B0-----:R-:W-:Y:S01]  /*2f990*/  MOV R20, R12 ;  /* 0x0000000c00147202 */ /* 0x001fe20000000f00 */
[----:B------:R-:W-:Y:S01]  /*2f9a0*/  IMAD.MOV.U32 R21, RZ, RZ, R13 ;  /* 0x000000ffff157224 */ /* 0x000fe200078e000d */
[----:B------:R-:W-:Y:S02]  /*2f9b0*/  MOV R8, R14 ;  /* 0x0000000e00087202 */ /* 0x000fe40000000f00 */
[----:B------:R-:W-:Y:S02]  /*2f9c0*/  MOV R9, R15 ;  /* 0x0000000f00097202 */ /* 0x000fe40000000f00 */
[----:B------:R-:W0:Y:S04]  /*2f9d0*/  LDSM.16.MT88.4 R12, [R3+0x16100] ;  /* 0x01610000030c783b */ /* 0x000e280000004200 */
[----:B------:R-:W-:Y:S01]  /*2f9e0*/  STL [R1+0x4d34], R22 ;  /* 0x004d341601007387 */ /* 0x000fe20000100800 */
[----:B------:R-:W-:Y:S02]  /*2f9f0*/  STL [R1+0x4d30], R23 ;  /* 0x004d301701007387 */ /* 0x000fe40000100800 */
[----:B------:R0:W-:Y:S02]  /*2fa00*/  STL [R1+0x4d2c], R24 ;  /* 0x004d2c1801007387 */ /* 0x0001e40000100800 */
[----:B------:R1:W-:Y:S02]  /*2fa10*/  STL [R1+0x4d28], R25 ;  /* 0x004d281901007387 */ /* 0x0003e40000100800 */
[----:B0-----:R-:W-:Y:S01]  /*2fa20*/  IMAD.MOV.U32 R24, RZ, RZ, R12 ;  /* 0x000000ffff187224 */ /* 0x001fe200078e000c */
[----:B-1----:R-:W-:-:S02]  /*2fa30*/  MOV R25, R13 ;  /* 0x0000000d00197202 */ /* 0x002fc40000000f00 */
[----:B------:R-:W-:Y:S01]  /*2fa40*/  MOV R18, R14 ;  /* 0x0000000e00127202 */ /* 0x000fe20000000f00 */
[----:B------:R-:W-:Y:S02]  /*2fa50*/  IMAD.MOV.U32 R19, RZ, RZ, R15 ;  /* 0x000000ffff137224 */ /* 0x000fe400078e000f */
[----:B------:R-:W0:Y:S04]  /*2fa60*/  LDSM.16.MT88.4 R12, [R3+0x16180] ;  /* 0x01618000030c783b */ /* 0x000e280000004200 */
[----:B------:R-:W-:Y:S01]  /*2fa70*/  STL [R1+0x4d4c], R26 ;  /* 0x004d4c1a01007387 */ /* 0x000fe20000100800 */
[----:B------:R-:W-:Y:S02]  /*2fa80*/  STL [R1+0x4d48], R27 ;  /* 0x004d481b01007387 */ /* 0x000fe40000100800 */
[----:B------:R-:W-:Y:S02]  /*2fa90*/  STL [R1+0x4d40], R28 ;  /* 0x004d401c01007387 */ /* 0x000fe40000100800 */
[----:B------:R1:W-:Y:S01]  /*2faa0*/  STL [R1+0x4d3c], R29 ;  /* 0x004d3c1d01007387 */ /* 0x0003e20000100800 */
[----:B------:R2:W-:Y:S01]  /*2fab0*/  STL [R1+0x4d38], R2 ;  /* 0x004d380201007387 */ /* 0x0005e20000100800 */
[----:B------:R-:W-:Y:S02]  /*2fac0*/  STL [R1+0x4d5c], R11 ;  /* 0x004d5c0b01007387 */ /* 0x000fe40000100800 */
[----:B------:R-:W-:Y:S02]  /*2fad0*/  STL [R1+0x4d58], R10 ;  /* 0x004d580a01007387 */ /* 0x000fe40000100800 */
[----:B------:R-:W-:Y:S01]  /*2fae0*/  STL [R1+0x4d54], R17 ;  /* 0x004d541101007387 */ /* 0x000fe20000100800 */
[----:B------:R-:W-:Y:S01]  /*2faf0*/  STL [R1+0x4d50], R16 ;  /* 0x004d501001007387 */ /* 0x000fe20000100800 */
[----:B0-----:R-:W-:Y:S01]  /*2fb00*/  IMAD.MOV.U32 R22, RZ, RZ, R14 ;  /* 0x000000ffff167224 */ /* 0x001fe200078e000e */
[----:B------:R-:W-:-:S05]  /*2fb10*/  MOV R23, R15 ;  /* 0x0000000f00177202 */ /* 0x000fca0000000f00 */
[----:B------:R-:W-:Y:S01]  /*2fb20*/  STL.64 [R1+0x4d68], R22 ;  /* 0x004d681601007387 */ /* 0x000fe20000100a00 */
[----:B------:R-:W-:Y:S01]  /*2fb30*/  STL.64 [R1+0x4d60], R20 ;  /* 0x004d601401007387 */ /* 0x000fe20000100a00 */
[----:B-1----:R-:W-:Y:S02]  /*2fb40*/  MOV R29, R12 ;  /* 0x0000000c001d7202 */ /* 0x002fe40000000f00 */
[----:B--2---:R-:W-:Y:S01]  /*2fb50*/  MOV R2, R13 ;  /* 0x0000000d00027202 */ /* 0x004fe20000000f00 */
[----:B---3--:R-:W0:Y:S02]  /*2fb60*/  LDSM.16.MT88.4 R20, [R7+0x16000] ;  /* 0x016000000714783b */ /* 0x008e240000004200 */
[----:B0-----:R-:W-:Y:S01]  /*2fb70*/  MOV R15, R20 ;  /* 0x00000014000f7202 */ /* 0x001fe20000000f00 */
[----:B------:R-:W-:Y:S01]  /*2fb80*/  IMAD.MOV.U32 R14, RZ, RZ, R21 ;  /* 0x000000ffff0e7224 */ /* 0x000fe200078e0015 */
[----:B------:R-:W-:Y:S02]  /*2fb90*/  MOV R13, R22 ;  /* 0x00000016000d7202 */ /* 0x000fe40000000f00 */
[----:B------:R-:W-:-:S02]  /*2fba0*/  MOV R12, R23 ;  /* 0x00000017000c7202 */ /* 0x000fc40000000f00 */
[----:B------:R-:W0:Y:S02]  /*2fbb0*/  LDSM.16.MT88.4 R20, [R7+0x16080] ;  /* 0x016080000714783b */ /* 0x000e240000004200 */
[----:B0-----:R-:W-:Y:S01]  /*2fbc0*/  IMAD.MOV.U32 R26, RZ, RZ, R20 ;  /* 0x000000ffff1a7224 */ /* 0x001fe200078e0014 */
[----:B------:R-:W-:Y:S02]  /*2fbd0*/  MOV R27, R21 ;  /* 0x00000015001b7202 */ /* 0x000fe40000000f00 */
[----:B------:R-:W-:Y:S01]  /*2fbe0*/  MOV R0, R22 ;  /* 0x0000001600007202 */ /* 0x000fe20000000f00 */
[----:B------:R-:W-:Y:S02]  /*2fbf0*/  IMAD.MOV.U32 R28, RZ, RZ, R23 ;  /* 0x000000ffff1c7224 */ /* 0x000fe400078e0017 */
[----:B------:R-:W0:Y:S02]  /*2fc00*/  LDSM.16.MT88.4 R20, [R7+0x16100] ;  /* 0x016100000714783b */ /* 0x000e240000004200 */
[----:B------:R-:W1:Y:S01]  /*2fc10*/  LDSM.16.MT88.4 R4, [R7+0x16180] ;  /* 0x016180000704783b */ /* 0x000e620000004200 */
[----:B0-----:R-:W-:-:S03]  /*2fc20*/  MOV R11, R20 ;  /* 0x00000014000b7202 */ /* 0x001fc60000000f00 */
[----:B------:R-:W-:Y:S01]  /*2fc30*/  IMAD.MOV.U32 R17, RZ, RZ, R22 ;  /* 0x000000ffff117224 */ /* 0x000fe200078e0016 */
[----:B------:R-:W-:Y:S02]  /*2fc40*/  MOV R16, R23 ;  /* 0x0000001700107202 */ /* 0x000fe40000000f00 */
[----:B------:R-:W-:Y:S01]  /*2fc50*/  MOV R10, R21 ;  /* 0x00000015000a7202 */ /* 0x000fe20000000f00 */
[----:B------:R-:W2:Y:S01]  /*2fc60*/  LDL.LU.64 R22, [R1+0x4d68] ;  /* 0x004d680001167983 */ /* 0x000ea20000300a00 */
[----:B------:R-:W3:Y:S02]  /*2fc70*/  LDL.LU.64 R20, [R1+0x4d60] ;  /* 0x004d600001147983 */ /* 0x000ee40000300a00 */
[----:B-1----:R0:W-:Y:S02]  /*2fc80*/  STL.64 [R1+0x4b68], R6 ;  /* 0x004b680601007387 */ /* 0x0021e40000100a00 */
[----:B------:R1:W-:Y:S01]  /*2fc90*/  STL.64 [R1+0x4b60], R4 ;  /* 0x004b600401007387 */ /* 0x0003e20000100a00 */
[----:B0-----:R-:W-:-:S02]  /*2fca0*/  MOV R6, R17 ;  /* 0x0000001100067202 */ /* 0x001fc40000000f00 */
[----:B-1----:R-:W-:Y:S02]  /*2fcb0*/  MOV R4, R11 ;  /* 0x0000000b00047202 */ /* 0x002fe40000000f00 */
[----:B------:R-:W-:Y:S01]  /*2fcc0*/  MOV R7, R16 ;  /* 0x0000001000077202 */ /* 0x000fe20000000f00 */
[----:B------:R-:W4:Y:S01]  /*2fcd0*/  LDL.LU R11, [R1+0x4d5c] ;  /* 0x004d5c00010b7983 */ /* 0x000f220000300800 */
[----:B------:R-:W-:Y:S02]  /*2fce0*/  IMAD.MOV.U32 R5, RZ, RZ, R10 ;  /* 0x000000ffff057224 */ /* 0x000fe400078e000a */
[----:B------:R-:W5:Y:S02]  /*2fcf0*/  LDL.LU R10, [R1+0x4d58] ;  /* 0x004d5800010a7983 */ /* 0x000f640000300800 */
[----:B------:R-:W2:Y:S01]  /*2fd00*/  LDL.LU R17, [R1+0x4d54] ;  /* 0x004d540001117983 */ /* 0x000ea20000300800 */
[----:B------:R-:W2:Y:S01]  /*2fd10*/  LDL.LU R16, [R1+0x4d50] ;  /* 0x004d500001107983 */ /* 0x000ea20000300800 */
[----:B------:R-:W-:Y:S02]  /*2fd20*/  STL.64 [R1+0x4b88], R6 ;  /* 0x004b880601007387 */ /* 0x000fe40000100a00 */
[----:B------:R0:W-:Y:S02]  /*2fd30*/  STL.64 [R1+0x4b80], R4 ;  /* 0x004b800401007387 */ /* 0x0001e40000100a00 */
[----:B0-----:R-:W-:Y:S01]  /*2fd40*/  IMAD.MOV.U32 R4, RZ, RZ, R26 ;  /* 0x000000ffff047224 */ /* 0x001fe200078e001a */
[----:B------:R-:W-:Y:S01]  /*2fd50*/  MOV R5, R27 ;  /* 0x0000001b00057202 */ /* 0x000fe20000000f00 */
[----:B------:R-:W2:Y:S01]  /*2fd60*/  LDL.LU R26, [R1+0x4d4c] ;  /* 0x004d4c00011a7983 */ /* 0x000ea20000300800 */
[----:B------:R-:W2:Y:S01]  /*2fd70*/  LDL.LU R27, [R1+0x4d48] ;  /* 0x004d4800011b7983 */ /* 0x000ea20000300800 */
[----:B------:R-:W-:-:S02]  /*2fd80*/  MOV R6, R0 ;  /* 0x0000000000067202 */ /* 0x000fc40000000f00 */
[----:B------:R-:W2:Y:S01]  /*2fd90*/  LDL.LU R0, [R1+0x4d44] ;  /* 0x004d440001007983 */ /* 0x000ea20000300800 */
[----:B------:R-:W-:Y:S02]  /*2fda0*/  IMAD.MOV.U32 R7, RZ, RZ, R28 ;  /* 0x000000ffff077224 */ /* 0x000fe400078e001c */
[----:B------:R-:W3:Y:S03]  /*2fdb0*/  LDL.LU R28, [R1+0x4d40] ;  /* 0x004d4000011c7983 */ /* 0x000ee60000300800 */
[----:B------:R0:W-:Y:S01]  /*2fdc0*/  STL.64 [R1+0x4ba8], R6 ;  /* 0x004ba80601007387 */ /* 0x0001e20000100a00 */
[----:B------:R1:W-:Y:S02]  /*2fdd0*/  STL.64 [R1+0x4ba0], R4 ;  /* 0x004ba00401007387 */ /* 0x0003e40000100a00 */
[----:B0-----:R-:W-:Y:S01]  /*2fde0*/  IMAD.MOV.U32 R6, RZ, RZ, R13 ;  /* 0x000000ffff067224 */ /* 0x001fe200078e000d */
[----:B-1----:R-:W-:-:S02]  /*2fdf0*/  MOV R4, R15 ;  /* 0x0000000f00047202 */ /* 0x002fc40000000f00 */
[----:B------:R-:W-:Y:S02]  /*2fe00*/  MOV R5, R14 ;  /* 0x0000000e00057202 */ /* 0x000fe40000000f00 */
[----:B------:R-:W-:-:S05]  /*2fe10*/  MOV R7, R12 ;  /* 0x0000000c00077202 */ /* 0x000fca0000000f00 */
[----:B------:R-:W-:Y:S01]  /*2fe20*/  STL.64 [R1+0x4bc8], R6 ;  /* 0x004bc80601007387 */ /* 0x000fe20000100a00 */
[----:B------:R-:W-:Y:S03]  /*2fe30*/  STL.64 [R1+0x4bc0], R4 ;  /* 0x004bc00401007387 */ /* 0x000fe60000100a00 */
[----:B--2---:R-:W0:Y:S04]  /*2fe40*/  LDSM.16.MT88.4 R12, [R0+0x16000] ;  /* 0x01600000000c783b */ /* 0x004e280000004200 */
[----:B0-----:R-:W-:Y:S01]  /*2fe50*/  STL.64 [R1+0x4b58], R14 ;  /* 0x004b580e01007387 */ /* 0x001fe20000100a00 */
[----:B------:R0:W-:Y:S03]  /*2fe60*/  STL.64 [R1+0x4b50], R12 ;  /* 0x004b500c01007387 */ /* 0x0001e60000100a00 */
[----:B0-----:R-:W2:Y:S01]  /*2fe70*/  LDL.LU R12, [R1+0xf0] ;  /* 0x0000f000010c7983 */ /* 0x001ea20000300800 */
[----:B------:R-:W2:Y:S02]  /*2fe80*/  LDL.LU R13, [R1+0xf4] ;  /* 0x0000f400010d7983 */ /* 0x000ea40000300800 */
[----:B------:R-:W2:Y:S02]  /*2fe90*/  LDL.LU R14, [R1+0xf8] ;  /* 0x0000f800010e7983 */ /* 0x000ea40000300800 */
[----:B------:R-:W2:Y:S01]  /*2fea0*/  LDL.LU R15, [R1+0xfc] ;  /* 0x0000fc00010f7983 */ /* 0x000ea20000300800 */
[----:B------:R-:W-:-:S02]  /*2feb0*/  MOV R4, R29 ;  /* 0x0000001d00047202 */ /* 0x000fc40000000f00 */
[----:B------:R-:W-:Y:S02]  /*2fec0*/  MOV R6, R22 ;  /* 0x0000001600067202 */ /* 0x000fe40000000f00 */
[----:B------:R-:W-:Y:S01]  /*2fed0*/  MOV R7, R23 ;  /* 0x0000001700077202 */ /* 0x000fe20000000f00 */
[----:B------:R-:W3:Y:S01]  /*2fee0*/  LDL.LU R29, [R1+0x4d3c] ;  /* 0x004d3c00011d7983 */ /* 0x000ee20000300800 */
[----:B------:R-:W-:Y:S02]  /*2fef0*/  IMAD.MOV.U32 R5, RZ, RZ, R2 ;  /* 0x000000ffff057224 */ /* 0x000fe400078e0002 */
[----:B------:R-:W3:Y:S02]  /*2ff00*/  LDL.LU R2, [R1+0x4d38] ;  /* 0x004d380001027983 */ /* 0x000ee40000300800 */
[----:B------:R-:W3:Y:S01]  /*2ff10*/  LDL.LU R22, [R1+0x4d34] ;  /* 0x004d340001167983 */ /* 0x000ee20000300800 */
[----:B------:R-:W3:Y:S01]  /*2ff20*/  LDL.LU R23, [R1+0x4d30] ;  /* 0x004d300001177983 */ /* 0x000ee20000300800 */
[----:B------:R-:W-:Y:S02]  /*2ff30*/  STL.64 [R1+0x4be8], R6 ;  /* 0x004be80601007387 */ /* 0x000fe40000100a00 */
[----:B------:R-:W-:Y:S01]  /*2ff40*/  STL.64 [R1+0x4be0], R4 ;  /* 0x004be00401007387 */ /* 0x000fe20000100a00 */
[----:B--2---:R-:W-:Y:S01]  /*2ff50*/  STL.64 [R1+0x4b78], R14 ;  /* 0x004b780e01007387 */ /* 0x004fe20000100a00 */
[----:B------:R0:W-:Y:S03]  /*2ff60*/  STL.64 [R1+0x4b70], R12 ;  /* 0x004b700c01007387 */ /* 0x0001e60000100a00 */
[----:B0-----:R-:W2:Y:S01]  /*2ff70*/  LDL.LU R12, [R1+0x100] ;  /* 0x00010000010c7983 */ /* 0x001ea20000300800 */
[----:B------:R-:W2:Y:S02]  /*2ff80*/  LDL.LU R13, [R1+0x104] ;  /* 0x00010400010d7983 */ /* 0x000ea40000300800 */
[----:B------:R-:W2:Y:S02]  /*2ff90*/  LDL.LU R14, [R1+0x108] ;  /* 0x00010800010e7983 */ /* 0x000ea40000300800 */
[----:B------:R-:W2:Y:S02]  /*2ffa0*/  LDL.LU R15, [R1+0x10c] ;  /* 0x00010c00010f7983 */ /* 0x000ea40000300800 */
[----:B------:R-:W-:Y:S01]  /*2ffb0*/  IMAD.MOV.U32 R4, RZ, RZ, R24 ;  /* 0x000000ffff047224 */ /* 0x000fe200078e0018 */
[----:B------:R-:W-:Y:S01]  /*2ffc0*/  MOV R6, R18 ;  /* 0x0000001200067202 */ /* 0x000fe20000000f00 */
[----:B------:R-:W-:Y:S01]  /*2ffd0*/  IMAD.MOV.U32 R7, RZ, RZ, R19 ;  /* 0x000000ffff077224 */ /* 0x000fe200078e0013 */
[----:B------:R-:W3:Y:S01]  /*2ffe0*/  LDL.LU R24, [R1+0x4d2c] ;  /* 0x004d2c0001187983 */ /* 0x000ee20000300800 */
[----:B------:R-:W-:-:S02]  /*2fff0*/  MOV R5, R25 ;  /* 0x0000001900057202 */ /* 0x000fc40000000f00 */
        /* <DEDUP_REMOVED lines=10> */
[----:B------:R-:W2:Y:S01]  /*300a0*/  LDL.LU R15, [R1+0x11c] ;  /* 0x00011c00010f7983 */ /* 0x000ea20000300800 */
[----:B---3--:R-:W-:Y:S01]  /*300b0*/  MOV R4, R20 ;  /* 0x0000001400047202 */ /* 0x008fe20000000f00 */
[----:B------:R-:W-:Y:S01]  /*300c0*/  IMAD.MOV.U32 R6, RZ, RZ, R8 ;  /* 0x000000ffff067224 */ /* 0x000fe200078e0008 */
[----:B------:R-:W-:Y:S01]  /*300d0*/  MOV R7, R9 ;  /* 0x0000000900077202 */ /* 0x000fe20000000f00 */
        /* <DEDUP_REMOVED lines=13> */
[----:B------:R-:W-:-:S02]  /*301b0*/  MOV R4, R16 ;  /* 0x0000001000047202 */ /* 0x000fc40000000f00 */
[----:B-----5:R-:W-:Y:S02]  /*301c0*/  MOV R6, R10 ;  /* 0x0000000a00067202 */ /* 0x020fe40000000f00 */
[----:B----4-:R-:W-:Y:S01]  /*301d0*/  MOV R7, R11 ;  /* 0x0000000b00077202 */ /* 0x010fe20000000f00 */
[----:B------:R-:W4:Y:S01]  /*301e0*/  LDL.LU R16, [R1+0x4d0c] ;  /* 0x004d0c0001107983 */ /* 0x000f220000300800 */
[----:B------:R-:W-:Y:S02]  /*301f0*/  IMAD.MOV.U32 R5, RZ, RZ, R17 ;  /* 0x000000ffff057224 */ /* 0x000fe400078e0011 */
[----:B------:R-:W5:Y:S02]  /*30200*/  LDL.LU R17, [R1+0x4d08] ;  /* 0x004d080001117983 */ /* 0x000f640000300800 */
[----:B------:R-:W3:Y:S01]  /*30210*/  LDL.LU R10, [R1+0x4d04] ;  /* 0x004d0400010a7983 */ /* 0x000ee20000300800 */
[----:B------:R-:W3:Y:S01]  /*30220*/  LDL.LU R11, [R1+0x4d00] ;  /* 0x004d0000010b7983 */ /* 0x000ee20000300800 */
[----:B------:R0:W-:Y:S02]  /*30230*/  STL.64 [R1+0x4c48], R6 ;  /* 0x004c480601007387 */ /* 0x0001e40000100a00 */
[----:B------:R1:W-:Y:S01]  /*30240*/  STL.64 [R1+0x4c40], R4 ;  /* 0x004c400401007387 */ /* 0x0003e20000100a00 */
[----:B0-----:R-:W-:Y:S01]  /*30250*/  MOV R6, R27 ;  /* 0x0000001b00067202 */ /* 0x001fe20000000f00 */
[----:B------:R-:W-:-:S02]  /*30260*/  IMAD.MOV.U32 R7, RZ, RZ, R26 ;  /* 0x000000ffff077224 */ /* 0x000fc400078e001a */
[----:B-1----:R-:W-:Y:S01]  /*30270*/  IMAD.MOV.U32 R4, RZ, RZ, R29 ;  /* 0x000000ffff047224 */ /* 0x002fe200078e001d */
[----:B------:R-:W-:Y:S01]  /*30280*/  MOV R5, R28 ;  /* 0x0000001c00057202 */ /* 0x000fe20000000f00 */
[----:B------:R-:W4:Y:S01]  /*30290*/  LDL.LU R29, [R1+0x4cfc] ;  /* 0x004cfc00011d7983 */ /* 0x000f220000300800 */
[----:B------:R-:W4:Y:S02]  /*302a0*/  LDL.LU R28, [R1+0x4cf8] ;  /* 0x004cf800011c7983 */ /* 0x000f240000300800 */
[----:B------:R0:W-:Y:S01]  /*302b0*/  STL.64 [R1+0x4c68], R6 ;  /* 0x004c680601007387 */ /* 0x0001e20000100a00 */
[----:B------:R1:W-:Y:S01]  /*302c0*/  STL.64 [R1+0x4c60], R4 ;  /* 0x004c600401007387 */ /* 0x0003e20000100a00 */
[----:B0-----:R-:W-:Y:S01]  /*302d0*/  IMAD.MOV.U32 R6, RZ, RZ, R23 ;  /* 0x000000ffff067224 */ /* 0x001fe200078e0017 */
[----:B------:R-:W-:Y:S02]  /*302e0*/  MOV R7, R22 ;  /* 0x0000001600077202 */ /* 0x000fe40000000f00 */
[----:B-1----:R-:W-:-:S02]  /*302f0*/  MOV R4, R25 ;  /* 0x0000001900047202 */ /* 0x002fc40000000f00 */
[----:B------:R-:W-:Y:S02]  /*30300*/  MOV R5, R24 ;  /* 0x0000001800057202 */ /* 0x000fe40000000f00 */
[----:B------:R-:W-:Y:S04]  /*30310*/  LDSM.16.MT88.4 R24, [R0+0x16180] ;  /* 0x016180000018783b */ /* 0x000fe80000004200 */
[----:B------:R-:W-:Y:S01]  /*30320*/  STL.64 [R1+0x4c88], R6 ;  /* 0x004c880601007387 */ /* 0x000fe20000100a00 */
[----:B------:R-:W-:Y:S03]  /*30330*/  STL.64 [R1+0x4c80], R4 ;  /* 0x004c800401007387 */ /* 0x000fe60000100a00 */
[----:B--2---:R-:W-:Y:S01]  /*30340*/  STL.64 [R1+0x4bd8], R14 ;  /* 0x004bd80e01007387 */ /* 0x004fe20000100a00 */
[----:B------:R0:W-:Y:S03]  /*30350*/  STL.64 [R1+0x4bd0], R12 ;  /* 0x004bd00c01007387 */ /* 0x0001e60000100a00 */
[----:B0-----:R-:W2:Y:S01]  /*30360*/  LDL.LU R12, [R1+0x130] ;  /* 0x00013000010c7983 */ /* 0x001ea20000300800 */
[----:B------:R-:W2:Y:S02]  /*30370*/  LDL.LU R13, [R1+0x134] ;  /* 0x00013400010d7983 */ /* 0x000ea40000300800 */
[----:B------:R-:W-:Y:S01]  /*30380*/  IMAD.MOV.U32 R6, RZ, RZ, R19 ;  /* 0x000000ffff067224 */ /* 0x000fe200078e0013 */
[----:B------:R-:W-:-:S02]  /*30390*/  MOV R7, R18 ;  /* 0x0000001200077202 */ /* 0x000fc40000000f00 */
[----:B---3--:R-:W-:Y:S02]  /*303a0*/  MOV R4, R21 ;  /* 0x0000001500047202 */ /* 0x008fe40000000f00 */
[----:B------:R-:W-:Y:S02]  /*303b0*/  MOV R5, R20 ;  /* 0x0000001400057202 */ /* 0x000fe40000000f00 */
[----:B------:R-:W-:Y:S01]  /*303c0*/  MOV R14, R11 ;  /* 0x0000000b000e7202 */ /* 0x000fe20000000f00 */
[----:B------:R-:W-:Y:S01]  /*303d0*/  IMAD.MOV.U32 R15, RZ, RZ, R10 ;  /* 0x000000ffff0f7224 */ /* 0x000fe200078e000a */
[----:B------:R-:W3:Y:S01]  /*303e0*/  LDL.LU R11, [R1+0x4cf4] ;  /* 0x004cf400010b7983 */ /* 0x000ee20000300800 */
[----:B------:R-:W3:Y:S02]  /*303f0*/  LDL.LU R10, [R1+0x4cf0] ;  /* 0x004cf000010a7983 */ /* 0x000ee40000300800 */
[----:B------:R-:W-:Y:S02]  /*30400*/  STL.64 [R1+0x4ca8], R6 ;  /* 0x004ca80601007387 */ /* 0x000fe40000100a00 */
[----:B------:R-:W-:Y:S01]  /*30410*/  STL.64 [R1+0x4ca0], R4 ;  /* 0x004ca00401007387 */ /* 0x000fe20000100a00 */
[----:B------:R-:W-:Y:S04]  /*30420*/  STL.64 [R1+0x4bf8], R14 ;  /* 0x004bf80e01007387 */ /* 0x000fe80000100a00 */
[----:B------:R-:W-:Y:S04]  /*30430*/  LDSM.16.MT88.4 R20, [R0+0x16100] ;  /* 0x016100000014783b */ /* 0x000fe80000004200 */
[----:B--2---:R0:W-:Y:S04]  /*30440*/  STL.64 [R1+0x4bf0], R12 ;  /* 0x004bf00c01007387 */ /* 0x0041e80000100a00 */
[----:B0-----:R-:W2:Y:S01]  /*30450*/  LDL.LU R12, [R1+0x140] ;  /* 0x00014000010c7983 */ /* 0x001ea20000300800 */
[----:B------:R-:W2:Y:S01]  /*30460*/  LDL.LU R13, [R1+0x144] ;  /* 0x00014400010d7983 */ /* 0x000ea20000300800 */
[----:B----4-:R-:W-:Y:S01]  /*30470*/  MOV R14, R28 ;  /* 0x0000001c000e7202 */ /* 0x010fe20000000f00 */
[----:B------:R-:W-:Y:S01]  /*30480*/  IMAD.MOV.U32 R15, RZ, RZ, R29 ;  /* 0x000000ffff0f7224 */ /* 0x000fe200078e001d */
[----:B------:R-:W4:Y:S01]  /*30490*/  LDL.LU R28, [R1+0x4cec] ;  /* 0x004cec00011c7983 */ /* 0x000f220000300800 */
[----:B------:R-:W3:Y:S03]  /*304a0*/  LDL.LU R29, [R1+0x4ce8] ;  /* 0x004ce800011d7983 */ /* 0x000ee60000300800 */
[----:B------:R-:W-:Y:S04]  /*304b0*/  STL.64 [R1+0x4c18], R14 ;  /* 0x004c180e01007387 */ /* 0x000fe80000100a00 */
[----:B--2---:R0:W-:Y:S04]  /*304c0*/  STL.64 [R1+0x4c10], R12 ;  /* 0x004c100c01007387 */ /* 0x0041e80000100a00 */
[----:B0-----:R-:W2:Y:S01]  /*304d0*/  LDL.LU R12, [R1+0x150] ;  /* 0x00015000010c7983 */ /* 0x001ea20000300800 */
[----:B------:R-:W2:Y:S01]  /*304e0*/  LDL.LU R13, [R1+0x154] ;  /* 0x00015400010d7983 */ /* 0x000ea20000300800 */
[----:B---3--:R-:W-:Y:S01]  /*304f0*/  MOV R14, R10 ;  /* 0x0000000a000e7202 */ /* 0x008fe20000000f00 */
[----:B------:R-:W-:Y:S01]  /*30500*/  IMAD.MOV.U32 R15, RZ, RZ, R11 ;  /* 0x000000ffff0f7224 */ /* 0x000fe200078e000b */
[----:B------:R-:W3:Y:S01]  /*30510*/  LDL.LU R10, [R1+0x4ce4] ;  /* 0x004ce400010a7983 */ /* 0x000ee20000300800 */
[----:B------:R-:W3:Y:S03]  /*30520*/  LDL.LU R11, [R1+0x4ce0] ;  /* 0x004ce000010b7983 */ /* 0x000ee60000300800 */
[----:B------:R-:W-:Y:S04]  /*30530*/  STL.64 [R1+0x4c38], R14 ;  /* 0x004c380e01007387 */ /* 0x000fe80000100a00 */
[----:B--2---:R0:W-:Y:S04]  /*30540*/  STL.64 [R1+0x4c30], R12 ;  /* 0x004c300c01007387 */ /* 0x0041e80000100a00 */
[----:B0-----:R-:W2:Y:S01]  /*30550*/  LDL.LU R12, [R1+0x160] ;  /* 0x00016000010c7983 */ /* 0x001ea20000300800 */
[----:B------:R-:W2:Y:S01]  /*30560*/  LDL.LU R13, [R1+0x164] ;  /* 0x00016400010d7983 */ /* 0x000ea20000300800 */
[----:B------:R-:W-:-:S02]  /*30570*/  MOV R14, R29 ;  /* 0x0000001d000e7202 */ /* 0x000fc40000000f00 */
[----:B----4-:R-:W-:Y:S01]  /*30580*/  MOV R15, R28 ;  /* 0x0000001c000f7202 */ /* 0x010fe20000000f00 */
[----:B------:R-:W4:Y:S01]  /*30590*/  LDL.LU R29, [R1+0x4cdc] ;  /* 0x004cdc00011d7983 */ /* 0x000f220000300800 */
[----:B------:R-:W3:Y:S03]  /*305a0*/  LDL.LU R28, [R1+0x4cd8] ;  /* 0x004cd800011c7983 */ /* 0x000ee60000300800 */
[----:B------:R-:W-:Y:S04]  /*305b0*/  STL.64 [R1+0x4c58], R14 ;  /* 0x004c580e01007387 */ /* 0x000fe80000100a00 */
[----:B--2---:R0:W-:Y:S04]  /*305c0*/  STL.64 [R1+0x4c50], R12 ;  /* 0x004c500c01007387 */ /* 0x0041e80000100a00 */
[----:B0-----:R-:W2:Y:S01]  /*305d0*/  LDL.LU R12, [R1+0x170] ;  /* 0x00017000010c7983 */ /* 0x001ea20000300800 */
[----:B------:R-:W2:Y:S02]  /*305e0*/  LDL.LU R13, [R1+0x174] ;  /* 0x00017400010d7983 */ /* 0x000ea40000300800 */
[----:B---3--:R-:W-:Y:S01]  /*305f0*/  IMAD.MOV.U32 R14, RZ, RZ, R11 ;  /* 0x000000ffff0e7224 */ /* 0x008fe200078e000b */
[----:B------:R-:W-:Y:S01]  /*30600*/  MOV R15, R10 ;  /* 0x0000000a000f7202 */ /* 0x000fe20000000f00 */
[----:B------:R-:W3:Y:S01]  /*30610*/  LDL.LU R11, [R1+0x4cd4] ;  /* 0x004cd400010b7983 */ /* 0x000ee20000300800 */
[----:B------:R-:W3:Y:S03]  /*30620*/  LDL.LU R10, [R1+0x4cd0] ;  /* 0x004cd000010a7983 */ /* 0x000ee60000300800 */
[----:B------:R-:W-:Y:S04]  /*30630*/  STL.64 [R1+0x4c78], R14 ;  /* 0x004c780e01007387 */ /* 0x000fe80000100a00 */
[----:B--2---:R0:W-:Y:S04]  /*30640*/  STL.64 [R1+0x4c70], R12 ;  /* 0x004c700c01007387 */ /* 0x0041e80000100a00 */
[----:B0-----:R-:W2:Y:S01]  /*30650*/  LDL.LU R12, [R1+0x180] ;  /* 0x00018000010c7983 */ /* 0x001ea20000300800 */
[----:B------:R-:W2:Y:S01]  /*30660*/  LDL.LU R13, [R1+0x184] ;  /* 0x00018400010d7983 */ /* 0x000ea20000300800 */
[----:B------:R-:W-:Y:S01]  /*30670*/  MOV R14, R28 ;  /* 0x0000001c000e7202 */ /* 0x000fe20000000f00 */
[----:B----4-:R-:W-:Y:S01]  /*30680*/  IMAD.MOV.U32 R15, RZ, RZ, R29 ;  /* 0x000000ffff0f7224 */ /* 0x010fe200078e001d */
[----:B------:R-:W4:Y:S01]  /*30690*/  LDL.LU R28, [R1+0x4ccc] ;  /* 0x004ccc00011c7983 */ /* 0x000f220000300800 */
[----:B------:R-:W3:Y:S03]  /*306a0*/  LDL.LU R29, [R1+0x4cc8] ;  /* 0x004cc800011d7983 */ /* 0x000ee60000300800 */
[----:B------:R-:W-:Y:S04]  /*306b0*/  STL.64 [R1+0x4c98], R14 ;  /* 0x004c980e01007387 */ /* 0x000fe80000100a00 */
[----:B--2---:R0:W-:Y:S04]  /*306c0*/  STL.64 [R1+0x4c90], R12 ;  /* 0x004c900c01007387 */ /* 0x0041e80000100a00 */
[----:B0-----:R-:W2:Y:S01]  /*306d0*/  LDL.LU R12, [R1+0x190] ;  /* 0x00019000010c7983 */ /* 0x001ea20000300800 */
[----:B------:R-:W2:Y:S01]  /*306e0*/  LDL.LU R13, [R1+0x194] ;  /* 0x00019400010d7983 */ /* 0x000ea20000300800 */
[----:B---3--:R-:W-:-:S02]  /*306f0*/  MOV R14, R10 ;  /* 0x0000000a000e7202 */ /* 0x008fc40000000f00 */
[----:B------:R-:W-:Y:S01]  /*30700*/  MOV R15, R11 ;  /* 0x0000000b000f7202 */ /* 0x000fe20000000f00 */
[----:B------:R-:W3:Y:S01]  /*30710*/  LDL.LU R10, [R1+0x4cc4] ;  /* 0x004cc400010a7983 */ /* 0x000ee20000300800 */
[----:B------:R-:W3:Y:S03]  /*30720*/  LDL.LU R11, [R1+0x4cc0] ;  /* 0x004cc000010b7983 */ /* 0x000ee60000300800 */
[----:B------:R-:W-:Y:S04]  /*30730*/  STL.64 [R1+0x4cb8], R14 ;  /* 0x004cb80e01007387 */ /* 0x000fe80000100a00 */
[----:B--2---:R0:W-:Y:S04]  /*30740*/  STL.64 [R1+0x4cb0], R12 ;  /* 0x004cb00c01007387 */ /* 0x0041e80000100a00 */
[----:B0-----:R-:W3:Y:S01]  /*30750*/  LDL.LU R12, [R1+0x1a0] ;  /* 0x0001a000010c7983 */ /* 0x001ee20000300800 */
[----:B------:R-:W3:Y:S01]  /*30760*/  LDL.LU R13, [R1+0x1a4] ;  /* 0x0001a400010d7983 */ /* 0x000ee20000300800 */
[----:B-----5:R-:W-:-:S02]  /*30770*/  MOV R4, R17 ;  /* 0x0000001100047202 */ /* 0x020fc40000000f00 */
[----:B------:R-:W-:Y:S01]  /*30780*/  MOV R5, R16 ;  /* 0x0000001000057202 */ /* 0x000fe20000000f00 */
[----:B------:R-:W-:Y:S01]  /*30790*/  IMAD.MOV.U32 R6, RZ, RZ, R9 ;  /* 0x000000ffff067224 */ /* 0x000fe200078e0009 */
[----:B------:R-:W-:Y:S01]  /*307a0*/  MOV R7, R8 ;  /* 0x0000000800077202 */ /* 0x000fe20000000f00 */
[----:B------:R-:W-:Y:S01]  /*307b0*/  IMAD.MOV.U32 R14, RZ, RZ, R29 ;  /* 0x000000ffff0e7224 */ /* 0x000fe200078e001d */
[----:B----4-:R-:W-:Y:S01]  /*307c0*/  MOV R15, R28 ;  /* 0x0000001c000f7202 */ /* 0x010fe20000000f00 */
[----:B------:R-:W0:Y:S06]  /*307d0*/  LDSM.16.MT88.4 R16, [R0+0x16080] ;  /* 0x016080000010783b */ /* 0x000e2c0000004200 */
[-C--:B---3--:R-:W-:Y:S01]  /*307e0*/  HMMA.16816.F32 R4, R4, R10.reuse, R12 ;  /* 0x0000000a0404723c */ /* 0x088fe2000000180c */
[----:B------:R-:W2:Y:S01]  /*307f0*/  LDL.LU.64 R14, [R1+0x4cb8] ;  /* 0x004cb800010e7983 */ /* 0x000ea20000300a00 */
[----:B------:R-:W2:Y:S11]  /*30800*/  LDL.LU.64 R12, [R1+0x4cb0] ;  /* 0x004cb000010c7983 */ /* 0x000eb60000300a00 */
[----:B------:R-:W-:Y:S10]  /*30810*/  @!UPT UIADD3 URZ, URZ, URZ, URZ ;  /* 0x0000003f3f3ff290 */ /* 0x000ff4000fffe03f */
[----:B------:R-:W-:Y:S01]  /*30820*/  STL.64 [R1+0x1a0], R4 ;  /* 0x0001a00401007387 */ /* 0x000fe20000100a00 */
[----:B------:R1:W-:Y:S03]  /*30830*/  STL.64 [R1+0x1a8], R6 ;  /* 0x0001a80601007387 */ /* 0x0003e60000100a00 */
[----:B-1----:R-:W2:Y:S01]  /*30840*/  LDL.LU.64 R6, [R1+0x4ca8] ;  /* 0x004ca80001067983 */ /* 0x002ea20000300a00 */
[----:B------:R-:W2:Y:S02]  /*30850*/  LDL.LU.64 R4, [R1+0x4ca0] ;  /* 0x004ca00001047983 */ /* 0x000ea40000300a00 */
[-C--:B--2---:R-:W-:Y:S01]  /*30860*/  HMMA.16816.F32 R4, R4, R10.reuse, R12 ;  /* 0x0000000a0404723c */ /* 0x084fe2000000180c */
        /* <DEDUP_REMOVED lines=19> */
[----:B------:R1:W-:Y:S01]  /*309a0*/  STL.64 [R1+0x170], R4 ;  /* 0x0001700401007387 */ /* 0x0003e20000100a00 */
[----:B------:R-:W-:Y:S01]  /*309b0*/  MOV R29, R6 ;  /* 0x00000006001d7202 */ /* 0x000fe20000000f00 */
[----:B------:R-:W-:Y:S02]  /*309c0*/  IMAD.MOV.U32 R28, RZ, RZ, R7 ;  /* 0x000000ffff1c7224 */ /* 0x000fe400078e0007 */
[----:B------:R-:W2:Y:S04]  /*309d0*/  LDL.LU.64 R6, [R1+0x4c48] ;  /* 0x004c480001067983 */ /* 0x000ea80000300a00 */
[----:B-1----:R-:W2:Y:S01]  /*309e0*/  LDL.LU.64 R4, [R1+0x4c40] ;  /* 0x004c400001047983 */ /* 0x002ea20000300a00 */
[----:B------:R1:W-:Y:S03]  /*309f0*/  STL [R1+0x4afc], R28 ;  /* 0x004afc1c01007387 */ /* 0x0003e60000100800 */
[----:B-1----:R-:W3:Y:S01]  /*30a00*/  LDL R28, [R1+0xca0] ;  /* 0x000ca000011c7983 */ /* 0x002ee20000100800 */
[----:B------:R-:W-:Y:S01]  /*30a10*/  STL [R1+0x4af8], R29 ;  /* 0x004af81d01007387 */ /* 0x000fe20000100800 */
[-C--:B--2---:R-:W-:Y:S02]  /*30a20*/  HMMA.16816.F32 R4, R4, R10.reuse, R12 ;  /* 0x0000000a0404723c */ /* 0x084fe4000000180c */
[----:B------:R-:W2:Y:S01]  /*30a30*/  LDL.LU.64 R14, [R1+0x4c38] ;  /* 0x004c3800010e7983 */ /* 0x000ea20000300a00 */
[----:B------:R-:W2:Y:S11]  /*30a40*/  LDL.LU.64 R12, [R1+0x4c30] ;  /* 0x004c3000010c7983 */ /* 0x000eb60000300a00 */
[----:B------:R-:W-:Y:S09]  /*30a50*/  @!UPT UIADD3 URZ, URZ, URZ, URZ ;  /* 0x0000003f3f3ff290 */ /* 0x000ff2000fffe03f */
        /* <DEDUP_REMOVED lines=61> */
[----:B------:R-:W0:Y:S01]  /*30e30*/  LDL.LU.64 R6, [R1+0x4b38] ;  /* 0x004b380001067983 */ /* 0x000e220000300a00 */
[----:B------:R-:W0:Y:S11]  /*30e40*/  LDL.LU.64 R4, [R1+0x4b30] ;  /* 0x004b300001047983 */ /* 0x000e360000300a00 */
[----:B------:R-:W-:Y:S10]  /*30e50*/  @!UPT UIADD3 URZ, URZ, URZ, URZ ;  /* 0x0000003f3f3ff290 */ /* 0x000ff4000fffe03f */
[----:B------:R1:W-:Y:S01]  /*30e60*/  STL.64 [R1+0xe0], R12 ;  /* 0x0000e00c01007387 */ /* 0x0003e20000100a00 */
[----:B------:R2:W-:Y:S03]  /*30e70*/  STL.64 [R1+0xe8], R14 ;  /* 0x0000e80e01007387 */ /* 0x0005e60000100a00 */
[----:B-1----:R-:W4:Y:S01]  /*30e80*/  LDL.LU R12, [R1+0xc0] ;  /* 0x0000c000010c7983 */ /* 0x002f220000300800 */
[----:B------:R-:W4:Y:S02]  /*30e90*/  LDL.LU R13, [R1+0xc4] ;  /* 0x0000c400010d7983 */ /* 0x000f240000300800 */
[----:B--2---:R-:W4:Y:S02]  /*30ea0*/  LDL.LU R14, [R1+0xc8] ;  /* 0x0000c800010e7983 */ /* 0x004f240000300800 */
[----:B------:R-:W4:Y:S01]  /*30eb0*/  LDL.LU R15, [R1+0xcc] ;  /* 0x0000cc00010f7983 */ /* 0x000f220000300800 */
[-C--:B0-----:R-:W-:Y:S01]  /*30ec0*/  HMMA.16816.F32 R16, R16, R10.reuse, R4 ;  /* 0x0000000a1010723c */ /* 0x081fe20000001804 */
[----:B------:R-:W2:Y:S01]  /*30ed0*/  LDL.LU.64 R6, [R1+0x4b28] ;  /* 0x004b280001067983 */ /* 0x000ea20000300a00 */
[----:B------:R-:W2:Y:S06]  /*30ee0*/  LDL.LU.64 R4, [R1+0x4b20] ;  /* 0x004b200001047983 */ /* 0x000eac0000300a00 */
[-C--:B----4-:R-:W-:Y:S11]  /*30ef0*/  HMMA.16816.F32 R12, R20, R10.reuse, R12 ;  /* 0x0000000a140c723c */ /* 0x090ff6000000180c */
[----:B------:R-:W-:Y:S04]  /*30f00*/  @!UPT UIADD3 URZ, URZ, URZ, URZ ;  /* 0x0000003f3f3ff290 */ /* 0x000fe8000fffe03f */
[----:B------:R-:W-:Y:S01]  /*30f10*/  STL.64 [R1+0xd0], R16 ;  /* 0x0000d01001007387 */ /* 0x000fe20000100a00 */
[----:B------:R-:W-:Y:S01]  /*30f20*/  STL.64 [R1+0xd8], R18 ;  /* 0x0000d81201007387 */ /* 0x000fe20000100a00 */
[----:B--2---:R-:W-:Y:S02]  /*30f30*/  HMMA.16816.F32 R8, R24, R10, R4 ;  /* 0x0000000a1808723c */ /* 0x004fe40000001804 */
[----:B---3--:R-:W-:Y:S11]  /*30f40*/  LDSM.16.M88.4 R4, [R28+0x40180] ;  /* 0x040180001c04783b */ /* 0x008ff60000000200 */
[----:B------:R-:W-:Y:S10]  /*30f50*/  @!UPT UIADD3 URZ, URZ, URZ, URZ ;  /* 0x0000003f3f3ff290 */ /* 0x000ff4000fffe03f */
[----:B------:R-:W-:Y:S01]  /*30f60*/  STL.64 [R1+0x4950], R10 ;  /* 0x0049500a01007387 */ /* 0x000fe20000100a00 */
[----:B------:R-:W-:Y:S02]  /*30f70*/  STL.64 [R1+0xc0], R12 ;  /* 0x0000c00c01007387 */ /* 0x000fe40000100a00 */
[----:B------:R-:W-:Y:S02]  /*30f80*/  STL.64 [R1+0xc8], R14 ;  /* 0x0000c80e01007387 */ /* 0x000fe40000100a00 */
[----:B------:R-:W0:Y:S04]  /*30f90*/  LDSM.16.MT88.4 R12, [R2+0x18000] ;  /* 0x01800000020c783b */ /* 0x000e280000004200 */
[----:B------:R-:W-:Y:S02]  /*30fa0*/  STL.64 [R1+0x4948], R8 ;  /* 0x0049480801007387 */ /* 0x000fe40000100a00 */
[----:B------:R-:W1:Y:S01]  /*30fb0*/  LDSM.16.MT88.4 R8, [R2+0x18080] ;  /* 0x018080000208783b */ /* 0x000e620000004200 */
[----:B0-----:R-:W-:-:S03]  /*30fc0*/  MOV R16, R15 ;  /* 0x0000000f00107202 */ /* 0x001fc60000000f00 */
[----:B------:R-:W-:Y:S01]  /*30fd0*/  IMAD.MOV.U32 R17, RZ, RZ, R14 ;  /* 0x000000ffff117224 */ /* 0x000fe200078e000e */
[----:B------:R-:W-:Y:S02]  /*30fe0*/  MOV R18, R13 ;  /* 0x0000000d00127202 */ /* 0x000fe40000000f00 */
[----:B------:R-:W-:Y:S02]  /*30ff0*/  MOV R19, R12 ;  /* 0x0000000c00137202 */ /* 0x000fe40000000f00 */
[----:B-1----:R-:W-:Y:S01]  /*31000*/  MOV R23, R8 ;  /* 0x0000000800177202 */ /* 0x002fe20000000f00 */
[----:B------:R-:W-:Y:S01]  /*31010*/  STL [R1+0x4b0c], R16 ;  /* 0x004b0c1001007387 */ /* 0x000fe20000100800 */
[----:B------:R-:W-:Y:S02]  /*31020*/  STL [R1+0x4b08], R17 ;  /* 0x004b081101007387 */ /* 0x000fe40000100800 */
[----:B------:R-:W-:Y:S02]  /*31030*/  IMAD.MOV.U32 R22, RZ, RZ, R9 ;  /* 0x000000ffff167224 */ /* 0x000fe400078e0009 */
[----:B------:R-:W-:Y:S01]  /*31040*/  STL [R1+0x4b04], R18 ;  /* 0x004b041201007387 */ /* 0x000fe20000100800 */
[----:B------:R-:W-:-:S02]  /*31050*/  MOV R21, R10 ;  /* 0x0000000a00157202 */ /* 0x000fc40000000f00 */
[----:B------:R-:W-:Y:S01]  /*31060*/  MOV R20, R11 ;  /* 0x0000000b00147202 */ /* 0x000fe20000000f00 */
[----:B------:R-:W-:Y:S01]  /*31070*/  STL [R1+0x4b00], R19 ;  /* 0x004b001301007387 */ /* 0x000fe20000100800 */
[----:B------:R-:W-:Y:S02]  /*31080*/  STL [R1+0x4894], R6 ;  /* 0x0048940601007387 */ /* 0x000fe40000100800 */
[----:B------:R-:W-:Y:S02]  /*31090*/  STL [R1+0x4890], R7 ;  /* 0x0048900701007387 */ /* 0x000fe40000100800 */
[----:B------:R-:W-:Y:S01]  /*310a0*/  STL.64 [R1+0x4b18], R22 ;  /* 0x004b181601007387 */ /* 0x000fe20000100a00 */
[----:B------:R-:W-:Y:S01]  /*310b0*/  STL.64 [R1+0x4b10], R20 ;  /* 0x004b101401007387 */ /* 0x000fe20000100a00 */
[----:B------:R-:W2:Y:S03]  /*310c0*/  LDL R15, [R1+0xdd8] ;  /* 0x000dd800010f7983 */ /* 0x000ea60000100800 */
[----:B------:R-:W0:Y:S01]  /*310d0*/  LDSM.16.MT88.4 R8, [R2+0x18100] ;  /* 0x018100000208783b */ /* 0x000e220000004200 */
[----:B------:R-:W-:Y:S04]  /*310e0*/  LDSM.16.MT88.4 R20, [R3+0x18080] ;  /* 0x018080000314783b */ /* 0x000fe80000004200 */
[----:B0-----:R-:W-:Y:S01]  /*310f0*/  IMAD.MOV.U32 R28, RZ, RZ, R8 ;  /* 0x000000ffff1c7224 */ /* 0x001fe200078e0008 */
[----:B------:R-:W-:-:S02]  /*31100*/  MOV R29, R9 ;  /* 0x00000009001d7202 */ /* 0x000fc40000000f00 */
[----:B------:R-:W-:Y:S01]  /*31110*/  MOV R27, R10 ;  /* 0x0000000a001b7202 */ /* 0x000fe20000000f00 */
[----:B------:R-:W-:Y:S02]  /*31120*/  IMAD.MOV.U32 R26, RZ, RZ, R11 ;  /* 0x000000ffff1a7224 */ /* 0x000fe400078e000b */
[----:B------:R-:W0:Y:S02]  /*31130*/  LDSM.16.MT88.4 R8, [R2+0x18180] ;  /* 0x018180000208783b */ /* 0x000e240000004200 */
[----:B0-----:R-:W-:Y:S02]  /*31140*/  MOV R25, R8 ;  /* 0x0000000800197202 */ /* 0x001fe40000000f00 */
[----:B------:R-:W-:Y:S01]  /*31150*/  MOV R24, R9 ;  /* 0x0000000900187202 */ /* 0x000fe20000000f00 */
[----:B------:R-:W-:Y:S01]  /*31160*/  IMAD.MOV.U32 R7, RZ, RZ, R10 ;  /* 0x000000ffff077224 */ /* 0x000fe200078e000a */
[----:B------:R-:W-:Y:S02]  /*31170*/  MOV R6, R11 ;  /* 0x0000000b00067202 */ /* 0x000fe40000000f00 */
[----:B------:R-:W0:Y:S04]  /*31180*/  LDSM.16.MT88.4 R8, [R3+0x18000] ;  /* 0x018000000308783b */ /* 0x000e280000004200 */
[----:B------:R-:W-:Y:S01]  /*31190*/  STL [R1+0x4a58], R2 ;  /* 0x004a580201007387 */ /* 0x000fe20000100800 */
[----:B0-----:R-:W-:Y:S01]  /*311a0*/  MOV R16, R8 ;  /* 0x0000000800107202 */ /* 0x001fe20000000f00 */
[----:B------:R-:W-:Y:S01]  /*311b0*/  IMAD.MOV.U32 R17, RZ, RZ, R9 ;  /* 0x000000ffff117224 */ /* 0x000fe200078e0009 */
[----:B------:R-:W-:-:S02]  /*311c0*/  MOV R18, R10 ;  /* 0x0000000a00127202 */ /* 0x000fc40000000f00 */
[----:B------:R-:W-:Y:S01]  /*311d0*/  MOV R19, R11 ;  /* 0x0000000b00137202 */ /* 0x000fe20000000f00 */
[----:B------:R-:W-:Y:S01]  /*311e0*/  IMAD.MOV.U32 R11, RZ, RZ, R20 ;  /* 0x000000ffff0b7224 */ /* 0x000fe200078e0014 */
[----:B------:R-:W-:Y:S02]  /*311f0*/  MOV R10, R21 ;  /* 0x00000015000a7202 */ /* 0x000fe40000000f00 */
[----:B------:R-:W-:Y:S01]  /*31200*/  MOV R9, R22 ;  /* 0x0000001600097202 */ /* 0x000fe20000000f00 */
[----:B------:R-:W-:Y:S02]  /*31210*/  IMAD.MOV.U32 R8, RZ, RZ, R23 ;  /* 0x000000ffff087224 */ /* 0x000fe400078e0017 */
[----:B------:R-:W0:Y:S04]  /*31220*/  LDSM.16.MT88.4 R20, [R3+0x18100] ;  /* 0x018100000314783b */ /* 0x000e280000004200 */
[----:B------:R-:W-:Y:S01]  /*31230*/  STL [R1+0x4a68], R8 ;  /* 0x004a680801007387 */ /* 0x000fe20000100800 */
[----:B------:R-:W-:Y:S02]  /*31240*/  STL [R1+0x4a64], R9 ;  /* 0x004a640901007387 */ /* 0x000fe40000100800 */
[----:B------:R-:W-:Y:S02]  /*31250*/  STL [R1+0x4a60], R10 ;  /* 0x004a600a01007387 */ /* 0x000fe40000100800 */
[----:B------:R-:W-:Y:S01]  /*31260*/  STL [R1+0x4a5c], R11 ;  /* 0x004a5c0b01007387 */ /* 0x000fe20000100800 */
[----:B0-----:R-:W-:Y:S01]  /*31270*/  STL.64 [R1+0x50], R20 ;  /* 0x0000501401007387 */ /* 0x001fe20000100a00 */
[----:B------:R-:W-:Y:S01]  /*31280*/  STL [R1+0x58], R22 ;  /* 0x0000581601007387 */ /* 0x000fe20000100800 */
[----:B------:R-:W-:-:S02]  /*31290*/  MOV R2, R23 ;  /* 0x0000001700027202 */ /* 0x000fc40000000f00 */
[----:B------:R-:W0:Y:S04]  /*312a0*/  LDSM.16.MT88.4 R20, [R3+0x18180] ;  /* 0x018180000314783b */ /* 0x000e280000004200 */
[----:B------:R-:W-:Y:S01]  /*312b0*/  STL [R1+0x4a6c], R2 ;  /* 0x004a6c0201007387 */ /* 0x000fe20000100800 */
[----:B0-----:R-:W-:Y:S01]  /*312c0*/  MOV R8, R20 ;  /* 0x0000001400087202 */ /* 0x001fe20000000f00 */
[----:B------:R-:W-:Y:S01]  /*312d0*/  IMAD.MOV.U32 R9, RZ, RZ, R21 ;  /* 0x000000ffff097224 */ /* 0x000fe200078e0015 */
[----:B------:R-:W-:Y:S02]  /*312e0*/  MOV R10, R22 ;  /* 0x00000016000a7202 */ /* 0x000fe40000000f00 */
[----:B------:R-:W-:-:S05]  /*312f0*/  MOV R11, R23 ;  /* 0x00000017000b7202 */ /* 0x000fca0000000f00 */
[----:B------:R-:W-:Y:S01]  /*31300*/  STL [R1+0x4a80], R11 ;  /* 0x004a800b01007387 */ /* 0x000fe20000100800 */
[----:B------:R-:W-:Y:S02]  /*31310*/  STL [R1+0x4a7c], R10 ;  /* 0x004a7c0a01007387 */ /* 0x000fe40000100800 */
[----:B------:R-:W-:Y:S02]  /*31320*/  STL [R1+0x4a78], R9 ;  /* 0x004a780901007387 */ /* 0x000fe40000100800 */
[----:B------:R-:W-:Y:S01]  /*31330*/  STL [R1+0x4a74], R8 ;  /* 0x004a740801007387 */ /* 0x000fe20000100800 */
[----:B------:R-:W-:Y:S04]  /*31340*/  STL [R1+0x4a70], R3 ;  /* 0x004a700301007387 */ /* 0x000fe80000100800 */
[----:B--2---:R-:W0:Y:S04]  /*31350*/  LDSM.16.MT88.4 R20, [R15+0x18000] ;  /* 0x018000000f14783b */ /* 0x004e280000004200 */
[----:B0-----:R-:W-:Y:S01]  /*31360*/  STL.64 [R1+0x30], R20 ;  /* 0x0000301401007387 */ /* 0x001fe20000100a00 */
[----:B------:R-:W-:Y:S02]  /*31370*/  STL [R1+0x38], R22 ;  /* 0x0000381601007387 */ /* 0x000fe40000100800 */
[----:B------:R-:W-:-:S02]  /*31380*/  IMAD.MOV.U32 R2, RZ, RZ, R23 ;  /* 0x000000ffff027224 */ /* 0x000fc400078e0017 */
[----:B------:R-:W0:Y:S04]  /*31390*/  LDSM.16.MT88.4 R20, [R15+0x18080] ;  /* 0x018080000f14783b */ /* 0x000e280000004200 */
[----:B------:R-:W-:Y:S01]  /*313a0*/  STL [R1+0x4a84], R2 ;  /* 0x004a840201007387 */ /* 0x000fe20000100800 */
[----:B0-----:R-:W-:Y:S01]  /*313b0*/  IMAD.MOV.U32 R8, RZ, RZ, R22 ;  /* 0x000000ffff087224 */ /* 0x001fe200078e0016 */
[----:B------:R-:W-:Y:S02]  /*313c0*/  MOV R3, R23 ;  /* 0x0000001700037202 */ /* 0x000fe40000000f00 */
[----:B------:R-:W-:Y:S02]  /*313d0*/  MOV R10, R20 ;  /* 0x00000014000a7202 */ /* 0x000fe40000000f00 */
[----:B------:R-:W-:Y:S01]  /*313e0*/  MOV R9, R21 ;  /* 0x0000001500097202 */ /* 0x000fe20000000f00 */
[----:B------:R-:W2:Y:S01]  /*313f0*/  LDL.LU.64 R22, [R1+0x4b18] ;  /* 0x004b180001167983 */ /* 0x000ea20000300a00 */
[----:B------:R-:W3:Y:S02]  /*31400*/  LDL.LU.64 R20, [R1+0x4b10] ;  /* 0x004b100001147983 */ /* 0x000ee40000300a00 */
[----:B------:R-:W-:Y:S02]  /*31410*/  STL [R1+0x4a94], R3 ;  /* 0x004a940301007387 */ /* 0x000fe40000100800 */
[----:B------:R-:W-:Y:S01]  /*31420*/  STL [R1+0x4a90], R8 ;  /* 0x004a900801007387 */ /* 0x000fe20000100800 */
[----:B------:R-:W-:Y:S01]  /*31430*/  STL [R1+0x4a8c], R9 ;  /* 0x004a8c0901007387 */ /* 0x000fe20000100800 */
[----:B------:R-:W-:Y:S02]  /*31440*/  STL [R1+0x4a88], R10 ;  /* 0x004a880a01007387 */ /* 0x000fe40000100800 */
[----:B------:R-:W0:Y:S02]  /*31450*/  LDSM.16.MT88.4 R8, [R15+0x18100] ;  /* 0x018100000f08783b */ /* 0x000e240000004200 */
        /* <DEDUP_REMOVED lines=8> */
[----:B------:R1:W-:Y:S01]  /*314e0*/  STL.64 [R1+0x4aa0], R10 ;  /* 0x004aa00a01007387 */ /* 0x0003e20000100a00 */
[----:B------:R4:W-:Y:S01]  /*314f0*/  STL.64 [R1+0x4a98], R8 ;  /* 0x004a980801007387 */ /* 0x0009e20000100a00 */
[----:B-1----:R-:W-:-:S02]  /*31500*/  MOV R10, R27 ;  /* 0x0000001b000a7202 */ /* 0x002fc40000000f00 */
[----:B------:R-:W-:Y:S02]  /*31510*/  MOV R11, R26 ;  /* 0x0000001a000b7202 */ /* 0x000fe40000000f00 */
[----:B----4-:R-:W-:Y:S01]  /*31520*/  MOV R8, R28 ;  /* 0x0000001c00087202 */ /* 0x010fe20000000f00 */
[----:B------:R-:W-:Y:S01]  /*31530*/  IMAD.MOV.U32 R9, RZ, RZ, R29 ;  /* 0x000000ffff097224 */ /* 0x000fe200078e001d */
[----:B0-----:R0:W-:Y:S01]  /*31540*/  STL.64 [R1+0x4980], R14 ;  /* 0x0049800e01007387 */ /* 0x0011e20000100a00 */
[----:B------:R1:W-:Y:S02]  /*31550*/  STL.64 [R1+0x4978], R12 ;  /* 0x0049780c01007387 */ /* 0x0003e40000100a00 */
[----:B0-----:R-:W-:Y:S01]  /*31560*/  IMAD.MOV.U32 R14, RZ, RZ, R18 ;  /* 0x000000ffff0e7224 */ /* 0x001fe200078e0012 */
[----:B-1----:R-:W-:Y:S02]  /*31570*/  MOV R12, R16 ;  /* 0x00000010000c7202 */ /* 0x002fe40000000f00 */
[----:B------:R-:W-:Y:S01]  /*31580*/  MOV R15, R19 ;  /* 0x00000013000f7202 */ /* 0x000fe20000000f00 */
[----:B------:R-:W4:Y:S01]  /*31590*/  LDL.LU R16, [R1+0x4b0c] ;  /* 0x004b0c0001107983 */ /* 0x000f220000300800 */
[----:B------:R-:W-:-:S02]  /*315a0*/  MOV R13, R17 ;  /* 0x00000011000d7202 */ /* 0x000fc40000000f00 */
[----:B------:R-:W5:Y:S02]  /*315b0*/  LDL.LU R17, [R1+0x4b08] ;  /* 0x004b080001117983 */ /* 0x000f640000300800 */
[----:B------:R-:W4:Y:S01]  /*315c0*/  LDL.LU R18, [R1+0x4b04] ;  /* 0x004b040001127983 */ /* 0x000f220000300800 */
[----:B------:R-:W4:Y:S01]  /*315d0*/  LDL.LU R19, [R1+0x4b00] ;  /* 0x004b000001137983 */ /* 0x000f220000300800 */
[----:B------:R-:W-:Y:S02]  /*315e0*/  STL.64 [R1+0x4ab0], R14 ;  /* 0x004ab00e01007387 */ /* 0x000fe40000100a00 */
[----:B------:R-:W-:Y:S02]  /*315f0*/  STL.64 [R1+0x4aa8], R12 ;  /* 0x004aa80c01007387 */ /* 0x000fe40000100a00 */
[----:B------:R-:W4:Y:S01]  /*31600*/  LDL.LU R28, [R1+0x4afc] ;  /* 0x004afc00011c7983 */ /* 0x000f220000300800 */
[----:B------:R-:W4:Y:S01]  /*31610*/  LDL.LU R29, [R1+0x4af8] ;  /* 0x004af800011d7983 */ /* 0x000f220000300800 */
[----:B------:R-:W-:Y:S02]  /*31620*/  STL.64 [R1+0x4ac0], R10 ;  /* 0x004ac00a01007387 */ /* 0x000fe40000100a00 */
[----:B------:R2:W-:Y:S02]  /*31630*/  STL.64 [R1+0x4ab8], R8 ;  /* 0x004ab80801007387 */ /* 0x0005e40000100a00 */
[----:B--2---:R-:W-:Y:S01]  /*31640*/  IMAD.MOV.U32 R8, RZ, RZ, R23 ;  /* 0x000000ffff087224 */ /* 0x004fe200078e0017 */
[----:B---3--:R-:W-:Y:S01]  /*31650*/  MOV R10, R21 ;  /* 0x00000015000a7202 */ /* 0x008fe20000000f00 */
[----:B------:R-:W-:Y:S01]  /*31660*/  IMAD.MOV.U32 R11, RZ, RZ, R20 ;  /* 0x000000ffff0b7224 */ /* 0x000fe200078e0014 */
[----:B------:R-:W-:-:S02]  /*31670*/  MOV R9, R22 ;  /* 0x0000001600097202 */ /* 0x000fc40000000f00 */
[----:B------:R-:W-:Y:S04]  /*31680*/  LDSM.16.MT88.4 R20, [R0+0x18100] ;  /* 0x018100000014783b */ /* 0x000fe80000004200 */
[----:B------:R-:W-:Y:S01]  /*31690*/  STL.64 [R1+0x4ae0], R10 ;  /* 0x004ae00a01007387 */ /* 0x000fe20000100a00 */
[----:B------:R-:W-:Y:S02]  /*316a0*/  STL.64 [R1+0x4ad8], R8 ;  /* 0x004ad80801007387 */ /* 0x000fe40000100a00 */
[----:B------:R-:W2:Y:S02]  /*316b0*/  LDL.LU R12, [R1+0x180] ;  /* 0x00018000010c7983 */ /* 0x000ea40000300800 */
[----:B------:R-:W2:Y:S01]  /*316c0*/  LDL.LU R13, [R1+0x184] ;  /* 0x00018400010d7983 */ /* 0x000ea20000300800 */
[----:B------:R-:W3:Y:S01]  /*316d0*/  LDL.LU R14, [R1+0x188] ;  /* 0x00018800010e7983 */ /* 0x000ee20000300800 */
[----:B------:R-:W3:Y:S03]  /*316e0*/  LDL.LU R15, [R1+0x18c] ;  /* 0x00018c00010f7983 */ /* 0x000ee60000300800 */
[----:B---3--:R-:W-:Y:S01]  /*316f0*/  STL.64 [R1+0x4ad0], R14 ;  /* 0x004ad00e01007387 */ /* 0x008fe20000100a00 */
[----:B--2---:R0:W-:Y:S03]  /*31700*/  STL.64 [R1+0x4ac8], R12 ;  /* 0x004ac80c01007387 */ /* 0x0041e60000100a00 */
[----:B0-----:R-:W2:Y:S01]  /*31710*/  LDL.LU R12, [R1+0x190] ;  /* 0x00019000010c7983 */ /* 0x001ea20000300800 */
[----:B------:R-:W2:Y:S02]  /*31720*/  LDL.LU R13, [R1+0x194] ;  /* 0x00019400010d7983 */ /* 0x000ea40000300800 */
[----:B------:R-:W3:Y:S02]  /*31730*/  LDL.LU R14, [R1+0x198] ;  /* 0x00019800010e7983 */ /* 0x000ee40000300800 */
[----:B------:R-:W3:Y:S01]  /*31740*/  LDL.LU R15, [R1+0x19c] ;  /* 0x00019c00010f7983 */ /* 0x000ee20000300800 */
[----:B----4-:R-:W-:-:S02]  /*31750*/  MOV R8, R19 ;  /* 0x0000001300087202 */ /* 0x010fc40000000f00 */
[----:B------:R-:W-:Y:S01]  /*31760*/  MOV R9, R18 ;  /* 0x0000001200097202 */ /* 0x000fe20000000f00 */
[----:B-----5:R-:W-:Y:S01]  /*31770*/  IMAD.MOV.U32 R10, RZ, RZ, R17 ;  /* 0x000000ffff0a7224 */ /* 0x020fe200078e0011 */
[----:B------:R-:W-:Y:S02]  /*31780*/  MOV R11, R16 ;  /* 0x00000010000b7202 */ /* 0x000fe40000000f00 */
[----:B------:R-:W0:Y:S04]  /*31790*/  LDSM.16.MT88.4 R16, [R0+0x18080] ;  /* 0x018080000010783b */ /* 0x000e280000004200 */
[----:B---3--:R-:W-:Y:S01]  /*317a0*/  STL.64 [R1+0x4af0], R14 ;  /* 0x004af00e01007387 */ /* 0x008fe20000100a00 */
[----:B--2---:R1:W-:Y:S03]  /*317b0*/  STL.64 [R1+0x4ae8], R12 ;  /* 0x004ae80c01007387 */ /* 0x0043e60000100a00 */
[----:B-1----:R-:W2:Y:S01]  /*317c0*/  LDL.LU R12, [R1+0x1a0] ;  /* 0x0001a000010c7983 */ /* 0x002ea20000300800 */
[----:B------:R-:W2:Y:S02]  /*317d0*/  LDL.LU R13, [R1+0x1a4] ;  /* 0x0001a400010d7983 */ /* 0x000ea40000300800 */
[----:B------:R-:W2:Y:S02]  /*317e0*/  LDL.LU R14, [R1+0x1a8] ;  /* 0x0001a800010e7983 */ /* 0x000ea40000300800 */
[----:B------:R-:W2:Y:S01]  /*317f0*/  LDL.LU R15, [R1+0x1ac] ;  /* 0x0001ac00010f7983 */ /* 0x000ea20000300800 */
[----:B0-----:R-:W-:Y:S01]  /*31800*/  STL.64 [R1+0x4970], R18 ;  /* 0x0049701201007387 */ /* 0x001fe20000100a00 */
[----:B------:R0:W-:Y:S03]  /*31810*/  STL.64 [R1+0x4968], R16 ;  /* 0x0049681001007387 */ /* 0x0001e60000100a00 */
[----:B0-----:R-:W3:Y:S01]  /*31820*/  LDL.LU R16, [R1+0x160] ;  /* 0x0001600001107983 */ /* 0x001ee20000300800 */
[----:B------:R-:W3:Y:S02]  /*31830*/  LDL.LU R17, [R1+0x164] ;  /* 0x0001640001117983 */ /* 0x000ee40000300800 */
[----:B------:R-:W3:Y:S02]  /*31840*/  LDL.LU R18, [R1+0x168] ;  /* 0x0001680001127983 */ /* 0x000ee40000300800 */
[----:B------:R-:W3:Y:S01]  /*31850*/  LDL.LU R19, [R1+0x16c] ;  /* 0x00016c0001137983 */ /* 0x000ee20000300800 */
[----:B------:R-:W-:Y:S01]  /*31860*/  STL.64 [R1+0x4960], R22 ;  /* 0x0049601601007387 */ /* 0x000fe20000100a00 */
[----:B------:R0:W-:Y:S02]  /*31870*/  STL.64 [R1+0x4958], R20 ;  /* 0x0049581401007387 */ /* 0x0001e40000100a00 */
[----:B0-----:R-:W-:Y:S01]  /*31880*/  MOV R20, R25 ;  /* 0x0000001900147202 */ /* 0x001fe20000000f00 */
[----:B------:R-:W-:-:S02]  /*31890*/  IMAD.MOV.U32 R21, RZ, RZ, R24 ;  /* 0x000000ffff157224 */ /* 0x000fc400078e0018 */
[----:B------:R-:W0:Y:S04]  /*318a0*/  LDSM.16.MT88.4 R24, [R0+0x18180] ;  /* 0x018180000018783b */ /* 0x000e280000004200 */
[----:B0-----:R-:W-:Y:S01]  /*318b0*/  STL.64 [R1+0x4990], R26 ;  /* 0x0049901a01007387 */ /* 0x001fe20000100a00 */
[----:B------:R0:W-:Y:S03]  /*318c0*/  STL.64 [R1+0x4988], R24 ;  /* 0x0049881801007387 */ /* 0x0001e60000100a00 */
[----:B0-----:R-:W4:Y:S01]  /*318d0*/  LDL.LU R24, [R1+0x170] ;  /* 0x0001700001187983 */ /* 0x001f220000300800 */
[----:B------:R-:W4:Y:S02]  /*318e0*/  LDL.LU R25, [R1+0x174] ;  /* 0x0001740001197983 */ /* 0x000f240000300800 */
[----:B------:R-:W-:Y:S02]  /*318f0*/  STL [R1+0x4918], R0 ;  /* 0x0049180001007387 */ /* 0x000fe40000100800 */
[----:B------:R-:W-:Y:S01]  /*31900*/  IMAD.MOV.U32 R26, RZ, RZ, R29 ;  /* 0x000000ffff1a7224 */ /* 0x000fe200078e001d */
[----:B------:R-:W-:Y:S01]  /*31910*/  MOV R27, R28 ;  /* 0x0000001c001b7202 */ /* 0x000fe20000000f00 */
[----:B--2---:R-:W-:Y:S01]  /*31920*/  HMMA.16816.F32 R8, R8, R4, R12 ;  /* 0x000000040808723c */ /* 0x004fe2000000180c */
[----:B------:R-:W2:Y:S01]  /*31930*/  LDL.LU.64 R14, [R1+0x4af0] ;  /* 0x004af000010e7983 */ /* 0x000ea20000300a00 */
[----:B------:R-:W2:Y:S11]  /*31940*/  LDL.LU.64 R12, [R1+0x4ae8] ;  /* 0x004ae800010c7983 */ /* 0x000eb60000300a00 */
[----:B------:R-:W-:Y:S10]  /*31950*/  @!UPT UIADD3 URZ, URZ, URZ, URZ ;  /* 0x0000003f3f3ff290 */ /* 0x000ff4000fffe03f */
[----:B------:R0:W-:Y:S01]  /*31960*/  STL.64 [R1+0x1a0], R8 ;  /* 0x0001a00801007387 */ /* 0x0001e20000100a00 */
[----:B------:R-:W-:Y:S01]  /*31970*/  MOV R29, R10 ;  /* 0x0000000a001d7202 */ /* 0x000fe20000000f00 */
[----:B------:R-:W-:Y:S02]  /*31980*/  IMAD.MOV.U32 R28, RZ, RZ, R11 ;  /* 0x000000ffff1c7224 */ /* 0x000fe400078e000b */
[----:B------:R-:W2:Y:S04]  /*31990*/  LDL.LU.64 R10, [R1+0x4ae0] ;  /* 0x004ae000010a7983 */ /* 0x000ea80000300a00 */
[----:B0-----:R-:W2:Y:S01]  /*319a0*/  LDL.LU.64 R8, [R1+0x4ad8] ;  /* 0x004ad80001087983 */ /* 0x001ea20000300a00 */
[----:B------:R-:W-:Y:S02]  /*319b0*/  STL [R1+0x489c], R28 ;  /* 0x00489c1c01007387 */ /* 0x000fe40000100800 */
[----:B------:R-:W-:Y:S01]  /*319c0*/  STL [R1+0x4898], R29 ;  /* 0x0048981d01007387 */ /* 0x000fe20000100800 */
[----:B------:R-:W-:-:S02]  /*319d0*/  MOV R22, R7 ;  /* 0x0000000700167202 */ /* 0x000fc40000000f00 */
[----:B------:R-:W-:Y:S01]  /*319e0*/  MOV R23, R6 ;  /* 0x0000000600177202 */ /* 0x000fe20000000f00 */
[-C--:B--2---:R-:W-:Y:S01]  /*319f0*/  HMMA.16816.F32 R8, R8, R4.reuse, R12 ;  /* 0x000000040808723c */ /* 0x084fe2000000180c */
[----:B------:R-:W2:Y:S01]  /*31a00*/  LDL.LU.64 R14, [R1+0x4ad0] ;  /* 0x004ad000010e7983 */ /* 0x000ea20000300a00 */
[----:B------:R-:W2:Y:S11]  /*31a10*/  LDL.LU.64 R12, [R1+0x4ac8] ;  /* 0x004ac800010c7983 */ /* 0x000eb60000300a00 */
[----:B------:R-:W-:Y:S10]  /*31a20*/  @!UPT UIADD3 URZ, URZ, URZ, URZ ;  /* 0x0000003f3f3ff290 */ /* 0x000ff4000fffe03f */
[----:B------:R0:W-:Y:S01]  /*31a30*/  STL.64 [R1+0x190], R8 ;  /* 0x0001900801007387 */ /* 0x0001e20000100a00 */
[----:B------:R-:W-:Y:S02]  /*31a40*/  MOV R6, R10 ;  /* 0x0000000a00067202 */ /* 0x000fe40000000f00 */
[----:B------:R-:W-:Y:S02]  /*31a50*/  MOV R7, R11 ;  /* 0x0000000b00077202 */ /* 0x000fe40000000f00 */
[----:B------:R-:W2:Y:S04]  /*31a60*/  LDL.LU.64 R10, [R1+0x4ac0] ;  /* 0x004ac000010a7983 */ /* 0x000ea80000300a00 */
[----:B0-----:R-:W2:Y:S01]  /*31a70*/  LDL.LU.64 R8, [R1+0x4ab8] ;  /* 0x004ab80001087983 */ /* 0x001ea20000300a00 */
[----:B------:R-:W-:Y:S02]  /*31a80*/  STL [R1+0x48a4], R7 ;  /* 0x0048a40701007387 */ /* 0x000fe40000100800 */
[----:B------:R-:W-:Y:S01]  /*31a90*/  STL [R1+0x48a0], R6 ;  /* 0x0048a00601007387 */ /* 0x000fe20000100800 */
[-C--:B----4-:R-:W-:Y:S08]  /*31aa0*/  HMMA.16816.F32 R20, R20, R4.reuse, R24 ;  /* 0x000000041414723c */ /* 0x090ff00000001818 */
[-C--:B--2---:R-:W-:Y:S01]  /*31ab0*/  HMMA.16816.F32 R8, R8, R4.reuse, R12 ;  /* 0x000000040808723c */ /* 0x084fe2000000180c */
[----:B------:R-:W3:Y:S01]  /*31ac0*/  LDL.LU.64 R14, [R1+0x4ab0] ;  /* 0x004ab000010e7983 */ /* 0x000ee20000300a00 */
[----:B------:R-:W3:Y:S11]  /*31ad0*/  LDL.LU.64 R12, [R1+0x4aa8] ;  /* 0x004aa800010c7983 */ /* 0x000ef60000300a00 */
[----:B------:R-:W-:Y:S10]  /*31ae0*/  @!UPT UIADD3 URZ, URZ, URZ, URZ ;  /* 0x0000003f3f3ff290 */ /* 0x000ff4000fffe03f */
[----:B------:R0:W-:Y:S01]  /*31af0*/  STL.64 [R1+0x180], R8 ;  /* 0x0001800801007387 */ /* 0x0001e20000100a00 */
[----:B------:R-:W-:Y:S01]  /*31b00*/  IMAD.MOV.U32 R28, RZ, RZ, R10 ;  /* 0x000000ffff1c7224 */ /* 0x000fe200078e000a */
[----:B------:R-:W-:Y:S02]  /*31b10*/  MOV R29, R11 ;  /* 0x0000000b001d7202 */ /* 0x000fe40000000f00 */
[----:B------:R-:W2:Y:S04]  /*31b20*/  LDL.LU.64 R10, [R1+0x4aa0] ;  /* 0x004aa000010a7983 */ /* 0x000ea80000300a00 */
[----:B0-----:R-:W4:Y:S01]  /*31b30*/  LDL.LU.64 R8, [R1+0x4a98] ;  /* 0x004a980001087983 */ /* 0x001f220000300a00 */
[----:B------:R-:W-:Y:S01]  /*31b40*/  IMAD.MOV.U32 R6, RZ, RZ, R23 ;  /* 0x000000ffff067224 */ /* 0x000fe200078e0017 */
[----:B------:R-:W-:Y:S01]  /*31b50*/  MOV R7, R22 ;  /* 0x0000001600077202 */ /* 0x000fe20000000f00 */
[----:B------:R0:W-:Y:S01]  /*31b60*/  STL [R1+0x48ac], R29 ;  /* 0x0048ac1d01007387 */ /* 0x0001e20000100800 */
[----:B------:R1:W-:Y:S01]  /*31b70*/  STL [R1+0x48a8], R28 ;  /* 0x0048a81c01007387 */ /* 0x0003e20000100800 */
[----:B------:R-:W-:Y:S02]  /*31b80*/  STL.64 [R1+0x170], R20 ;  /* 0x0001701401007387 */ /* 0x000fe40000100a00 */
[----:B------:R-:W-:Y:S02]  /*31b90*/  STL [R1+0x48b4], R6 ;  /* 0x0048b40601007387 */ /* 0x000fe40000100800 */
        /* <DEDUP_REMOVED lines=8> */
[----:B----4-:R-:W-:Y:S01]  /*31c20*/  MOV R14, R9 ;  /* 0x00000009000e7202 */ /* 0x010fe20000000f00 */
[----:B---3--:R-:W-:Y:S01]  /*31c30*/  IMAD.MOV.U32 R12, RZ, RZ, R3 ;  /* 0x000000ffff0c7224 */ /* 0x008fe200078e0003 */
[----:B------:R-:W-:Y:S01]  /*31c40*/  MOV R13, R8 ;  /* 0x00000008000d7202 */ /* 0x000fe20000000f00 */
[----:B------:R-:W2:Y:S01]  /*31c50*/  LDL.LU R3, [R1+0x4a94] ;  /* 0x004a940001037983 */ /* 0x000ea20000300800 */
[----:B------:R-:W3:Y:S02]  /*31c60*/  LDL.LU R8, [R1+0x4a90] ;  /* 0x004a900001087983 */ /* 0x000ee40000300800 */
[----:B------:R-:W4:Y:S02]  /*31c70*/  LDL.LU R9, [R1+0x4a8c] ;  /* 0x004a8c0001097983 */ /* 0x000f240000300800 */
[----:B------:R-:W5:Y:S01]  /*31c80*/  LDL.LU R10, [R1+0x4a88] ;  /* 0x004a8800010a7983 */ /* 0x000f620000300800 */
[----:B------:R-:W-:Y:S01]  /*31c90*/  STL.64 [R1+0x49a0], R14 ;  /* 0x0049a00e01007387 */ /* 0x000fe20000100a00 */
[----:B------:R0:W-:Y:S02]  /*31ca0*/  STL.64 [R1+0x4998], R12 ;  /* 0x0049980c01007387 */ /* 0x0001e40000100a00 */
[----:B------:R-:W2:Y:S02]  /*31cb0*/  LDL.LU R24, [R1+0xf0] ;  /* 0x0000f00001187983 */ /* 0x000ea40000300800 */
[----:B------:R-:W2:Y:S01]  /*31cc0*/  LDL.LU R25, [R1+0xf4] ;  /* 0x0000f40001197983 */ /* 0x000ea20000300800 */
[----:B------:R-:W2:Y:S01]  /*31cd0*/  LDL.LU R26, [R1+0xf8] ;  /* 0x0000f800011a7983 */ /* 0x000ea20000300800 */
[----:B------:R-:W2:Y:S03]  /*31ce0*/  LDL.LU R27, [R1+0xfc] ;  /* 0x0000fc00011b7983 */ /* 0x000ea60000300800 */
[----:B--2---:R-:W-:Y:S01]  /*31cf0*/  STL.64 [R1+0x49b0], R26 ;  /* 0x0049b01a01007387 */ /* 0x004fe20000100a00 */
[----:B------:R1:W-:Y:S02]  /*31d00*/  STL.64 [R1+0x49a8], R24 ;  /* 0x0049a81801007387 */ /* 0x0003e40000100a00 */
[----:B0-----:R-:W2:Y:S02]  /*31d10*/  LDL.LU R12, [R1+0x10] ;  /* 0x00001000010c7983 */ /* 0x001ea40000300800 */
[----:B------:R-:W2:Y:S01]  /*31d20*/  LDL.LU R13, [R1+0x14] ;  /* 0x00001400010d7983 */ /* 0x000ea20000300800 */
[----:B------:R-:W-:-:S02]  /*31d30*/  MOV R14, R2 ;  /* 0x00000002000e7202 */ /* 0x000fc40000000f00 */
[----:B------:R-:W-:Y:S01]  /*31d40*/  MOV R15, R11 ;  /* 0x0000000b000f7202 */ /* 0x000fe20000000f00 */
[----:B------:R-:W3:Y:S01]  /*31d50*/  LDL.LU R2, [R1+0x4a84] ;  /* 0x004a840001027983 */ /* 0x000ee20000300800 */
[----:B------:R-:W3:Y:S03]  /*31d60*/  LDL.LU R11, [R1+0x4a80] ;  /* 0x004a8000010b7983 */ /* 0x000ee60000300800 */
[----:B------:R3:W-:Y:S04]  /*31d70*/  STL.64 [R1+0x49c0], R14 ;  /* 0x0049c00e01007387 */ /* 0x0007e80000100a00 */
[----:B--2---:R5:W-:Y:S01]  /*31d80*/  STL.64 [R1+0x49b8], R12 ;  /* 0x0049b80c01007387 */ /* 0x004be20000100a00 */
[----:B-1----:R-:W2:Y:S02]  /*31d90*/  LDL.LU R24, [R1+0x100] ;  /* 0x0001000001187983 */ /* 0x002ea40000300800 */
[----:B------:R-:W2:Y:S02]  /*31da0*/  LDL.LU R25, [R1+0x104] ;  /* 0x0001040001197983 */ /* 0x000ea40000300800 */
[----:B------:R-:W2:Y:S01]  /*31db0*/  LDL.LU R26, [R1+0x108] ;  /* 0x00010800011a7983 */ /* 0x000ea20000300800 */
[----:B------:R-:W2:Y:S01]  /*31dc0*/  LDL.LU R27, [R1+0x10c] ;  /* 0x00010c00011b7983 */ /* 0x000ea20000300800 */
[----:B---3--:R-:W-:Y:S01]  /*31dd0*/  MOV R14, R8 ;  /* 0x00000008000e7202 */ /* 0x008fe20000000f00 */
[----:B------:R-:W-:-:S02]  /*31de0*/  IMAD.MOV.U32 R15, RZ, RZ, R3 ;  /* 0x000000ffff0f7224 */ /* 0x000fc400078e0003 */
[----:B-----5:R-:W-:Y:S01]  /*31df0*/  IMAD.MOV.U32 R12, RZ, RZ, R10 ;  /* 0x000000ffff0c7224 */ /* 0x020fe200078e000a */
[----:B----4-:R-:W-:Y:S01]  /*31e00*/  MOV R13, R9 ;  /* 0x00000009000d7202 */ /* 0x010fe20000000f00 */
[----:B--2---:R-:W-:Y:S01]  /*31e10*/  STL.64 [R1+0x49d0], R26 ;  /* 0x0049d01a01007387 */ /* 0x004fe20000100a00 */
[----:B------:R0:W-:Y:S02]  /*31e20*/  STL.64 [R1+0x49c8], R24 ;  /* 0x0049c81801007387 */ /* 0x0001e40000100a00 */
[----:B------:R-:W2:Y:S02]  /*31e30*/  LDL.LU R10, [R1+0x4a7c] ;  /* 0x004a7c00010a7983 */ /* 0x000ea40000300800 */
[----:B------:R-:W3:Y:S01]  /*31e40*/  LDL.LU R9, [R1+0x4a78] ;  /* 0x004a780001097983 */ /* 0x000ee20000300800 */
[----:B------:R-:W4:Y:S01]  /*31e50*/  LDL.LU R8, [R1+0x4a74] ;  /* 0x004a740001087983 */ /* 0x000f220000300800 */
[----:B------:R-:W5:Y:S02]  /*31e60*/  LDL.LU R3, [R1+0x4a70] ;  /* 0x004a700001037983 */ /* 0x000f640000300800 */
[----:B------:R-:W-:Y:S02]  /*31e70*/  STL.64 [R1+0x49e0], R14 ;  /* 0x0049e00e01007387 */ /* 0x000fe40000100a00 */
[----:B------:R1:W-:Y:S01]  /*31e80*/  STL.64 [R1+0x49d8], R12 ;  /* 0x0049d80c01007387 */ /* 0x0003e20000100a00 */
[----:B0-----:R-:W2:Y:S01]  /*31e90*/  LDL.LU R24, [R1+0x110] ;  /* 0x0001100001187983 */ /* 0x001ea20000300800 */
[----:B------:R-:W2:Y:S02]  /*31ea0*/  LDL.LU R25, [R1+0x114] ;  /* 0x0001140001197983 */ /* 0x000ea40000300800 */
[----:B------:R-:W2:Y:S02]  /*31eb0*/  LDL.LU R26, [R1+0x118] ;  /* 0x00011800011a7983 */ /* 0x000ea40000300800 */
[----:B------:R-:W2:Y:S02]  /*31ec0*/  LDL.LU R27, [R1+0x11c] ;  /* 0x00011c00011b7983 */ /* 0x000ea40000300800 */
[----:B--2---:R-:W-:Y:S01]  /*31ed0*/  STL.64 [R1+0x49f0], R26 ;  /* 0x0049f01a01007387 */ /* 0x004fe20000100a00 */
[----:B------:R-:W-:Y:S02]  /*31ee0*/  STL.64 [R1+0x49e8], R24 ;  /* 0x0049e81801007387 */ /* 0x000fe40000100a00 */
[----:B-1----:R-:W2:Y:S02]  /*31ef0*/  LDL.LU R12, [R1+0x30] ;  /* 0x00003000010c7983 */ /* 0x002ea40000300800 */
[----:B------:R-:W2:Y:S01]  /*31f00*/  LDL.LU R13, [R1+0x34] ;  /* 0x00003400010d7983 */ /* 0x000ea20000300800 */
[----:B------:R-:W2:Y:S01]  /*31f10*/  LDL.LU R14, [R1+0x38] ;  /* 0x00003800010e7983 */ /* 0x000ea20000300800 */
[----:B------:R-:W-:-:S02]  /*31f20*/  MOV R15, R2 ;  /* 0x00000002000f7202 */ /* 0x000fc40000000f00 */
[----:B------:R-:W3:Y:S03]  /*31f30*/  LDL.LU R2, [R1+0x4a6c] ;  /* 0x004a6c0001027983 */ /* 0x000ee60000300800 */
[----:B--2---:R0:W-:Y:S01]  /*31f40*/  STL.64 [R1+0x4a00], R14 ;  /* 0x004a000e01007387 */ /* 0x0041e20000100a00 */
[----:B------:R4:W-:Y:S01]  /*31f50*/  STL.64 [R1+0x49f8], R12 ;  /* 0x0049f80c01007387 */ /* 0x0009e20000100a00 */
[----:B0-----:R-:W-:Y:S02]  /*31f60*/  MOV R14, R10 ;  /* 0x0000000a000e7202 */ /* 0x001fe40000000f00 */
[----:B----4-:R-:W-:Y:S02]  /*31f70*/  MOV R12, R8 ;  /* 0x00000008000c7202 */ /* 0x010fe40000000f00 */
[----:B------:R-:W-:Y:S01]  /*31f80*/  MOV R15, R11 ;  /* 0x0000000b000f7202 */ /* 0x000fe20000000f00 */
[----:B------:R-:W2:Y:S01]  /*31f90*/  LDL.LU R8, [R1+0x4a68] ;  /* 0x004a680001087983 */ /* 0x000ea20000300800 */
[----:B---3--:R-:W-:-:S02]  /*31fa0*/  IMAD.MOV.U32 R13, RZ, RZ, R9 ;  /* 0x000000ffff0d7224 */ /* 0x008fc400078e0009 */
[----:B------:R-:W3:Y:S02]  /*31fb0*/  LDL.LU R9, [R1+0x4a64] ;  /* 0x004a640001097983 */ /* 0x000ee40000300800 */
[----:B------:R-:W4:Y:S01]  /*31fc0*/  LDL.LU R10, [R1+0x4a60] ;  /* 0x004a6000010a7983 */ /* 0x000f220000300800 */
[----:B------:R-:W2:Y:S01]  /*31fd0*/  LDL.LU R11, [R1+0x4a5c] ;  /* 0x004a5c00010b7983 */ /* 0x000ea20000300800 */
[----:B------:R-:W-:Y:S02]  /*31fe0*/  STL.64 [R1+0x4a20], R14 ;  /* 0x004a200e01007387 */ /* 0x000fe40000100a00 */
[----:B------:R0:W-:Y:S02]  /*31ff0*/  STL.64 [R1+0x4a18], R12 ;  /* 0x004a180c01007387 */ /* 0x0001e40000100a00 */
[----:B0-----:R-:W2:Y:S01]  /*32000*/  LDL.LU R12, [R1+0x50] ;  /* 0x00005000010c7983 */ /* 0x001ea20000300800 */
[----:B------:R-:W2:Y:S02]  /*32010*/  LDL.LU R13, [R1+0x54] ;  /* 0x00005400010d7983 */ /* 0x000ea40000300800 */
[----:B------:R-:W2:Y:S02]  /*32020*/  LDL.LU R14, [R1+0x58] ;  /* 0x00005800010e7983 */ /* 0x000ea40000300800 */
[----:B------:R-:W-:-:S02]  /*32030*/  IMAD.MOV.U32 R15, RZ, RZ, R2 ;  /* 0x000000ffff0f7224 */ /* 0x000fc400078e0002 */
[----:B------:R-:W3:Y:S04]  /*32040*/  LDL.LU R2, [R1+0x4a58] ;  /* 0x004a580001027983 */ /* 0x000ee80000300800 */
[----:B--2---:R-:W-:Y:S01]  /*32050*/  STL.64 [R1+0x4a40], R14 ;  /* 0x004a400e01007387 */ /* 0x004fe20000100a00 */
[----:B------:R-:W-:Y:S02]  /*32060*/  STL.64 [R1+0x4a38], R12 ;  /* 0x004a380c01007387 */ /* 0x000fe40000100a00 */
[----:B------:R-:W2:Y:S02]  /*32070*/  LDL.LU R24, [R1+0x120] ;  /* 0x0001200001187983 */ /* 0x000ea40000300800 */
[----:B------:R-:W2:Y:S01]  /*32080*/  LDL.LU R25, [R1+0x124] ;  /* 0x0001240001197983 */ /* 0x000ea20000300800 */
[----:B------:R-:W2:Y:S01]  /*32090*/  LDL.LU R26, [R1+0x128] ;  /* 0x00012800011a7983 */ /* 0x000ea20000300800 */
[----:B------:R-:W2:Y:S03]  /*320a0*/  LDL.LU R27, [R1+0x12c] ;  /* 0x00012c00011b7983 */ /* 0x000ea60000300800 */
[----:B--2---:R-:W-:Y:S01]  /*320b0*/  STL.64 [R1+0x4a10], R26 ;  /* 0x004a101a01007387 */ /* 0x004fe20000100a00 */
[----:B------:R0:W-:Y:S03]  /*320c0*/  STL.64 [R1+0x4a08], R24 ;  /* 0x004a081801007387 */ /* 0x0001e60000100a00 */
[----:B0-----:R-:W2:Y:S01]  /*320d0*/  LDL.LU R24, [R1+0x130] ;  /* 0x0001300001187983 */ /* 0x001ea20000300800 */
[----:B------:R-:W2:Y:S02]  /*320e0*/  LDL.LU R25, [R1+0x134] ;  /* 0x0001340001197983 */ /* 0x000ea40000300800 */
[----:B------:R-:W2:Y:S02]  /*320f0*/  LDL.LU R26, [R1+0x138] ;  /* 0x00013800011a7983 */ /* 0x000ea40000300800 */
[----:B------:R-:W2:Y:S02]  /*32100*/  LDL.LU R27, [R1+0x13c] ;  /* 0x00013c00011b7983 */ /* 0x000ea40000300800 */
[----:B--2---:R-:W-:Y:S01]  /*32110*/  STL.64 [R1+0x4a30], R26 ;  /* 0x004a301a01007387 */ /* 0x004fe20000100a00 */
[----:B------:R0:W-:Y:S03]  /*32120*/  STL.64 [R1+0x4a28], R24 ;  /* 0x004a281801007387 */ /* 0x0001e60000100a00 */
[----:B0-----:R-:W2:Y:S01]  /*32130*/  LDL.LU R24, [R1+0x140] ;  /* 0x0001400001187983 */ /* 0x001ea20000300800 */
[----:B------:R-:W2:Y:S02]  /*32140*/  LDL.LU R25, [R1+0x144] ;  /* 0x0001440001197983 */ /* 0x000ea40000300800 */
[----:B------:R-:W2:Y:S02]  /*32150*/  LDL.LU R26, [R1+0x148] ;  /* 0x00014800011a7983 */ /* 0x000ea40000300800 */
[----:B------:R-:W2:Y:S01]  /*32160*/  LDL.LU R27, [R1+0x14c] ;  /* 0x00014c00011b7983 */ /* 0x000ea20000300800 */
[----:B------:R-:W-:-:S02]  /*32170*/  MOV R12, R11 ;  /* 0x0000000b000c7202 */ /* 0x000fc40000000f00 */
[----:B----4-:R-:W-:Y:S01]  /*32180*/  MOV R13, R10 ;  /* 0x0000000a000d7202 */ /* 0x010fe20000000f00 */
[----:B--2---:R-:W-:Y:S01]  /*32190*/  STL.64 [R1+0x4a50], R26 ;  /* 0x004a501a01007387 */ /* 0x004fe20000100a00 */
[----:B------:R0:W-:Y:S03]  /*321a0*/  STL.64 [R1+0x4a48], R24 ;  /* 0x004a481801007387 */ /* 0x0001e60000100a00 */
[----:B0-----:R-:W2:Y:S01]  /*321b0*/  LDL.LU R24, [R1+0x150] ;  /* 0x0001500001187983 */ /* 0x001ea20000300800 */
[----:B------:R-:W2:Y:S02]  /*321c0*/  LDL.LU R25, [R1+0x154] ;  /* 0x0001540001197983 */ /* 0x000ea40000300800 */
[----:B------:R-:W2:Y:S02]  /*321d0*/  LDL.LU R26, [R1+0x158] ;  /* 0x00015800011a7983 */ /* 0x000ea40000300800 */
[----:B------:R-:W2:Y:S02]  /*321e0*/  LDL.LU R27, [R1+0x15c] ;  /* 0x00015c00011b7983 */ /* 0x000ea40000300800 */
[----:B---3--:R-:W-:Y:S01]  /*321f0*/  IMAD.MOV.U32 R14, RZ, RZ, R9 ;  /* 0x000000ffff0e7224 */ /* 0x008fe200078e0009 */
[----:B------:R-:W-:Y:S01]  /*32200*/  MOV R15, R8 ;  /* 0x00000008000f7202 */ /* 0x000fe20000000f00 */
[----:B------:R-:W3:Y:S01]  /*32210*/  LDL.LU R16, [R1+0xe0] ;  /* 0x0000e00001107983 */ /* 0x000ee20000300800 */
[----:B------:R-:W3:Y:S02]  /*32220*/  LDL.LU R17, [R1+0xe4] ;  /* 0x0000e40001117983 */ /* 0x000ee40000300800 */
[----:B------:R-:W3:Y:S02]  /*32230*/  LDL.LU R18, [R1+0xe8] ;  /* 0x0000e80001127983 */ /* 0x000ee40000300800 */
[----:B------:R-:W3:Y:S01]  /*32240*/  LDL.LU R19, [R1+0xec] ;  /* 0x0000ec0001137983 */ /* 0x000ee20000300800 */
[----:B------:R-:W4:Y:S01]  /*32250*/  LDL.LU R20, [R1+0xd0] ;  /* 0x0000d00001147983 */ /* 0x000f220000300800 */
[----:B------:R-:W4:Y:S02]  /*32260*/  LDL.LU R21, [R1+0xd4] ;  /* 0x0000d40001157983 */ /* 0x000f240000300800 */
[----:B------:R-:W4:Y:S02]  /*32270*/  LDL.LU R22, [R1+0xd8] ;  /* 0x0000d80001167983 */ /* 0x000f240000300800 */
[----:B------:R-:W4:Y:S01]  /*32280*/  LDL.LU R23, [R1+0xdc] ;  /* 0x0000dc0001177983 */ /* 0x000f220000300800 */
[----:B------:R-:W3:Y:S01]  /*32290*/  LDL.LU R8, [R1+0xc0] ;  /* 0x0000c00001087983 */ /* 0x000ee20000300800 */
[----:B------:R-:W3:Y:S02]  /*322a0*/  LDL.LU R9, [R1+0xc4] ;  /* 0x0000c40001097983 */ /* 0x000ee40000300800 */
[----:B------:R-:W3:Y:S02]  /*322b0*/  LDL.LU R10, [R1+0xc8] ;  /* 0x0000c800010a7983 */ /* 0x000ee40000300800 */
[----:B------:R-:W3:Y:S01]  /*322c0*/  LDL.LU R11, [R1+0xcc] ;  /* 0x0000cc00010b7983 */ /* 0x000ee20000300800 */
[----:B------:R-:W-:Y:S01]  /*322d0*/  STL [R1+0x48bc], R28 ;  /* 0x0048bc1c01007387 */ /* 0x000fe20000100800 */
[----:B------:R-:W-:Y:S01]  /*322e0*/  STL [R1+0x48b8], R29 ;  /* 0x0048b81d01007387 */ /* 0x000fe20000100800 */
[-C--:B--2---:R-:W-:Y:S02]  /*322f0*/  HMMA.16816.F32 R12, R12, R4.reuse, R24 ;  /* 0x000000040c0c723c */ /* 0x084fe40000001818 */
[----:B------:R-:W2:Y:S01]  /*32300*/  LDL.LU.64 R26, [R1+0x4a50] ;  /* 0x004a5000011a7983 */ /* 0x000ea20000300a00 */
[----:B------:R-:W2:Y:S11]  /*32310*/  LDL.LU.64 R24, [R1+0x4a48] ;  /* 0x004a480001187983 */ /* 0x000eb60000300a00 */
[----:B------:R-:W-:Y:S09]  /*32320*/  @!UPT UIADD3 URZ, URZ, URZ, URZ ;  /* 0x0000003f3f3ff290 */ /* 0x000ff2000fffe03f */
[----:B------:R0:W-:Y:S01]  /*32330*/  STL.64 [R1+0x150], R12 ;  /* 0x0001500c01007387 */ /* 0x0001e20000100a00 */
[----:B------:R-:W-:Y:S01]  /*32340*/  MOV R6, R14 ;  /* 0x0000000e00067202 */ /* 0x000fe20000000f00 */
[----:B------:R-:W-:Y:S02]  /*32350*/  IMAD.MOV.U32 R7, RZ, RZ, R15 ;  /* 0x000000ffff077224 */ /* 0x000fe400078e000f */
[----:B------:R-:W2:Y:S04]  /*32360*/  LDL.LU.64 R14, [R1+0x4a40] ;  /* 0x004a4000010e7983 */ /* 0x000ea80000300a00 */
[----:B0-----:R-:W2:Y:S01]  /*32370*/  LDL.LU.64 R12, [R1+0x4a38] ;  /* 0x004a3800010c7983 */ /* 0x001ea20000300a00 */
[----:B------:R-:W-:Y:S02]  /*32380*/  STL [R1+0x48c4], R7 ;  /* 0x0048c40701007387 */ /* 0x000fe40000100800 */
[----:B------:R-:W-:Y:S01]  /*32390*/  STL [R1+0x48c0], R6 ;  /* 0x0048c00601007387 */ /* 0x000fe20000100800 */
        /* <DEDUP_REMOVED lines=26> */
[----:B------:R-:W-:Y:S01]  /*32540*/  STL.64 [R1+0x120], R12 ;  /* 0x0001200c01007387 */ /* 0x000fe20000100a00 */
[----:B------:R0:W-:Y:S03]  /*32550*/  STL.64 [R1+0x128], R14 ;  /* 0x0001280e01007387 */ /* 0x0001e60000100a00 */
[----:B0-----:R-:W2:Y:S01]  /*32560*/  LDL.LU.64 R14, [R1+0x49e0] ;  /* 0x0049e000010e7983 */ /* 0x001ea20000300a00 */
[----:B------:R-:W2:Y:S02]  /*32570*/  LDL.LU.64 R12, [R1+0x49d8] ;  /* 0x0049d800010c7983 */ /* 0x000ea40000300a00 */
        /* <DEDUP_REMOVED lines=22> */
[----:B0-----:R-:W3:Y:S01]  /*326e0*/  LDL.LU.64 R14, [R1+0x4980] ;  /* 0x00498000010e7983 */ /* 0x001ee20000300a00 */
[----:B------:R-:W3:Y:S02]  /*326f0*/  LDL.LU.64 R12, [R1+0x4978] ;  /* 0x00497800010c7983 */ /* 0x000ee40000300a00 */
[-C--:B---3--:R-:W-:Y:S11]  /*32700*/  HMMA.16816.F32 R16, R12, R4.reuse, R16 ;  /* 0x000000040c10723c */ /* 0x088ff60000001810 */
[----:B------:R-:W-:Y:S11]  /*32710*/  @!UPT UIADD3 URZ, URZ, URZ, URZ ;  /* 0x0000003f3f3ff290 */ /* 0x000ff6000fffe03f */
[----:B------:R-:W-:Y:S02]  /*32720*/  @!UPT UIADD3 URZ, URZ, URZ, URZ ;  /* 0x0000003f3f3ff290 */ /* 0x000fe4000fffe03f */
[----:B------:R-:W-:Y:S01]  /*32730*/  MOV R6, R18 ;  /* 0x0000001200067202 */ /* 0x000fe20000000f00 */
[----:B------:R-:W-:Y:S02]  /*32740*/  IMAD.MOV.U32 R0, RZ, RZ, R19 ;  /* 0x000000ffff007224 */ /* 0x000fe400078e0013 */
[----:B------:R-:W-:Y:S01]  /*32750*/  IMAD.MOV.U32 R12, RZ, RZ, R16 ;  /* 0x000000ffff0c7224 */ /* 0x000fe200078e0010 */
[----:B------:R-:W-:Y:S01]  /*32760*/  MOV R7, R17 ;  /* 0x0000001100077202 */ /* 0x000fe20000000f00 */
[----:B------:R-:W4:Y:S01]  /*32770*/  LDL.LU.64 R18, [R1+0x4970] ;  /* 0x0049700001127983 */ /* 0x000f220000300a00 */
[----:B------:R-:W4:Y:S02]  /*32780*/  LDL.LU.64 R16, [R1+0x4968] ;  /* 0x0049680001107983 */ /* 0x000f240000300a00 */
[-C--:B----4-:R-:W-:Y:S11]  /*32790*/  HMMA.16816.F32 R20, R16, R4.reuse, R20 ;  /* 0x000000041014723c */ /* 0x090ff60000001814 */
[----:B------:R-:W-:Y:S11]  /*327a0*/  @!UPT UIADD3 URZ, URZ, URZ, URZ ;  /* 0x0000003f3f3ff290 */ /* 0x000ff6000fffe03f */
[----:B------:R-:W-:Y:S02]  /*327b0*/  @!UPT UIADD3 URZ, URZ, URZ, URZ ;  /* 0x0000003f3f3ff290 */ /* 0x000fe4000fffe03f */
[----:B------:R-:W-:Y:S01]  /*327c0*/  IMAD.MOV.U32 R14, RZ, RZ, R22 ;  /* 0x000000ffff0e7224 */ /* 0x000fe200078e0016 */
[----:B------:R-:W-:Y:S02]  /*327d0*/  MOV R13, R23 ;  /* 0x00000017000d7202 */ /* 0x000fe40000000f00 */
[----:B------:R-:W-:Y:S02]  /*327e0*/  MOV R16, R20 ;  /* 0x0000001400107202 */ /* 0x000fe40000000f00 */
[----:B------:R-:W-:Y:S01]  /*327f0*/  MOV R15, R21 ;  /* 0x00000015000f7202 */ /* 0x000fe20000000f00 */
[----:B------:R-:W3:Y:S01]  /*32800*/  LDL.LU.64 R22, [R1+0x4960] ;  /* 0x0049600001167983 */ /* 0x000ee20000300a00 */
[----:B------:R-:W3:Y:S02]  /*32810*/  LDL.LU.64 R20, [R1+0x4958] ;  /* 0x0049580001147983 */ /* 0x000ee40000300a00 */
[-C--:B---3--:R-:W-:Y:S01]  /*32820*/  HMMA.16816.F32 R20, R20, R4.reuse, R8 ;  /* 0x000000041414723c */ /* 0x088fe20000001808 */
[----:B------:R-:W2:Y:S01]  /*32830*/  LDL.LU.64 R10, [R1+0x4950] ;  /* 0x00495000010a7983 */ /* 0x000ea20000300a00 */
[----:B------:R-:W2:Y:S02]  /*32840*/  LDL.LU.64 R8, [R1+0x4948] ;  /* 0x0049480001087983 */ /* 0x000ea40000300a00 */
[----:B------:R-:W-:Y:S11]  /*32850*/  IMAD.MOV.U32 R29, RZ, RZ, R2 ;  /* 0x000000ffff1d7224 */ /* 0x000ff600078e0002 */
[----:B------:R-:W-:Y:S09]  /*32860*/  @!UPT UIADD3 URZ, URZ, URZ, URZ ;  /* 0x0000003f3f3ff290 */ /* 0x000ff2000fffe03f */
[----:B------:R-:W-:Y:S01]  /*32870*/  MOV R2, R23 ;  /* 0x0000001700027202 */ /* 0x000fe20000000f00 */
[----:B------:R-:W-:Y:S01]  /*32880*/  STL.64 [R1+0xc0], R20 ;  /* 0x0000c01401007387 */ /* 0x000fe20000100a00 */
[----:B------:R-:W-:Y:S03]  /*32890*/  STL [R1+0xc8], R22 ;  /* 0x0000c81601007387 */ /* 0x000fe60000100800 */
[----:B------:R-:W-:Y:S01]  /*328a0*/  STL [R1+0x48d8], R2 ;  /* 0x0048d80201007387 */ /* 0x000fe20000100800 */
[----:B--2---:R-:W-:Y:S07]  /*328b0*/  HMMA.16816.F32 R8, R24, R4, R8 ;  /* 0x000000041808723c */ /* 0x004fee0000001808 */
[----:B------:R-:W-:Y:S11]  /*328c0*/  IMAD.MOV.U32 R5, RZ, RZ, R29 ;  /* 0x000000ffff057224 */ /* 0x000ff600078e001d */
[----:B------:R-:W-:Y:S05]  /*328d0*/  @!UPT UIADD3 URZ, URZ, URZ, URZ ;  /* 0x0000003f3f3ff290 */ /* 0x000fea000fffe03f */
[----:B------:R0:W-:Y:S01]  /*328e0*/  STL.64 [R1+0x46f0], R10 ;  /* 0x0046f00a01007387 */ /* 0x0001e20000100a00 */
[----:B------:R1:W-:Y:S02]  /*328f0*/  STL.64 [R1+0x46e8], R8 ;  /* 0x0046e80801007387 */ /* 0x0003e40000100a00 */
        /* <DEDUP_REMOVED lines=31> */
[----:B------:R-:W1:Y:S01]  /*32af0*/  LDSM.16.MT88.4 R12, [R5+0x1a180] ;  /* 0x01a18000050c783b */ /* 0x000e620000004200 */
[----:B0-----:R-:W-:-:S03]  /*32b00*/  MOV R23, R11 ;  /* 0x0000000b00177202 */ /* 0x001fc60000000f00 */
[----:B------:R-:W2:Y:S01]  /*32b10*/  LDL R11, [R1+0xdd8] ;  /* 0x000dd800010b7983 */ /* 0x000ea20000100800 */
[----:B-1----:R-:W-:Y:S01]  /*32b20*/  IMAD.MOV.U32 R7, RZ, RZ, R12 ;  /* 0x000000ffff077224 */ /* 0x002fe200078e000c */
[----:B------:R-:W-:Y:S02]  /*32b30*/  MOV R29, R13 ;  /* 0x0000000d001d7202 */ /* 0x000fe40000000f00 */
[----:B------:R-:W-:Y:S01]  /*32b40*/  MOV R28, R14 ;  /* 0x0000000e001c7202 */ /* 0x000fe20000000f00 */
[----:B------:R-:W-:Y:S02]  /*32b50*/  IMAD.MOV.U32 R27, RZ, RZ, R15 ;  /* 0x000000ffff1b7224 */ /* 0x000fe400078e000f */
[----:B-----5:R-:W0:Y:S02]  /*32b60*/  LDSM.16.MT88.4 R12, [R3+0x1a000] ;  /* 0x01a00000030c783b */ /* 0x020e240000004200 */
[----:B0-----:R-:W-:Y:S02]  /*32b70*/  MOV R17, R12 ;  /* 0x0000000c00117202 */ /* 0x001fe40000000f00 */
[----:B------:R-:W-:Y:S01]  /*32b80*/  MOV R18, R13 ;  /* 0x0000000d00127202 */ /* 0x000fe20000000f00 */
[----:B------:R-:W-:Y:S01]  /*32b90*/  IMAD.MOV.U32 R2, RZ, RZ, R14 ;  /* 0x000000ffff027224 */ /* 0x000fe200078e000e */
[----:B------:R-:W-:-:S02]  /*32ba0*/  MOV R6, R15 ;  /* 0x0000000f00067202 */ /* 0x000fc40000000f00 */
[----:B------:R-:W0:Y:S01]  /*32bb0*/  LDSM.16.MT88.4 R12, [R3+0x1a080] ;  /* 0x01a08000030c783b */ /* 0x000e220000004200 */
        /* <DEDUP_REMOVED lines=26> */
[----:B0-----:R-:W-:-:S05]  /*32d60*/  IMAD.MOV.U32 R23, RZ, RZ, R14 ;  /* 0x000000ffff177224 */ /* 0x001fca00078e000e */
[----:B------:R-:W-:Y:S01]  /*32d70*/  STL.64 [R1+0x4940], R22 ;  /* 0x0049401601007387 */ /* 0x000fe20000100a00 */
        /* <DEDUP_REMOVED lines=60> */
[----:B------:R-:W4:Y:S01]  /*33140*/  LDL.LU R7, [R1+0x4910] ;  /* 0x0049100001077983 */ /* 0x000f220000300800 */
[----:B------:R-:W-:Y:S02]  /*33150*/  IMAD.MOV.U32 R9, RZ, RZ, R5 ;  /* 0x000000ffff097224 */ /* 0x000fe400078e0005 */
[----:B------:R-:W4:Y:S02]  /*33160*/  LDL.LU R5, [R1+0x490c] ;  /* 0x00490c0001057983 */ /* 0x000f240000300800 */
[----:B------:R-:W4:Y:S01]  /*33170*/  LDL.LU R23, [R1+0x4908] ;  /* 0x0049080001177983 */ /* 0x000f220000300800 */
[----:B------:R-:W4:Y:S01]  /*33180*/  LDL.LU R24, [R1+0x4904] ;  /* 0x0049040001187983 */ /* 0x000f220000300800 */
[----:B------:R0:W-:Y:S02]  /*33190*/  STL.64 [R1+0x47b8], R10 ;  /* 0x0047b80a01007387 */ /* 0x0001e40000100a00 */
[----:B------:R1:W-:Y:S01]  /*331a0*/  STL.64 [R1+0x47b0], R8 ;  /* 0x0047b00801007387 */ /* 0x0003e20000100a00 */
[----:B0-----:R-:W-:Y:S01]  /*331b0*/  MOV R10, R19 ;  /* 0x00000013000a7202 */ /* 0x001fe20000000f00 */
[----:B-1----:R-:W-:-:S02]  /*331c0*/  IMAD.MOV.U32 R8, RZ, RZ, R25 ;  /* 0x000000ffff087224 */ /* 0x002fc400078e0019 */
[----:B---3--:R-:W-:Y:S01]  /*331d0*/  IMAD.MOV.U32 R11, RZ, RZ, R20 ;  /* 0x000000ffff0b7224 */ /* 0x008fe200078e0014 */
[----:B------:R-:W3:Y:S01]  /*331e0*/  LDL.LU R25, [R1+0x4900] ;  /* 0x0049000001197983 */ /* 0x000ee20000300800 */
[----:B------:R-:W-:Y:S02]  /*331f0*/  MOV R9, R26 ;  /* 0x0000001a00097202 */ /* 0x000fe40000000f00 */
        /* <DEDUP_REMOVED lines=11> */
[----:B------:R-:W-:Y:S01]  /*332b0*/  MOV R8, R21 ;  /* 0x0000001500087202 */ /* 0x000fe20000000f00 */
        /* <DEDUP_REMOVED lines=32> */
[----:B------:R-:W-:-:S02]  /*334c0*/  IMAD.MOV.U32 R11, RZ, RZ, R27 ;  /* 0x000000ffff0b7224 */ /* 0x000fc400078e001b */
[----:B------:R-:W-:Y:S01]  /*334d0*/  IMAD.MOV.U32 R8, RZ, RZ, R7 ;  /* 0x000000ffff087224 */ /* 0x000fe200078e0007 */
[----:B------:R-:W-:Y:S01]  /*334e0*/  MOV R9, R29 ;  /* 0x0000001d00097202 */ /* 0x000fe20000000f00 */
[----:B------:R-:W4:Y:S01]  /*334f0*/  LDL.LU R7, [R1+0x48d0] ;  /* 0x0048d00001077983 */ /* 0x000f220000300800 */
[----:B------:R-:W4:Y:S02]  /*33500*/  LDL.LU R29, [R1+0x48cc] ;  /* 0x0048cc00011d7983 */ /* 0x000f240000300800 */
[----:B------:R-:W4:Y:S02]  /*33510*/  LDL.LU R28, [R1+0x48c8] ;  /* 0x0048c800011c7983 */ /* 0x000f240000300800 */
[----:B------:R0:W-:Y:S01]  /*33520*/  STL.64 [R1+0x4838], R10 ;  /* 0x0048380a01007387 */ /* 0x0001e20000100a00 */
[----:B------:R3:W-:Y:S01]  /*33530*/  STL.64 [R1+0x4830], R8 ;  /* 0x0048300801007387 */ /* 0x0007e20000100a00 */
[----:B0-----:R-:W-:Y:S01]  /*33540*/  IMAD.MOV.U32 R10, RZ, RZ, R24 ;  /* 0x000000ffff0a7224 */ /* 0x001fe200078e0018 */
[----:B------:R-:W-:-:S02]  /*33550*/  MOV R11, R23 ;  /* 0x00000017000b7202 */ /* 0x000fc40000000f00 */
[----:B---3--:R-:W-:Y:S02]  /*33560*/  MOV R8, R26 ;  /* 0x0000001a00087202 */ /* 0x008fe40000000f00 */
        /* <DEDUP_REMOVED lines=10> */
[----:B------:R-:W-:Y:S02]  /*33610*/  MOV R8, R22 ;  /* 0x0000001600087202 */ /* 0x000fe40000000f00 */
[----:B------:R-:W-:Y:S02]  /*33620*/  MOV R9, R21 ;  /* 0x0000001500097202 */ /* 0x000fe40000000f00 */
[----:B----4-:R-:W-:Y:S01]  /*33630*/  MOV R14, R7 ;  /* 0x00000007000e7202 */ /* 0x010fe20000000f00 */
[----:B------:R-:W-:Y:S01]  /*33640*/  IMAD.MOV.U32 R15, RZ, RZ, R6 ;  /* 0x000000ffff0f7224 */ /* 0x000fe200078e0006 */
[----:B------:R-:W3:Y:S01]  /*33650*/  LDL.LU R7, [R1+0x48c4] ;  /* 0x0048c40001077983 */ /* 0x000ee20000300800 */
[----:B------:R-:W4:Y:S02]  /*33660*/  LDL.LU R6, [R1+0x48c0] ;  /* 0x0048c00001067983 */ /* 0x000f240000300800 */
[----:B------:R-:W-:Y:S02]  /*33670*/  STL.64 [R1+0x4878], R10 ;  /* 0x0048780a01007387 */ /* 0x000fe40000100a00 */
[----:B------:R-:W-:Y:S01]  /*33680*/  STL.64 [R1+0x4870], R8 ;  /* 0x0048700801007387 */ /* 0x000fe20000100a00 */
[----:B------:R-:W-:Y:S04]  /*33690*/  STL.64 [R1+0x47c8], R14 ;  /* 0x0047c80e01007387 */ /* 0x000fe80000100a00 */
[----:B------:R-:W-:Y:S04]  /*336a0*/  LDSM.16.MT88.4 R20, [R0+0x1a100] ;  /* 0x01a100000014783b */ /* 0x000fe80000004200 */
[----:B--2---:R0:W-:Y:S04]  /*336b0*/  STL.64 [R1+0x47c0], R12 ;  /* 0x0047c00c01007387 */ /* 0x0041e80000100a00 */
[----:B0-----:R-:W2:Y:S01]  /*336c0*/  LDL.LU R12, [R1+0x140] ;  /* 0x00014000010c7983 */ /* 0x001ea20000300800 */
[----:B------:R-:W2:Y:S01]  /*336d0*/  LDL.LU R13, [R1+0x144] ;  /* 0x00014400010d7983 */ /* 0x000ea20000300800 */
[----:B------:R-:W-:Y:S01]  /*336e0*/  MOV R14, R28 ;  /* 0x0000001c000e7202 */ /* 0x000fe20000000f00 */
[----:B------:R-:W-:Y:S01]  /*336f0*/  IMAD.MOV.U32 R15, RZ, RZ, R29 ;  /* 0x000000ffff0f7224 */ /* 0x000fe200078e001d */
[----:B------:R-:W3:Y:S01]  /*33700*/  LDL.LU R28, [R1+0x48bc] ;  /* 0x0048bc00011c7983 */ /* 0x000ee20000300800 */
[----:B------:R-:W3:Y:S03]  /*33710*/  LDL.LU R29, [R1+0x48b8] ;  /* 0x0048b800011d7983 */ /* 0x000ee60000300800 */
[----:B------:R-:W-:Y:S04]  /*33720*/  STL.64 [R1+0x47e8], R14 ;  /* 0x0047e80e01007387 */ /* 0x000fe80000100a00 */
[----:B--2---:R0:W-:Y:S04]  /*33730*/  STL.64 [R1+0x47e0], R12 ;  /* 0x0047e00c01007387 */ /* 0x0041e80000100a00 */
[----:B0-----:R-:W2:Y:S01]  /*33740*/  LDL.LU R12, [R1+0x150] ;  /* 0x00015000010c7983 */ /* 0x001ea20000300800 */
[----:B------:R-:W2:Y:S01]  /*33750*/  LDL.LU R13, [R1+0x154] ;  /* 0x00015400010d7983 */ /* 0x000ea20000300800 */
[----:B----4-:R-:W-:Y:S01]  /*33760*/  MOV R14, R6 ;  /* 0x00000006000e7202 */ /* 0x010fe20000000f00 */
[----:B---3--:R-:W-:Y:S01]  /*33770*/  IMAD.MOV.U32 R15, RZ, RZ, R7 ;  /* 0x000000ffff0f7224 */ /* 0x008fe200078e0007 */
[----:B------:R-:W3:Y:S01]  /*33780*/  LDL.LU R6, [R1+0x48b4] ;  /* 0x0048b40001067983 */ /* 0x000ee20000300800 */
[----:B------:R-:W4:Y:S03]  /*33790*/  LDL.LU R7, [R1+0x48b0] ;  /* 0x0048b00001077983 */ /* 0x000f260000300800 */
[----:B------:R-:W-:Y:S04]  /*337a0*/  STL.64 [R1+0x4808], R14 ;  /* 0x0048080e01007387 */ /* 0x000fe80000100a00 */
[----:B--2---:R0:W-:Y:S04]  /*337b0*/  STL.64 [R1+0x4800], R12 ;  /* 0x0048000c01007387 */ /* 0x0041e80000100a00 */
[----:B0-----:R-:W2:Y:S01]  /*337c0*/  LDL.LU R12, [R1+0x160] ;  /* 0x00016000010c7983 */ /* 0x001ea20000300800 */
[----:B------:R-:W2:Y:S01]  /*337d0*/  LDL.LU R13, [R1+0x164] ;  /* 0x00016400010d7983 */ /* 0x000ea20000300800 */
[----:B------:R-:W-:-:S02]  /*337e0*/  MOV R14, R29 ;  /* 0x0000001d000e7202 */ /* 0x000fc40000000f00 */
[----:B------:R-:W-:Y:S01]  /*337f0*/  MOV R15, R28 ;  /* 0x0000001c000f7202 */ /* 0x000fe20000000f00 */
[----:B------:R-:W3:Y:S01]  /*33800*/  LDL.LU R29, [R1+0x48ac] ;  /* 0x0048ac00011d7983 */ /* 0x000ee20000300800 */
[----:B------:R-:W3:Y:S03]  /*33810*/  LDL.LU R28, [R1+0x48a8] ;  /* 0x0048a800011c7983 */ /* 0x000ee60000300800 */
[----:B------:R-:W-:Y:S04]  /*33820*/  STL.64 [R1+0x4828], R14 ;  /* 0x0048280e01007387 */ /* 0x000fe80000100a00 */
[----:B--2---:R0:W-:Y:S04]  /*33830*/  STL.64 [R1+0x4820], R12 ;  /* 0x0048200c01007387 */ /* 0x0041e80000100a00 */
[----:B0-----:R-:W2:Y:S01]  /*33840*/  LDL.LU R12, [R1+0x170] ;  /* 0x00017000010c7983 */ /* 0x001ea20000300800 */
[----:B------:R-:W2:Y:S02]  /*33850*/  LDL.LU R13, [R1+0x174] ;  /* 0x00017400010d7983 */ /* 0x000ea40000300800 */
[----:B----4-:R-:W-:Y:S01]  /*33860*/  IMAD.MOV.U32 R14, RZ, RZ, R7 ;  /* 0x000000ffff0e7224 */ /* 0x010fe200078e0007 */
[----:B---3--:R-:W-:Y:S01]  /*33870*/  MOV R15, R6 ;  /* 0x00000006000f7202 */ /* 0x008fe20000000f00 */
[----:B------:R-:W3:Y:S01]  /*33880*/  LDL.LU R7, [R1+0x48a4] ;  /* 0x0048a40001077983 */ /* 0x000ee20000300800 */
[----:B------:R-:W4:Y:S03]  /*33890*/  LDL.LU R6, [R1+0x48a0] ;  /* 0x0048a00001067983 */ /* 0x000f260000300800 */
[----:B------:R-:W-:Y:S04]  /*338a0*/  STL.64 [R1+0x4848], R14 ;  /* 0x0048480e01007387 */ /* 0x000fe80000100a00 */
        /* <DEDUP_REMOVED lines=11> */
[----:B----4-:R-:W-:-:S02]  /*33960*/  MOV R14, R6 ;  /* 0x00000006000e7202 */ /* 0x010fc40000000f00 */
[----:B---3--:R-:W-:Y:S01]  /*33970*/  MOV R15, R7 ;  /* 0x00000007000f7202 */ /* 0x008fe20000000f00 */
        /* <DEDUP_REMOVED lines=11> */
[----:B------:R-:W-:Y:S01]  /*33a30*/  MOV R15, R28 ;  /* 0x0000001c000f7202 */ /* 0x000fe20000000f00 */
        /* <DEDUP_REMOVED lines=25> */
[----:B-1----:R-:W2:Y:S02]  /*33bd0*/  LDL.LU.64 R8, [R1+0x4830] ;  /* 0x0048300001087983 */ /* 0x002ea40000300a00 */
        /* <DEDUP_REMOVED lines=78> */
[----:B-1----:R-:W3:Y:S01]  /*340c0*/  LDL.LU R12, [R1+0xc0] ;  /* 0x0000c000010c7983 */ /* 0x002ee20000300800 */
[----:B------:R-:W3:Y:S02]  /*340d0*/  LDL.LU R13, [R1+0xc4] ;  /* 0x0000c400010d7983 */ /* 0x000ee40000300800 */
[----:B--2---:R-:W3:Y:S01]  /*340e0*/  LDL.LU R14, [R1+0xc8] ;  /* 0x0000c800010e7983 */ /* 0x004ee20000300800 */
[----:B------:R-:W-:Y:S02]  /*340f0*/  MOV R15, R2 ;  /* 0x00000002000f7202 */ /* 0x000fe40000000f00 */
[----:B------:R-:W2:Y:S01]  /*34100*/  LDL.LU R2, [R1+0x46f8] ;  /* 0x0046f80001027983 */ /* 0x000ea20000300800 */
[-C--:B0-----:R-:W-:Y:S03]  /*34110*/  HMMA.16816.F32 R16, R16, R6.reuse, R8 ;  /* 0x000000061010723c */ /* 0x081fe60000001808 */
[----:B------:R-:W4:Y:S01]  /*34120*/  LDL.LU.64 R10, [R1+0x46f0] ;  /* 0x0046f000010a7983 */ /* 0x000f220000300a00 */
[----:B------:R-:W4:Y:S11]  /*34130*/  LDL.LU.64 R8, [R1+0x46e8] ;  /* 0x0046e80001087983 */ /* 0x000f360000300a00 */
[----:B------:R-:W-:Y:S08]  /*34140*/  @!UPT UIADD3 URZ, URZ, URZ, URZ ;  /* 0x0000003f3f3ff290 */ /* 0x000ff0000fffe03f */
[----:B------:R-:W-:Y:S01]  /*34150*/  STL.64 [R1+0xd0], R16 ;  /* 0x0000d01001007387 */ /* 0x000fe20000100a00 */
[----:B------:R0:W-:Y:S02]  /*34160*/  STL.64 [R1+0xd8], R18 ;  /* 0x0000d81201007387 */ /* 0x0001e40000100a00 */
[----:B0-----:R-:W-:Y:S01]  /*34170*/  MOV R19, R5 ;  /* 0x0000000500137202 */ /* 0x001fe20000000f00 */
[-C--:B---3--:R-:W-:Y:S04]  /*34180*/  HMMA.16816.F32 R12, R20, R6.reuse, R12 ;  /* 0x00000006140c723c */ /* 0x088fe8000000180c */
[----:B------:R-:W0:Y:S04]  /*34190*/  LDSM.16.MT88.4 R20, [R19+0x1c000] ;  /* 0x01c000001314783b */ /* 0x000e280000004200 */
[----:B----4-:R-:W-:Y:S01]  /*341a0*/  HMMA.16816.F32 R4, R24, R6, R8 ;  /* 0x000000061804723c */ /* 0x010fe20000001808 */
[----:B--2---:R-:W1:Y:S11]  /*341b0*/  LDSM.16.M88.4 R8, [R2+0x40180] ;  /* 0x040180000208783b */ /* 0x004e760000000200 */
[----:B------:R-:W-:Y:S11]  /*341c0*/  @!UPT UIADD3 URZ, URZ, URZ, URZ ;  /* 0x0000003f3f3ff290 */ /* 0x000ff6000fffe03f */
[----:B------:R-:W-:Y:S01]  /*341d0*/  STL.64 [R1+0x4550], R6 ;  /* 0x0045500601007387 */ /* 0x000fe20000100a00 */
[----:B------:R0:W-:Y:S02]  /*341e0*/  STL.64 [R1+0xc0], R12 ;  /* 0x0000c00c01007387 */ /* 0x0001e40000100a00 */
[----:B------:R2:W-:Y:S02]  /*341f0*/  STL.64 [R1+0xc8], R14 ;  /* 0x0000c80e01007387 */ /* 0x0005e40000100a00 */
[----:B------:R-:W-:Y:S01]  /*34200*/  STL.64 [R1+0x4548], R4 ;  /* 0x0045480401007387 */ /* 0x000fe20000100a00 */
[----:B0-----:R-:W-:Y:S01]  /*34210*/  MOV R13, R22 ;  /* 0x00000016000d7202 */ /* 0x001fe20000000f00 */
[----:B--2---:R-:W-:Y:S01]  /*34220*/  IMAD.MOV.U32 R15, RZ, RZ, R20 ;  /* 0x000000ffff0f7224 */ /* 0x004fe200078e0014 */
[----:B------:R-:W-:Y:S01]  /*34230*/  MOV R14, R21 ;  /* 0x00000015000e7202 */ /* 0x000fe20000000f00 */
[----:B------:R-:W-:-:S04]  /*34240*/  IMAD.MOV.U32 R12, RZ, RZ, R23 ;  /* 0x000000ffff0c7224 */ /* 0x000fc800078e0017 */
[----:B------:R-:W-:Y:S01]  /*34250*/  STL.64 [R1+0x46e0], R14 ;  /* 0x0046e00e01007387 */ /* 0x000fe20000100a00 */
[----:B------:R-:W-:Y:S02]  /*34260*/  STL.64 [R1+0x46d8], R12 ;  /* 0x0046d80c01007387 */ /* 0x000fe40000100a00 */
[----:B-1----:R-:W-:Y:S02]  /*34270*/  STL [R1+0x449c], R10 ;  /* 0x00449c0a01007387 */ /* 0x002fe40000100800 */
[----:B------:R-:W-:Y:S01]  /*34280*/  STL [R1+0x4498], R11 ;  /* 0x0044980b01007387 */ /* 0x000fe20000100800 */
[----:B------:R0:W-:Y:S01]  /*34290*/  STL [R1+0x3ed0], R2 ;  /* 0x003ed00201007387 */ /* 0x0001e20000100800 */
[----:B------:R-:W2:Y:S03]  /*342a0*/  LDL R27, [R1+0xdd8] ;  /* 0x000dd800011b7983 */ /* 0x000ea60000100800 */
        /* <DEDUP_REMOVED lines=18> */
[----:B------:R1:W-:Y:S04]  /*343d0*/  STL [R1+0x4658], R2 ;  /* 0x0046580201007387 */ /* 0x0003e80000100800 */
[----:B0-----:R-:W-:Y:S01]  /*343e0*/  STL [R1+0x4668], R4 ;  /* 0x0046680401007387 */ /* 0x001fe20000100800 */
[----:B------:R-:W-:Y:S02]  /*343f0*/  STL [R1+0x4664], R5 ;  /* 0x0046640501007387 */ /* 0x000fe40000100800 */
[----:B------:R-:W-:Y:S02]  /*34400*/  STL [R1+0x4660], R6 ;  /* 0x0046600601007387 */ /* 0x000fe40000100800 */
[----:B------:R-:W-:Y:S02]  /*34410*/  STL [R1+0x465c], R7 ;  /* 0x00465c0701007387 */ /* 0x000fe40000100800 */
[----:B------:R-:W0:Y:S01]  /*34420*/  LDSM.16.MT88.4 R4, [R3+0x1c080] ;  /* 0x01c080000304783b */ /* 0x000e220000004200 */
[----:B-1----:R-:W-:-:S03]  /*34430*/  MOV R2, R15 ;  /* 0x0000000f00027202 */ /* 0x002fc60000000f00 */
[----:B0-----:R0:W-:Y:S01]  /*34440*/  STL.64 [R1+0x60], R4 ;  /* 0x0000600401007387 */ /* 0x0011e20000100a00 */
[----:B------:R1:W-:Y:S01]  /*34450*/  STL.64 [R1+0x68], R6 ;  /* 0x0000680601007387 */ /* 0x0003e20000100a00 */
[----:B0-----:R-:W-:Y:S01]  /*34460*/  MOV R5, R12 ;  /* 0x0000000c00057202 */ /* 0x001fe20000000f00 */
[----:B-1----:R-:W-:Y:S01]  /*34470*/  IMAD.MOV.U32 R6, RZ, RZ, R13 ;  /* 0x000000ffff067224 */ /* 0x002fe200078e000d */
[----:B------:R-:W-:-:S04]  /*34480*/  MOV R7, R14 ;  /* 0x0000000e00077202 */ /* 0x000fc80000000f00 */
[----:B------:R-:W-:Y:S01]  /*34490*/  STL [R1+0x4678], R6 ;  /* 0x0046780601007387 */ /* 0x000fe20000100800 */
[----:B------:R-:W-:Y:S02]  /*344a0*/  STL [R1+0x4674], R5 ;  /* 0x0046740501007387 */ /* 0x000fe40000100800 */
[----:B------:R-:W-:Y:S02]  /*344b0*/  STL [R1+0x4670], R7 ;  /* 0x0046700701007387 */ /* 0x000fe40000100800 */
[----:B------:R-:W0:Y:S04]  /*344c0*/  LDSM.16.MT88.4 R4, [R3+0x1c180] ;  /* 0x01c180000304783b */ /* 0x000e280000004200 */
[----:B------:R-:W-:Y:S01]  /*344d0*/  STL [R1+0x466c], R2 ;  /* 0x00466c0201007387 */ /* 0x000fe20000100800 */
[----:B------:R-:W-:Y:S03]  /*344e0*/  STL [R1+0x467c], R3 ;  /* 0x00467c0301007387 */ /* 0x000fe60000100800 */
[----:B--2---:R-:W1:Y:S04]  /*344f0*/  LDSM.16.MT88.4 R12, [R27+0x1c000] ;  /* 0x01c000001b0c783b */ /* 0x004e680000004200 */
[----:B0-----:R-:W-:Y:S01]  /*34500*/  STL.64 [R1+0x40], R4 ;  /* 0x0000400401007387 */ /* 0x001fe20000100a00 */
[----:B------:R1:W-:Y:S02]  /*34510*/  STL.64 [R1+0x48], R6 ;  /* 0x0000480601007387 */ /* 0x0003e40000100a00 */
[----:B-1----:R-:W-:Y:S01]  /*34520*/  IMAD.MOV.U32 R7, RZ, RZ, R12 ;  /* 0x000000ffff077224 */ /* 0x002fe200078e000c */
[----:B------:R-:W-:Y:S01]  /*34530*/  MOV R2, R13 ;  /* 0x0000000d00027202 */ /* 0x000fe20000000f00 */
[----:B------:R-:W-:Y:S01]  /*34540*/  STL [R1+0x38], R14 ;  /* 0x0000380e01007387 */ /* 0x000fe20000100800 */
[----:B------:R-:W-:-:S02]  /*34550*/  MOV R4, R15 ;  /* 0x0000000f00047202 */ /* 0x000fc40000000f00 */
[----:B------:R-:W0:Y:S03]  /*34560*/  LDSM.16.MT88.4 R12, [R27+0x1c080] ;  /* 0x01c080001b0c783b */ /* 0x000e260000004200 */
[----:B------:R-:W-:Y:S01]  /*34570*/  STL [R1+0x4688], R4 ;  /* 0x0046880401007387 */ /* 0x000fe20000100800 */
[----:B------:R-:W-:Y:S02]  /*34580*/  STL [R1+0x4684], R2 ;  /* 0x0046840201007387 */ /* 0x000fe40000100800 */
[----:B------:R-:W-:Y:S02]  /*34590*/  STL [R1+0x4680], R7 ;  /* 0x0046800701007387 */ /* 0x000fe40000100800 */
[----:B0-----:R-:W-:Y:S01]  /*345a0*/  IMAD.MOV.U32 R3, RZ, RZ, R13 ;  /* 0x000000ffff037224 */ /* 0x001fe200078e000d */
        /* <DEDUP_REMOVED lines=11> */
[----:B------:R-:W0:Y:S02]  /*34660*/  LDSM.16.MT88.4 R12, [R27+0x1c180] ;  /* 0x01c180001b0c783b */ /* 0x000e240000004200 */
[----:B0-----:R-:W-:Y:S01]  /*34670*/  MOV R6, R14 ;  /* 0x0000000e00067202 */ /* 0x001fe20000000f00 */
[----:B------:R0:W-:Y:S01]  /*34680*/  STL [R1], R12 ;  /* 0x0000000c01007387 */ /* 0x0001e20000100800 */
[----:B------:R-:W-:Y:S01]  /*34690*/  MOV R3, R15 ;  /* 0x0000000f00037202 */ /* 0x000fe20000000f00 */
[----:B------:R-:W-:Y:S02]  /*346a0*/  IMAD.MOV.U32 R5, RZ, RZ, R13 ;  /* 0x000000ffff057224 */ /* 0x000fe400078e000d */
[----:B------:R-:W2:Y:S01]  /*346b0*/  LDL.LU.64 R14, [R1+0x46e0] ;  /* 0x0046e000010e7983 */ /* 0x000ea20000300a00 */
[----:B0-----:R-:W3:Y:S01]  /*346c0*/  LDL.LU.64 R12, [R1+0x46d8] ;  /* 0x0046d800010c7983 */ /* 0x001ee20000300a00 */
[----:B------:R0:W-:Y:S02]  /*346d0*/  STL.64 [R1+0x46a0], R6 ;  /* 0x0046a00601007387 */ /* 0x0001e40000100a00 */
[----:B------:R1:W-:Y:S01]  /*346e0*/  STL.64 [R1+0x4698], R4 ;  /* 0x0046980401007387 */ /* 0x0003e20000100a00 */
[----:B0-----:R-:W-:Y:S01]  /*346f0*/  MOV R6, R21 ;  /* 0x0000001500067202 */ /* 0x001fe20000000f00 */
[----:B------:R-:W-:-:S02]  /*34700*/  IMAD.MOV.U32 R7, RZ, RZ, R20 ;  /* 0x000000ffff077224 */ /* 0x000fc400078e0014 */
[----:B-1----:R-:W-:Y:S01]  /*34710*/  IMAD.MOV.U32 R4, RZ, RZ, R23 ;  /* 0x000000ffff047224 */ /* 0x002fe200078e0017 */
[----:B------:R-:W-:Y:S02]  /*34720*/  MOV R5, R22 ;  /* 0x0000001600057202 */ /* 0x000fe40000000f00 */
[----:B------:R-:W-:Y:S04]  /*34730*/  LDSM.16.MT88.4 R20, [R0+0x1c100] ;  /* 0x01c100000014783b */ /* 0x000fe80000004200 */
[----:B------:R-:W-:Y:S01]  /*34740*/  STL.64 [R1+0x46c0], R6 ;  /* 0x0046c00601007387 */ /* 0x000fe20000100a00 */
[----:B------:R2:W-:Y:S02]  /*34750*/  STL.64 [R1+0x46b8], R4 ;  /* 0x0046b80401007387 */ /* 0x0005e40000100a00 */
[----:B--2---:R-:W-:-:S02]  /*34760*/  MOV R4, R15 ;  /* 0x0000000f00047202 */ /* 0x004fc40000000f00 */
[----:B------:R-:W-:Y:S01]  /*34770*/  MOV R5, R14 ;  /* 0x0000000e00057202 */ /* 0x000fe20000000f00 */
[----:B---3--:R-:W-:Y:S01]  /*34780*/  IMAD.MOV.U32 R6, RZ, RZ, R13 ;  /* 0x000000ffff067224 */ /* 0x008fe200078e000d */
[----:B------:R-:W-:Y:S02]  /*34790*/  MOV R7, R12 ;  /* 0x0000000c00077202 */ /* 0x000fe40000000f00 */
[----:B------:R-:W0:Y:S04]  /*347a0*/  LDSM.16.MT88.4 R12, [R0+0x1c000] ;  /* 0x01c00000000c783b */ /* 0x000e280000004200 */
[----:B0-----:R0:W-:Y:S01]  /*347b0*/  STL.64 [R1+0x4580], R14 ;  /* 0x0045800e01007387 */ /* 0x0011e20000100a00 */
[----:B------:R1:W-:Y:S01]  /*347c0*/  STL.64 [R1+0x4578], R12 ;  /* 0x0045780c01007387 */ /* 0x0003e20000100a00 */
[----:B0-----:R-:W-:-:S02]  /*347d0*/  MOV R14, R17 ;  /* 0x00000011000e7202 */ /* 0x001fc40000000f00 */
[----:B------:R-:W-:Y:S02]  /*347e0*/  MOV R15, R16 ;  /* 0x00000010000f7202 */ /* 0x000fe40000000f00 */
[----:B-1----:R-:W-:Y:S01]  /*347f0*/  MOV R12, R19 ;  /* 0x00000013000c7202 */ /* 0x002fe20000000f00 */
[----:B------:R-:W-:Y:S02]  /*34800*/  IMAD.MOV.U32 R13, RZ, RZ, R18 ;  /* 0x000000ffff0d7224 */ /* 0x000fe400078e0012 */
[----:B------:R-:W0:Y:S04]  /*34810*/  LDSM.16.MT88.4 R16, [R0+0x1c080] ;  /* 0x01c080000010783b */ /* 0x000e280000004200 */
[----:B------:R-:W-:Y:S01]  /*34820*/  STL.64 [R1+0x46b0], R14 ;  /* 0x0046b00e01007387 */ /* 0x000fe20000100a00 */
[----:B------:R1:W-:Y:S03]  /*34830*/  STL.64 [R1+0x46a8], R12 ;  /* 0x0046a80c01007387 */ /* 0x0003e60000100a00 */
[----:B-1----:R-:W2:Y:S01]  /*34840*/  LDL.LU R12, [R1+0x190] ;  /* 0x00019000010c7983 */ /* 0x002ea20000300800 */
[----:B------:R-:W2:Y:S02]  /*34850*/  LDL.LU R13, [R1+0x194] ;  /* 0x00019400010d7983 */ /* 0x000ea40000300800 */
[----:B------:R-:W3:Y:S02]  /*34860*/  LDL.LU R14, [R1+0x198] ;  /* 0x00019800010e7983 */ /* 0x000ee40000300800 */
[----:B------:R-:W3:Y:S02]  /*34870*/  LDL.LU R15, [R1+0x19c] ;  /* 0x00019c00010f7983 */ /* 0x000ee40000300800 */
        /* <DEDUP_REMOVED lines=14> */
[----:B0-----:R-:W-:Y:S01]  /*34960*/  IMAD.MOV.U32 R20, RZ, RZ, R25 ;  /* 0x000000ffff147224 */ /* 0x001fe200078e0019 */
[----:B------:R-:W-:-:S02]  /*34970*/  MOV R21, R24 ;  /* 0x0000001800157202 */ /* 0x000fc40000000f00 */
[----:B------:R-:W0:Y:S04]  /*34980*/  LDSM.16.MT88.4 R24, [R0+0x1c180] ;  /* 0x01c180000018783b */ /* 0x000e280000004200 */
[----:B0-----:R-:W-:Y:S01]  /*34990*/  STL.64 [R1+0x4590], R26 ;  /* 0x0045901a01007387 */ /* 0x001fe20000100a00 */
[----:B------:R0:W-:Y:S03]  /*349a0*/  STL.64 [R1+0x4588], R24 ;  /* 0x0045881801007387 */ /* 0x0001e60000100a00 */
[----:B0-----:R-:W4:Y:S01]  /*349b0*/  LDL.LU R24, [R1+0x180] ;  /* 0x0001800001187983 */ /* 0x001f220000300800 */
[----:B------:R-:W4:Y:S02]  /*349c0*/  LDL.LU R25, [R1+0x184] ;  /* 0x0001840001197983 */ /* 0x000f240000300800 */
        /* <DEDUP_REMOVED lines=8> */
[----:B------:R-:W-:Y:S01]  /*34a50*/  IMAD.MOV.U32 R29, RZ, RZ, R6 ;  /* 0x000000ffff1d7224 */ /* 0x000fe200078e0006 */
[----:B------:R-:W-:Y:S02]  /*34a60*/  MOV R28, R7 ;  /* 0x00000007001c7202 */ /* 0x000fe40000000f00 */
[----:B------:R-:W2:Y:S04]  /*34a70*/  LDL.LU.64 R6, [R1+0x46c0] ;  /* 0x0046c00001067983 */ /* 0x000ea80000300a00 */
[----:B0-----:R-:W2:Y:S01]  /*34a80*/  LDL.LU.64 R4, [R1+0x46b8] ;  /* 0x0046b80001047983 */ /* 0x001ea20000300a00 */
[----:B------:R-:W-:Y:S02]  /*34a90*/  STL [R1+0x44a4], R28 ;  /* 0x0044a41c01007387 */ /* 0x000fe40000100800 */
[----:B------:R0:W-:Y:S01]  /*34aa0*/  STL [R1+0x44a0], R29 ;  /* 0x0044a01d01007387 */ /* 0x0001e20000100800 */
[----:B------:R-:W-:Y:S01]  /*34ab0*/  MOV R22, R11 ;  /* 0x0000000b00167202 */ /* 0x000fe20000000f00 */
[----:B------:R-:W-:Y:S01]  /*34ac0*/  IMAD.MOV.U32 R23, RZ, RZ, R10 ;  /* 0x000000ffff177224 */ /* 0x000fe200078e000a */
[-C--:B--2---:R-:W-:Y:S01]  /*34ad0*/  HMMA.16816.F32 R4, R4, R8.reuse, R12 ;  /* 0x000000080404723c */ /* 0x084fe2000000180c */
[----:B------:R-:W3:Y:S01]  /*34ae0*/  LDL.LU.64 R14, [R1+0x46b0] ;  /* 0x0046b000010e7983 */ /* 0x000ee20000300a00 */
[----:B------:R-:W3:Y:S06]  /*34af0*/  LDL.LU.64 R12, [R1+0x46a8] ;  /* 0x0046a800010c7983 */ /* 0x000eec0000300a00 */
[-C--:B----4-:R-:W-:Y:S11]  /*34b00*/  HMMA.16816.F32 R20, R20, R8.reuse, R24 ;  /* 0x000000081414723c */ /* 0x090ff60000001818 */
[----:B------:R-:W-:Y:S05]  /*34b10*/  @!UPT UIADD3 URZ, URZ, URZ, URZ ;  /* 0x0000003f3f3ff290 */ /* 0x000fea000fffe03f */
[----:B------:R-:W-:Y:S01]  /*34b20*/  IMAD.MOV.U32 R11, RZ, RZ, R7 ;  /* 0x000000ffff0b7224 */ /* 0x000fe200078e0007 */
[----:B------:R-:W-:Y:S01]  /*34b30*/  MOV R10, R6 ;  /* 0x00000006000a7202 */ /* 0x000fe20000000f00 */
[----:B------:R1:W-:Y:S01]  /*34b40*/  STL.64 [R1+0x190], R4 ;  /* 0x0001900401007387 */ /* 0x0003e20000100a00 */
[----:B------:R-:W2:Y:S05]  /*34b50*/  LDL.LU.64 R6, [R1+0x46a0] ;  /* 0x0046a00001067983 */ /* 0x000eaa0000300a00 */
[----:B0-----:R-:W-:Y:S02]  /*34b60*/  MOV R29, R23 ;  /* 0x00000017001d7202 */ /* 0x001fe40000000f00 */
[----:B------:R-:W-:Y:S01]  /*34b70*/  MOV R28, R22 ;  /* 0x00000016001c7202 */ /* 0x000fe20000000f00 */
[----:B-1----:R-:W4:Y:S01]  /*34b80*/  LDL.LU.64 R4, [R1+0x4698] ;  /* 0x0046980001047983 */ /* 0x002f220000300a00 */
[----:B------:R0:W-:Y:S02]  /*34b90*/  STL [R1+0x44ac], R11 ;  /* 0x0044ac0b01007387 */ /* 0x0001e40000100800 */
[----:B------:R1:W-:Y:S02]  /*34ba0*/  STL [R1+0x44a8], R10 ;  /* 0x0044a80a01007387 */ /* 0x0003e40000100800 */
[----:B------:R-:W-:Y:S01]  /*34bb0*/  STL.64 [R1+0x180], R20 ;  /* 0x0001801401007387 */ /* 0x000fe20000100a00 */
[----:B------:R-:W-:Y:S01]  /*34bc0*/  STL [R1+0x44b4], R29 ;  /* 0x0044b41d01007387 */ /* 0x000fe20000100800 */
[----:B------:R-:W-:Y:S01]  /*34bd0*/  STL [R1+0x44b0], R28 ;  /* 0x0044b01c01007387 */ /* 0x000fe20000100800 */
[----:B---3--:R-:W-:Y:S11]  /*34be0*/  HMMA.16816.F32 R12, R12, R8, R16 ;  /* 0x000000080c0c723c */ /* 0x008ff60000001810 */
[----:B------:R-:W-:Y:S11]  /*34bf0*/  @!UPT UIADD3 URZ, URZ, URZ, URZ ;  /* 0x0000003f3f3ff290 */ /* 0x000ff6000fffe03f */
[----:B------:R-:W-:Y:S01]  /*34c00*/  @!UPT UIADD3 URZ, URZ, URZ, URZ ;  /* 0x0000003f3f3ff290 */ /* 0x000fe2000fffe03f */
[----:B------:R3:W-:Y:S01]  /*34c10*/  STL.64 [R1+0x170], R12 ;  /* 0x0001700c01007387 */ /* 0x0007e20000100a00 */
[----:B------:R-:W5:Y:S02]  /*34c20*/  LDL.LU R16, [R1+0xe0] ;  /* 0x0000e00001107983 */ /* 0x000f640000300800 */
[----:B------:R-:W5:Y:S02]  /*34c30*/  LDL.LU R17, [R1+0xe4] ;  /* 0x0000e40001117983 */ /* 0x000f640000300800 */
[----:B------:R-:W3:Y:S01]  /*34c40*/  LDL.LU R18, [R1+0xe8] ;  /* 0x0000e80001127983 */ /* 0x000ee20000300800 */
[----:B------:R-:W3:Y:S01]  /*34c50*/  LDL.LU R19, [R1+0xec] ;  /* 0x0000ec0001137983 */ /* 0x000ee20000300800 */
[----:B0-----:R-:W-:Y:S01]  /*34c60*/  IMAD.MOV.U32 R11, RZ, RZ, R14 ;  /* 0x000000ffff0b7224 */ /* 0x001fe200078e000e */
[----:B-1----:R-:W-:Y:S01]  /*34c70*/  MOV R10, R15 ;  /* 0x0000000f000a7202 */ /* 0x002fe20000000f00 */
[----:B--2---:R-:W-:Y:S01]  /*34c80*/  IMAD.MOV.U32 R14, RZ, RZ, R6 ;  /* 0x000000ffff0e7224 */ /* 0x004fe200078e0006 */
[----:B------:R-:W-:Y:S01]  /*34c90*/  MOV R15, R3 ;  /* 0x00000003000f7202 */ /* 0x000fe20000000f00 */
[----:B---3--:R0:W-:Y:S01]  /*34ca0*/  STL.64 [R1+0x45a0], R18 ;  /* 0x0045a01201007387 */ /* 0x0081e20000100a00 */
[----:B-----5:R1:W-:Y:S02]  /*34cb0*/  STL.64 [R1+0x4598], R16 ;  /* 0x0045981001007387 */ /* 0x0203e40000100a00 */
[----:B------:R-:W2:Y:S01]  /*34cc0*/  LDL.LU R12, [R1] ;  /* 0x00000000010c7983 */ /* 0x000ea20000300800 */
[----:B----4-:R-:W-:-:S02]  /*34cd0*/  MOV R13, R5 ;  /* 0x00000005000d7202 */ /* 0x010fc40000000f00 */
[----:B------:R-:W3:Y:S01]  /*34ce0*/  LDL.LU R5, [R1+0x4694] ;  /* 0x0046940001057983 */ /* 0x000ee20000300800 */
[----:B------:R-:W4:Y:S02]  /*34cf0*/  LDL.LU R6, [R1+0x4690] ;  /* 0x0046900001067983 */ /* 0x000f240000300800 */
[----:B------:R-:W5:Y:S02]  /*34d00*/  LDL.LU R3, [R1+0x468c] ;  /* 0x00468c0001037983 */ /* 0x000f640000300800 */
[----:B------:R-:W-:Y:S01]  /*34d10*/  STL.64 [R1+0x45b0], R14 ;  /* 0x0045b00e01007387 */ /* 0x000fe20000100a00 */
[----:B--2---:R2:W-:Y:S01]  /*34d20*/  STL.64 [R1+0x45a8], R12 ;  /* 0x0045a80c01007387 */ /* 0x0045e20000100a00 */
[----:B------:R-:W2:Y:S02]  /*34d30*/  LDL.LU R24, [R1+0xf0] ;  /* 0x0000f00001187983 */ /* 0x000ea40000300800 */
[----:B------:R-:W2:Y:S02]  /*34d40*/  LDL.LU R25, [R1+0xf4] ;  /* 0x0000f40001197983 */ /* 0x000ea40000300800 */
[----:B------:R-:W2:Y:S01]  /*34d50*/  LDL.LU R26, [R1+0xf8] ;  /* 0x0000f800011a7983 */ /* 0x000ea20000300800 */
[----:B------:R-:W2:Y:S01]  /*34d60*/  LDL.LU R27, [R1+0xfc] ;  /* 0x0000fc00011b7983 */ /* 0x000ea20000300800 */
[----:B0-----:R-:W-:Y:S01]  /*34d70*/  IMAD.MOV.U32 R18, RZ, RZ, R2 ;  /* 0x000000ffff127224 */ /* 0x001fe200078e0002 */
[----:B------:R-:W-:-:S02]  /*34d80*/  MOV R19, R7 ;  /* 0x0000000700137202 */ /* 0x000fc40000000f00 */
[----:B-1----:R-:W-:Y:S01]  /*34d90*/  MOV R17, R4 ;  /* 0x0000000400117202 */ /* 0x002fe20000000f00 */
[----:B--2---:R4:W-:Y:S01]  /*34da0*/  STL.64 [R1+0x45c0], R26 ;  /* 0x0045c01a01007387 */ /* 0x0049e20000100a00 */
[----:B------:R5:W-:Y:S02]  /*34db0*/  STL.64 [R1+0x45b8], R24 ;  /* 0x0045b81801007387 */ /* 0x000be40000100a00 */
[----:B------:R-:W2:Y:S02]  /*34dc0*/  LDL.LU R16, [R1+0x10] ;  /* 0x0000100001107983 */ /* 0x000ea40000300800 */
[----:B------:R-:W3:Y:S01]  /*34dd0*/  LDL.LU R4, [R1+0x4688] ;  /* 0x0046880001047983 */ /* 0x000ee20000300800 */
[----:B------:R-:W3:Y:S01]  /*34de0*/  LDL.LU R2, [R1+0x4684] ;  /* 0x0046840001027983 */ /* 0x000ee20000300800 */
[----:B------:R-:W3:Y:S02]  /*34df0*/  LDL.LU R7, [R1+0x4680] ;  /* 0x0046800001077983 */ /* 0x000ee40000300800 */
[----:B------:R-:W-:Y:S01]  /*34e00*/  STL.64 [R1+0x45d0], R18 ;  /* 0x0045d01201007387 */ /* 0x000fe20000100a00 */
[----:B--2---:R0:W-:Y:S01]  /*34e10*/  STL.64 [R1+0x45c8], R16 ;  /* 0x0045c81001007387 */ /* 0x0041e20000100a00 */
[----:B------:R-:W2:Y:S02]  /*34e20*/  LDL.LU R12, [R1+0x100] ;  /* 0x00010000010c7983 */ /* 0x000ea40000300800 */
[----:B------:R-:W2:Y:S02]  /*34e30*/  LDL.LU R13, [R1+0x104] ;  /* 0x00010400010d7983 */ /* 0x000ea40000300800 */
[----:B------:R-:W2:Y:S01]  /*34e40*/  LDL.LU R14, [R1+0x108] ;  /* 0x00010800010e7983 */ /* 0x000ea20000300800 */
[----:B------:R-:W2:Y:S01]  /*34e50*/  LDL.LU R15, [R1+0x10c] ;  /* 0x00010c00010f7983 */ /* 0x000ea20000300800 */
[----:B----4-:R-:W-:Y:S01]  /*34e60*/  IMAD.MOV.U32 R26, RZ, RZ, R6 ;  /* 0x000000ffff1a7224 */ /* 0x010fe200078e0006 */
[----:B---3--:R-:W-:-:S02]  /*34e70*/  MOV R27, R5 ;  /* 0x00000005001b7202 */ /* 0x008fc40000000f00 */
[----:B-----5:R-:W-:Y:S01]  /*34e80*/  MOV R25, R3 ;  /* 0x0000000300197202 */ /* 0x020fe20000000f00 */
[----:B--2---:R-:W-:Y:S01]  /*34e90*/  STL.64 [R1+0x45e0], R14 ;  /* 0x0045e00e01007387 */ /* 0x004fe20000100a00 */
[----:B------:R-:W-:Y:S02]  /*34ea0*/  STL.64 [R1+0x45d8], R12 ;  /* 0x0045d80c01007387 */ /* 0x000fe40000100a00 */
[----:B------:R-:W2:Y:S02]  /*34eb0*/  LDL.LU R24, [R1+0x20] ;  /* 0x0000200001187983 */ /* 0x000ea40000300800 */
[----:B------:R-:W3:Y:S01]  /*34ec0*/  LDL.LU R3, [R1+0x467c] ;  /* 0x00467c0001037983 */ /* 0x000ee20000300800 */
[----:B------:R-:W4:Y:S01]  /*34ed0*/  LDL.LU R6, [R1+0x4678] ;  /* 0x0046780001067983 */ /* 0x000f220000300800 */
[----:B------:R-:W5:Y:S02]  /*34ee0*/  LDL.LU R5, [R1+0x4674] ;  /* 0x0046740001057983 */ /* 0x000f640000300800 */
[----:B------:R-:W-:Y:S01]  /*34ef0*/  STL.64 [R1+0x45f0], R26 ;  /* 0x0045f01a01007387 */ /* 0x000fe20000100a00 */
[----:B--2---:R-:W-:Y:S01]  /*34f00*/  STL.64 [R1+0x45e8], R24 ;  /* 0x0045e81801007387 */ /* 0x004fe20000100a00 */
[----:B0-----:R-:W2:Y:S02]  /*34f10*/  LDL.LU R16, [R1+0x110] ;  /* 0x0001100001107983 */ /* 0x001ea40000300800 */
[----:B------:R-:W2:Y:S02]  /*34f20*/  LDL.LU R17, [R1+0x114] ;  /* 0x0001140001117983 */ /* 0x000ea40000300800 */
[----:B------:R-:W2:Y:S01]  /*34f30*/  LDL.LU R18, [R1+0x118] ;  /* 0x0001180001127983 */ /* 0x000ea20000300800 */
[----:B------:R-:W2:Y:S04]  /*34f40*/  LDL.LU R19, [R1+0x11c] ;  /* 0x00011c0001137983 */ /* 0x000ea80000300800 */
        /* <DEDUP_REMOVED lines=8> */
[----:B--2---:R-:W-:Y:S01]  /*34fd0*/  STL.64 [R1+0x4620], R18 ;  /* 0x0046201201007387 */ /* 0x004fe20000100a00 */
[----:B------:R5:W-:Y:S02]  /*34fe0*/  STL.64 [R1+0x4618], R16 ;  /* 0x0046181001007387 */ /* 0x000be40000100a00 */
[----:B------:R-:W2:Y:S02]  /*34ff0*/  LDL.LU R7, [R1+0x4670] ;  /* 0x0046700001077983 */ /* 0x000ea40000300800 */
[----:B------:R-:W3:Y:S01]  /*35000*/  LDL.LU R2, [R1+0x466c] ;  /* 0x00466c0001027983 */ /* 0x000ee20000300800 */
[----:B------:R-:W3:Y:S01]  /*35010*/  LDL.LU R14, [R1+0x38] ;  /* 0x00003800010e7983 */ /* 0x000ee20000300800 */
[----:B------:R-:W-:-:S02]  /*35020*/  MOV R15, R4 ;  /* 0x00000004000f7202 */ /* 0x000fc40000000f00 */
[----:B------:R-:W3:Y:S01]  /*35030*/  LDL.LU R4, [R1+0x4668] ;  /* 0x0046680001047983 */ /* 0x000ee20000300800 */
[----:B-----5:R-:W-:Y:S01]  /*35040*/  MOV R16, R5 ;  /* 0x0000000500107202 */ /* 0x020fe20000000f00 */
[----:B----4-:R-:W-:Y:S01]  /*35050*/  IMAD.MOV.U32 R17, RZ, RZ, R6 ;  /* 0x000000ffff117224 */ /* 0x010fe200078e0006 */
[----:B------:R-:W4:Y:S01]  /*35060*/  LDL.LU R5, [R1+0x4664] ;  /* 0x0046640001057983 */ /* 0x000f220000300800 */
[----:B------:R-:W4:Y:S01]  /*35070*/  LDL.LU R6, [R1+0x4660] ;  /* 0x0046600001067983 */ /* 0x000f220000300800 */
[----:B--2---:R-:W-:Y:S02]  /*35080*/  MOV R18, R7 ;  /* 0x0000000700127202 */ /* 0x004fe40000000f00 */
[----:B---3--:R-:W-:Y:S01]  /*35090*/  MOV R19, R2 ;  /* 0x0000000200137202 */ /* 0x008fe20000000f00 */
[----:B------:R-:W4:Y:S01]  /*350a0*/  LDL.LU R7, [R1+0x465c] ;  /* 0x00465c0001077983 */ /* 0x000f220000300800 */
[----:B------:R-:W2:Y:S02]  /*350b0*/  LDL.LU R2, [R1+0x4658] ;  /* 0x0046580001027983 */ /* 0x000ea40000300800 */
[----:B------:R-:W4:Y:S02]  /*350c0*/  LDL.LU R20, [R1+0x160] ;  /* 0x0001600001147983 */ /* 0x000f240000300800 */
[----:B------:R-:W4:Y:S01]  /*350d0*/  LDL.LU R21, [R1+0x164] ;  /* 0x0001640001157983 */ /* 0x000f220000300800 */
[----:B------:R-:W4:Y:S01]  /*350e0*/  LDL.LU R22, [R1+0x168] ;  /* 0x0001680001167983 */ /* 0x000f220000300800 */
[----:B------:R-:W4:Y:S02]  /*350f0*/  LDL.LU R23, [R1+0x16c] ;  /* 0x00016c0001177983 */ /* 0x000f240000300800 */
[----:B------:R-:W-:Y:S02]  /*35100*/  STL.64 [R1+0x4640], R18 ;  /* 0x0046401201007387 */ /* 0x000fe40000100a00 */
[----:B------:R0:W-:Y:S02]  /*35110*/  STL.64 [R1+0x4638], R16 ;  /* 0x0046381001007387 */ /* 0x0001e40000100a00 */
[----:B0-----:R-:W3:Y:S01]  /*35120*/  LDL.LU R16, [R1+0x60] ;  /* 0x0000600001107983 */ /* 0x001ee20000300800 */
[----:B------:R-:W3:Y:S02]  /*35130*/  LDL.LU R17, [R1+0x64] ;  /* 0x0000640001117983 */ /* 0x000ee40000300800 */
[----:B------:R-:W3:Y:S02]  /*35140*/  LDL.LU R18, [R1+0x68] ;  /* 0x0000680001127983 */ /* 0x000ee40000300800 */
[----:B------:R-:W3:Y:S01]  /*35150*/  LDL.LU R19, [R1+0x6c] ;  /* 0x00006c0001137983 */ /* 0x000ee20000300800 */
[----:B------:R-:W-:Y:S01]  /*35160*/  STL.64 [R1+0x4610], R14 ;  /* 0x0046100e01007387 */ /* 0x000fe20000100a00 */
[----:B------:R0:W-:Y:S03]  /*35170*/  STL.64 [R1+0x4608], R12 ;  /* 0x0046080c01007387 */ /* 0x0001e60000100a00 */
[----:B0-----:R-:W5:Y:S01]  /*35180*/  LDL.LU R12, [R1+0x130] ;  /* 0x00013000010c7983 */ /* 0x001f620000300800 */
[----:B------:R-:W5:Y:S02]  /*35190*/  LDL.LU R13, [R1+0x134] ;  /* 0x00013400010d7983 */ /* 0x000f640000300800 */
[----:B------:R-:W2:Y:S02]  /*351a0*/  LDL.LU R14, [R1+0x138] ;  /* 0x00013800010e7983 */ /* 0x000ea40000300800 */
[----:B------:R-:W2:Y:S02]  /*351b0*/  LDL.LU R15, [R1+0x13c] ;  /* 0x00013c00010f7983 */ /* 0x000ea40000300800 */
[----:B--2---:R-:W-:Y:S01]  /*351c0*/  STL.64 [R1+0x4630], R14 ;  /* 0x0046300e01007387 */ /* 0x004fe20000100a00 */
[----:B-----5:R0:W-:Y:S03]  /*351d0*/  STL.64 [R1+0x4628], R12 ;  /* 0x0046280c01007387 */ /* 0x0201e60000100a00 */
[----:B0-----:R-:W2:Y:S01]  /*351e0*/  LDL.LU R12, [R1+0x140] ;  /* 0x00014000010c7983 */ /* 0x001ea20000300800 */
[----:B------:R-:W2:Y:S02]  /*351f0*/  LDL.LU R13, [R1+0x144] ;  /* 0x00014400010d7983 */ /* 0x000ea40000300800 */
[----:B------:R-:W5:Y:S02]  /*35200*/  LDL.LU R14, [R1+0x148] ;  /* 0x00014800010e7983 */ /* 0x000f640000300800 */
[----:B------:R-:W5:Y:S01]  /*35210*/  LDL.LU R15, [R1+0x14c] ;  /* 0x00014c00010f7983 */ /* 0x000f620000300800 */
[-C--:B----4-:R-:W-:Y:S01]  /*35220*/  HMMA.16816.F32 R4, R4, R8.reuse, R20 ;  /* 0x000000080404723c */ /* 0x090fe20000001814 */
[----:B-----5:R-:W-:Y:S01]  /*35230*/  STL.64 [R1+0x4650], R14 ;  /* 0x0046500e01007387 */ /* 0x020fe20000100a00 */
[----:B--2---:R0:W-:Y:S03]  /*35240*/  STL.64 [R1+0x4648], R12 ;  /* 0x0046480c01007387 */ /* 0x0041e60000100a00 */
[----:B0-----:R-:W3:Y:S01]  /*35250*/  LDL.LU R12, [R1+0x150] ;  /* 0x00015000010c7983 */ /* 0x001ee20000300800 */
[----:B------:R-:W3:Y:S02]  /*35260*/  LDL.LU R13, [R1+0x154] ;  /* 0x00015400010d7983 */ /* 0x000ee40000300800 */
[----:B------:R-:W3:Y:S02]  /*35270*/  LDL.LU R14, [R1+0x158] ;  /* 0x00015800010e7983 */ /* 0x000ee40000300800 */
[----:B------:R-:W3:Y:S01]  /*35280*/  LDL.LU R15, [R1+0x15c] ;  /* 0x00015c00010f7983 */ /* 0x000ee20000300800 */
[----:B------:R-:W2:Y:S01]  /*35290*/  LDL.LU R24, [R1+0x120] ;  /* 0x0001200001187983 */ /* 0x000ea20000300800 */
[----:B------:R-:W2:Y:S02]  /*352a0*/  LDL.LU R25, [R1+0x124] ;  /* 0x0001240001197983 */ /* 0x000ea40000300800 */
[----:B------:R-:W2:Y:S02]  /*352b0*/  LDL.LU R26, [R1+0x128] ;  /* 0x00012800011a7983 */ /* 0x000ea40000300800 */
[----:B------:R-:W2:Y:S01]  /*352c0*/  LDL.LU R27, [R1+0x12c] ;  /* 0x00012c00011b7983 */ /* 0x000ea20000300800 */
[----:B------:R-:W-:Y:S01]  /*352d0*/  STL [R1+0x44bc], R10 ;  /* 0x0044bc0a01007387 */ /* 0x000fe20000100800 */
[----:B------:R-:W-:Y:S05]  /*352e0*/  STL [R1+0x44b8], R11 ;  /* 0x0044b80b01007387 */ /* 0x000fea0000100800 */
[----:B------:R0:W-:Y:S02]  /*352f0*/  STL.64 [R1+0x160], R4 ;  /* 0x0001600401007387 */ /* 0x0001e40000100a00 */
[----:B------:R-:W4:Y:S01]  /*35300*/  LDL.LU R20, [R1+0xd0] ;  /* 0x0000d00001147983 */ /* 0x000f220000300800 */
[----:B------:R-:W4:Y:S01]  /*35310*/  LDL.LU R21, [R1+0xd4] ;  /* 0x0000d40001157983 */ /* 0x000f220000300800 */
[----:B------:R-:W4:Y:S01]  /*35320*/  LDL.LU R22, [R1+0xd8] ;  /* 0x0000d80001167983 */ /* 0x000f220000300800 */
[----:B------:R-:W-:Y:S01]  /*35330*/  MOV R28, R7 ;  /* 0x00000007001c7202 */ /* 0x000fe20000000f00 */
[----:B------:R-:W4:Y:S02]  /*35340*/  LDL.LU R23, [R1+0xdc] ;  /* 0x0000dc0001177983 */ /* 0x000f240000300800 */
[----:B------:R-:W-:Y:S01]  /*35350*/  IMAD.MOV.U32 R29, RZ, RZ, R6 ;  /* 0x000000ffff1d7224 */ /* 0x000fe200078e0006 */
[----:B0-----:R-:W5:Y:S01]  /*35360*/  LDL.LU R4, [R1+0xc0] ;  /* 0x0000c00001047983 */ /* 0x001f620000300800 */
[----:B------:R-:W5:Y:S02]  /*35370*/  LDL.LU R5, [R1+0xc4] ;  /* 0x0000c40001057983 */ /* 0x000f640000300800 */
[----:B------:R-:W5:Y:S02]  /*35380*/  LDL.LU R6, [R1+0xc8] ;  /* 0x0000c80001067983 */ /* 0x000f640000300800 */
[----:B------:R-:W5:Y:S01]  /*35390*/  LDL.LU R7, [R1+0xcc] ;  /* 0x0000cc0001077983 */ /* 0x000f620000300800 */
[----:B------:R-:W-:Y:S01]  /*353a0*/  STL [R1+0x44c4], R28 ;  /* 0x0044c41c01007387 */ /* 0x000fe20000100800 */
[----:B------:R-:W-:Y:S01]  /*353b0*/  STL [R1+0x44c0], R29 ;  /* 0x0044c01d01007387 */ /* 0x000fe20000100800 */
[-C--:B---3--:R-:W-:Y:S02]  /*353c0*/  HMMA.16816.F32 R16, R16, R8.reuse, R12 ;  /* 0x000000081010723c */ /* 0x088fe4000000180c */
[----:B------:R-:W3:Y:S01]  /*353d0*/  LDL.LU.64 R14, [R1+0x4650] ;  /* 0x00465000010e7983 */ /* 0x000ee20000300a00 */
[----:B------:R-:W3:Y:S11]  /*353e0*/  LDL.LU.64 R12, [R1+0x4648] ;  /* 0x00464800010c7983 */ /* 0x000ef60000300a00 */
[----:B------:R-:W-:Y:S09]  /*353f0*/  @!UPT UIADD3 URZ, URZ, URZ, URZ ;  /* 0x0000003f3f3ff290 */ /* 0x000ff2000fffe03f */
        /* <DEDUP_REMOVED lines=4852> */
[----:B0-----:R-:W-:Y:S01]  /*48340*/  MOV R21, R4 ;  /* 0x0000000400157202 */ /* 0x001fe20000000f00 */
[----:B------:R-:W-:Y:S01]  /*48350*/  IMAD.MOV.U32 R20, RZ, RZ, R5 ;  /* 0x000000ffff147224 */ /* 0x000fe200078e0005 */
[----:B------:R-:W-:-:S02]  /*48360*/  MOV R19, R6 ;  /* 0x0000000600137202 */ /* 0x000fc40000000f00 */
[----:B------:R-:W-:Y:S02]  /*48370*/  MOV R18, R7 ;  /* 0x0000000700127202 */ /* 0x000fe40000000f00 */
[----:B------:R-:W0:Y:S01]  /*48380*/  LDSM.16.MT88.4 R4, [R2+0x36100] ;  /* 0x036100000204783b */ /* 0x000e220000004200 */
[----:B------:R-:W-:Y:S02]  /*48390*/  MOV R8, R15 ;  /* 0x0000000f00087202 */ /* 0x000fe40000000f00 */
[----:B------:R-:W-:Y:S01]  /*483a0*/  MOV R9, R14 ;  /* 0x0000000e00097202 */ /* 0x000fe20000000f00 */
[----:B------:R-:W-:Y:S01]  /*483b0*/  IMAD.MOV.U32 R16, RZ, RZ, R13 ;  /* 0x000000ffff107224 */ /* 0x000fe200078e000d */
[----:B------:R-:W-:Y:S01]  /*483c0*/  MOV R17, R12 ;  /* 0x0000000c00117202 */ /* 0x000fe20000000f00 */
        /* <DEDUP_REMOVED lines=12> */
[----:B-1----:R-:W-:Y:S02]  /*48490*/  MOV R27, R10 ;  /* 0x0000000a001b7202 */ /* 0x002fe40000000f00 */
[----:B------:R-:W-:Y:S02]  /*484a0*/  MOV R26, R11 ;  /* 0x0000000b001a7202 */ /* 0x000fe40000000f00 */
[----:B--2---:R-:W-:Y:S01]  /*484b0*/  MOV R16, R12 ;  /* 0x0000000c00107202 */ /* 0x004fe20000000f00 */
[----:B------:R-:W-:Y:S01]  /*484c0*/  IMAD.MOV.U32 R17, RZ, RZ, R13 ;  /* 0x000000ffff117224 */ /* 0x000fe200078e000d */
[----:B------:R-:W-:Y:S02]  /*484d0*/  MOV R10, R14 ;  /* 0x0000000e000a7202 */ /* 0x000fe40000000f00 */
[----:B------:R-:W-:Y:S02]  /*484e0*/  MOV R11, R15 ;  /* 0x0000000f000b7202 */ /* 0x000fe40000000f00 */
[----:B------:R-:W0:Y:S01]  /*484f0*/  LDSM.16.MT88.4 R12, [R3+0x36080] ;  /* 0x03608000030c783b */ /* 0x000e220000004200 */
[----:B------:R-:W-:Y:S01]  /*48500*/  MOV R29, R8 ;  /* 0x00000008001d7202 */ /* 0x000fe20000000f00 */
[----:B------:R-:W-:Y:S01]  /*48510*/  IMAD.MOV.U32 R28, RZ, RZ, R9 ;  /* 0x000000ffff1c7224 */ /* 0x000fe200078e0009 */
[----:B------:R-:W-:Y:S01]  /*48520*/  MOV R23, R6 ;  /* 0x0000000600177202 */ /* 0x000fe20000000f00 */
[----:B------:R-:W-:Y:S01]  /*48530*/  IMAD.MOV.U32 R24, RZ, RZ, R5 ;  /* 0x000000ffff187224 */ /* 0x000fe200078e0005 */
[----:B------:R-:W-:-:S02]  /*48540*/  MOV R25, R4 ;  /* 0x0000000400197202 */ /* 0x000fc40000000f00 */
        /* <DEDUP_REMOVED lines=8> */
[----:B------:R1:W-:Y:S01]  /*485d0*/  STL [R1+0x2c88], R25 ;  /* 0x002c881901007387 */ /* 0x0003e20000100800 */
[----:B0-----:R-:W-:Y:S01]  /*485e0*/  MOV R24, R12 ;  /* 0x0000000c00187202 */ /* 0x001fe20000000f00 */
[----:B-1----:R-:W-:Y:S01]  /*485f0*/  IMAD.MOV.U32 R25, RZ, RZ, R13 ;  /* 0x000000ffff197224 */ /* 0x002fe200078e000d */
[----:B------:R-:W-:-:S02]  /*48600*/  MOV R18, R14 ;  /* 0x0000000e00127202 */ /* 0x000fc40000000f00 */
[----:B------:R-:W-:Y:S02]  /*48610*/  MOV R19, R15 ;  /* 0x0000000f00137202 */ /* 0x000fe40000000f00 */
        /* <DEDUP_REMOVED lines=10> */
[----:B0-----:R-:W-:-:S02]  /*486c0*/  MOV R22, R14 ;  /* 0x0000000e00167202 */ /* 0x001fc40000000f00 */
[----:B------:R-:W-:-:S05]  /*486d0*/  MOV R23, R15 ;  /* 0x0000000f00177202 */ /* 0x000fca0000000f00 */
[----:B------:R-:W-:Y:S01]  /*486e0*/  STL.64 [R1+0x2cc8], R22 ;  /* 0x002cc81601007387 */ /* 0x000fe20000100a00 */
[----:B------:R-:W-:Y:S01]  /*486f0*/  STL.64 [R1+0x2cc0], R20 ;  /* 0x002cc01401007387 */ /* 0x000fe20000100a00 */
[----:B-1----:R-:W-:Y:S01]  /*48700*/  MOV R29, R12 ;  /* 0x0000000c001d7202 */ /* 0x002fe20000000f00 */
[----:B--2---:R-:W-:Y:S01]  /*48710*/  IMAD.MOV.U32 R2, RZ, RZ, R13 ;  /* 0x000000ffff027224 */ /* 0x004fe200078e000d */
[----:B---3--:R-:W0:Y:S02]  /*48720*/  LDSM.16.MT88.4 R20, [R7+0x36000] ;  /* 0x036000000714783b */ /* 0x008e240000004200 */
[----:B0-----:R-:W-:Y:S01]  /*48730*/  MOV R15, R20 ;  /* 0x00000014000f7202 */ /* 0x001fe20000000f00 */
[----:B------:R-:W-:Y:S01]  /*48740*/  IMAD.MOV.U32 R14, RZ, RZ, R21 ;  /* 0x000000ffff0e7224 */ /* 0x000fe200078e0015 */
[----:B------:R-:W-:Y:S02]  /*48750*/  MOV R13, R22 ;  /* 0x00000016000d7202 */ /* 0x000fe40000000f00 */
[----:B------:R-:W-:-:S02]  /*48760*/  MOV R12, R23 ;  /* 0x00000017000c7202 */ /* 0x000fc40000000f00 */
[----:B------:R-:W0:Y:S02]  /*48770*/  LDSM.16.MT88.4 R20, [R7+0x36080] ;  /* 0x036080000714783b */ /* 0x000e240000004200 */
[----:B0-----:R-:W-:Y:S01]  /*48780*/  MOV R26, R20 ;  /* 0x00000014001a7202 */ /* 0x001fe20000000f00 */
[----:B------:R-:W-:Y:S01]  /*48790*/  IMAD.MOV.U32 R27, RZ, RZ, R21 ;  /* 0x000000ffff1b7224 */ /* 0x000fe200078e0015 */
[----:B------:R-:W-:Y:S02]  /*487a0*/  MOV R0, R22 ;  /* 0x0000001600007202 */ /* 0x000fe40000000f00 */
[----:B------:R-:W-:Y:S02]  /*487b0*/  MOV R28, R23 ;  /* 0x00000017001c7202 */ /* 0x000fe40000000f00 */
[----:B------:R-:W0:Y:S02]  /*487c0*/  LDSM.16.MT88.4 R20, [R7+0x36100] ;  /* 0x036100000714783b */ /* 0x000e240000004200 */
[----:B------:R-:W1:Y:S01]  /*487d0*/  LDSM.16.MT88.4 R4, [R7+0x36180] ;  /* 0x036180000704783b */ /* 0x000e620000004200 */
[----:B0-----:R-:W-:-:S02]  /*487e0*/  MOV R11, R20 ;  /* 0x00000014000b7202 */ /* 0x001fc40000000f00 */
[----:B------:R-:W-:Y:S02]  /*487f0*/  MOV R17, R22 ;  /* 0x0000001600117202 */ /* 0x000fe40000000f00 */
[----:B------:R-:W-:Y:S01]  /*48800*/  MOV R16, R23 ;  /* 0x0000001700107202 */ /* 0x000fe20000000f00 */
[----:B------:R-:W-:Y:S01]  /*48810*/  IMAD.MOV.U32 R10, RZ, RZ, R21 ;  /* 0x000000ffff0a7224 */ /* 0x000fe200078e0015 */
        /* <DEDUP_REMOVED lines=14> */
[----:B0-----:R-:W-:Y:S01]  /*48900*/  MOV R4, R26 ;  /* 0x0000001a00047202 */ /* 0x001fe20000000f00 */
[----:B------:R-:W-:Y:S01]  /*48910*/  IMAD.MOV.U32 R5, RZ, RZ, R27 ;  /* 0x000000ffff057224 */ /* 0x000fe200078e001b */
[----:B------:R-:W2:Y:S01]  /*48920*/  LDL.LU R26, [R1+0x2cac] ;  /* 0x002cac00011a7983 */ /* 0x000ea20000300800 */
[----:B------:R-:W2:Y:S01]  /*48930*/  LDL.LU R27, [R1+0x2ca8] ;  /* 0x002ca800011b7983 */ /* 0x000ea20000300800 */
[----:B------:R-:W-:-:S02]  /*48940*/  MOV R6, R0 ;  /* 0x0000000000067202 */ /* 0x000fc40000000f00 */
[----:B------:R-:W2:Y:S01]  /*48950*/  LDL.LU R0, [R1+0x2ca4] ;  /* 0x002ca40001007983 */ /* 0x000ea20000300800 */
[----:B------:R-:W-:Y:S02]  /*48960*/  MOV R7, R28 ;  /* 0x0000001c00077202 */ /* 0x000fe40000000f00 */
[----:B------:R-:W3:Y:S03]  /*48970*/  LDL.LU R28, [R1+0x2ca0] ;  /* 0x002ca000011c7983 */ /* 0x000ee60000300800 */
[----:B------:R0:W-:Y:S01]  /*48980*/  STL.64 [R1+0x2b08], R6 ;  /* 0x002b080601007387 */ /* 0x0001e20000100a00 */
[----:B------:R1:W-:Y:S01]  /*48990*/  STL.64 [R1+0x2b00], R4 ;  /* 0x002b000401007387 */ /* 0x0003e20000100a00 */
[----:B0-----:R-:W-:Y:S02]  /*489a0*/  MOV R6, R13 ;  /* 0x0000000d00067202 */ /* 0x001fe40000000f00 */
[----:B-1----:R-:W-:Y:S01]  /*489b0*/  MOV R4, R15 ;  /* 0x0000000f00047202 */ /* 0x002fe20000000f00 */
[----:B------:R-:W-:Y:S01]  /*489c0*/  IMAD.MOV.U32 R5, RZ, RZ, R14 ;  /* 0x000000ffff057224 */ /* 0x000fe200078e000e */
        /* <DEDUP_REMOVED lines=42> */
[----:B---3--:R-:W-:-:S02]  /*48c70*/  MOV R4, R20 ;  /* 0x0000001400047202 */ /* 0x008fc40000000f00 */
        /* <DEDUP_REMOVED lines=25> */
[----:B0-----:R-:W-:-:S02]  /*48e10*/  MOV R6, R27 ;  /* 0x0000001b00067202 */ /* 0x001fc40000000f00 */
[----:B------:R-:W-:Y:S02]  /*48e20*/  MOV R7, R26 ;  /* 0x0000001a00077202 */ /* 0x000fe40000000f00 */
[----:B-1----:R-:W-:Y:S01]  /*48e30*/  MOV R4, R29 ;  /* 0x0000001d00047202 */ /* 0x002fe20000000f00 */
[----:B------:R-:W-:Y:S01]  /*48e40*/  IMAD.MOV.U32 R5, RZ, RZ, R28 ;  /* 0x000000ffff057224 */ /* 0x000fe200078e001c */
[----:B------:R-:W4:Y:S01]  /*48e50*/  LDL.LU R29, [R1+0x2c5c] ;  /* 0x002c5c00011d7983 */ /* 0x000f220000300800 */
[----:B------:R-:W4:Y:S02]  /*48e60*/  LDL.LU R28, [R1+0x2c58] ;  /* 0x002c5800011c7983 */ /* 0x000f240000300800 */
[----:B------:R0:W-:Y:S01]  /*48e70*/  STL.64 [R1+0x2bc8], R6 ;  /* 0x002bc80601007387 */ /* 0x0001e20000100a00 */
[----:B------:R1:W-:Y:S01]  /*48e80*/  STL.64 [R1+0x2bc0], R4 ;  /* 0x002bc00401007387 */ /* 0x0003e20000100a00 */
[----:B0-----:R-:W-:Y:S02]  /*48e90*/  MOV R6, R23 ;  /* 0x0000001700067202 */ /* 0x001fe40000000f00 */
[----:B------:R-:W-:-:S02]  /*48ea0*/  MOV R7, R22 ;  /* 0x0000001600077202 */ /* 0x000fc40000000f00 */
[----:B-1----:R-:W-:Y:S01]  /*48eb0*/  MOV R4, R25 ;  /* 0x0000001900047202 */ /* 0x002fe20000000f00 */
[----:B------:R-:W-:Y:S02]  /*48ec0*/  IMAD.MOV.U32 R5, RZ, RZ, R24 ;  /* 0x000000ffff057224 */ /* 0x000fe400078e0018 */
[----:B------:R-:W-:Y:S04]  /*48ed0*/  LDSM.16.MT88.4 R24, [R0+0x36180] ;  /* 0x036180000018783b */ /* 0x000fe80000004200 */
[----:B------:R-:W-:Y:S01]  /*48ee0*/  STL.64 [R1+0x2be8], R6 ;  /* 0x002be80601007387 */ /* 0x000fe20000100a00 */
[----:B------:R-:W-:Y:S03]  /*48ef0*/  STL.64 [R1+0x2be0], R4 ;  /* 0x002be00401007387 */ /* 0x000fe60000100a00 */
[----:B--2---:R-:W-:Y:S01]  /*48f00*/  STL.64 [R1+0x2b38], R14 ;  /* 0x002b380e01007387 */ /* 0x004fe20000100a00 */
[----:B------:R0:W-:Y:S03]  /*48f10*/  STL.64 [R1+0x2b30], R12 ;  /* 0x002b300c01007387 */ /* 0x0001e60000100a00 */
[----:B0-----:R-:W2:Y:S01]  /*48f20*/  LDL.LU R12, [R1+0x130] ;  /* 0x00013000010c7983 */ /* 0x001ea20000300800 */
[----:B------:R-:W2:Y:S01]  /*48f30*/  LDL.LU R13, [R1+0x134] ;  /* 0x00013400010d7983 */ /* 0x000ea20000300800 */
[----:B------:R-:W-:Y:S01]  /*48f40*/  MOV R6, R19 ;  /* 0x0000001300067202 */ /* 0x000fe20000000f00 */
[----:B------:R-:W-:Y:S01]  /*48f50*/  IMAD.MOV.U32 R7, RZ, RZ, R18 ;  /* 0x000000ffff077224 */ /* 0x000fe200078e0012 */
[----:B---3--:R-:W-:-:S02]  /*48f60*/  MOV R4, R21 ;  /* 0x0000001500047202 */ /* 0x008fc40000000f00 */
        /* <DEDUP_REMOVED lines=12> */
[----:B----4-:R-:W-:-:S02]  /*49030*/  MOV R14, R28 ;  /* 0x0000001c000e7202 */ /* 0x010fc40000000f00 */
[----:B------:R-:W-:Y:S01]  /*49040*/  MOV R15, R29 ;  /* 0x0000001d000f7202 */ /* 0x000fe20000000f00 */
        /* <DEDUP_REMOVED lines=44> */
[----:B0-----:R-:W3:Y:S01]  /*49310*/  LDL.LU R12, [R1+0x1a0] ;  /* 0x0001a000010c7983 */ /* 0x001ee20000300800 */
[----:B------:R-:W3:Y:S01]  /*49320*/  LDL.LU R13, [R1+0x1a4] ;  /* 0x0001a400010d7983 */ /* 0x000ee20000300800 */
[----:B-----5:R-:W-:Y:S01]  /*49330*/  MOV R4, R17 ;  /* 0x0000001100047202 */ /* 0x020fe20000000f00 */
[----:B------:R-:W-:Y:S01]  /*49340*/  IMAD.MOV.U32 R5, RZ, RZ, R16 ;  /* 0x000000ffff057224 */ /* 0x000fe200078e0010 */
[----:B------:R-:W-:-:S02]  /*49350*/  MOV R6, R9 ;  /* 0x0000000900067202 */ /* 0x000fc40000000f00 */
[----:B------:R-:W-:Y:S02]  /*49360*/  MOV R7, R8 ;  /* 0x0000000800077202 */ /* 0x000fe40000000f00 */
[----:B------:R-:W-:Y:S02]  /*49370*/  MOV R14, R29 ;  /* 0x0000001d000e7202 */ /* 0x000fe40000000f00 */
        /* <DEDUP_REMOVED lines=127> */
[----:B------:R-:W1:Y:S04]  /*49b70*/  LDSM.16.MT88.4 R8, [R2+0x38080] ;  /* 0x038080000208783b */ /* 0x000e680000004200 */
[----:B0-----:R-:W-:Y:S01]  /*49b80*/  IMAD.MOV.U32 R16, RZ, RZ, R15 ;  /* 0x000000ffff107224 */ /* 0x001fe200078e000f */
[----:B------:R-:W-:-:S02]  /*49b90*/  MOV R17, R14 ;  /* 0x0000000e00117202 */ /* 0x000fc40000000f00 */
[----:B------:R-:W-:Y:S02]  /*49ba0*/  MOV R18, R13 ;  /* 0x0000000d00127202 */ /* 0x000fe40000000f00 */
[----:B------:R-:W-:Y:S02]  /*49bb0*/  MOV R19, R12 ;  /* 0x0000000c00137202 */ /* 0x000fe40000000f00 */
[----:B-1----:R-:W-:Y:S01]  /*49bc0*/  MOV R23, R8 ;  /* 0x0000000800177202 */ /* 0x002fe20000000f00 */
[----:B------:R-:W-:Y:S01]  /*49bd0*/  STL [R1+0x2a6c], R16 ;  /* 0x002a6c1001007387 */ /* 0x000fe20000100800 */
[----:B------:R-:W-:Y:S01]  /*49be0*/  STL [R1+0x2a68], R17 ;  /* 0x002a681101007387 */ /* 0x000fe20000100800 */
[----:B------:R-:W-:Y:S01]  /*49bf0*/  MOV R22, R9 ;  /* 0x0000000900167202 */ /* 0x000fe20000000f00 */
[----:B------:R-:W-:Y:S01]  /*49c00*/  STL [R1+0x2a64], R18 ;  /* 0x002a641201007387 */ /* 0x000fe20000100800 */
[----:B------:R-:W-:Y:S01]  /*49c10*/  MOV R21, R10 ;  /* 0x0000000a00157202 */ /* 0x000fe20000000f00 */
[----:B------:R-:W-:Y:S01]  /*49c20*/  IMAD.MOV.U32 R20, RZ, RZ, R11 ;  /* 0x000000ffff147224 */ /* 0x000fe200078e000b */
[----:B------:R-:W-:Y:S01]  /*49c30*/  STL [R1+0x2a60], R19 ;  /* 0x002a601301007387 */ /* 0x000fe20000100800 */
[----:B------:R-:W-:Y:S02]  /*49c40*/  STL [R1+0x27f4], R6 ;  /* 0x0027f40601007387 */ /* 0x000fe40000100800 */
[----:B------:R-:W-:Y:S02]  /*49c50*/  STL [R1+0x27f0], R7 ;  /* 0x0027f00701007387 */ /* 0x000fe40000100800 */
[----:B------:R-:W-:Y:S01]  /*49c60*/  STL.64 [R1+0x2a78], R22 ;  /* 0x002a781601007387 */ /* 0x000fe20000100a00 */
[----:B------:R-:W-:Y:S01]  /*49c70*/  STL.64 [R1+0x2a70], R20 ;  /* 0x002a701401007387 */ /* 0x000fe20000100a00 */
[----:B------:R-:W2:Y:S03]  /*49c80*/  LDL R15, [R1+0xdd8] ;  /* 0x000dd800010f7983 */ /* 0x000ea60000100800 */
[----:B------:R-:W0:Y:S01]  /*49c90*/  LDSM.16.MT88.4 R8, [R2+0x38100] ;  /* 0x038100000208783b */ /* 0x000e220000004200 */
[----:B------:R-:W-:Y:S01]  /*49ca0*/  LDSM.16.MT88.4 R20, [R3+0x38080] ;  /* 0x038080000314783b */ /* 0x000fe20000004200 */
[----:B0-----:R-:W-:-:S02]  /*49cb0*/  MOV R28, R8 ;  /* 0x00000008001c7202 */ /* 0x001fc40000000f00 */
[----:B------:R-:W-:Y:S02]  /*49cc0*/  MOV R29, R9 ;  /* 0x00000009001d7202 */ /* 0x000fe40000000f00 */
[----:B------:R-:W-:Y:S01]  /*49cd0*/  MOV R27, R10 ;  /* 0x0000000a001b7202 */ /* 0x000fe20000000f00 */
[----:B------:R-:W-:Y:S02]  /*49ce0*/  IMAD.MOV.U32 R26, RZ, RZ, R11 ;  /* 0x000000ffff1a7224 */ /* 0x000fe400078e000b */
[----:B------:R-:W0:Y:S02]  /*49cf0*/  LDSM.16.MT88.4 R8, [R2+0x38180] ;  /* 0x038180000208783b */ /* 0x000e240000004200 */
[----:B0-----:R-:W-:Y:S02]  /*49d00*/  MOV R25, R8 ;  /* 0x0000000800197202 */ /* 0x001fe40000000f00 */
[----:B------:R-:W-:Y:S02]  /*49d10*/  MOV R24, R9 ;  /* 0x0000000900187202 */ /* 0x000fe40000000f00 */
[----:B------:R-:W-:Y:S01]  /*49d20*/  MOV R7, R10 ;  /* 0x0000000a00077202 */ /* 0x000fe20000000f00 */
[----:B------:R-:W-:-:S02]  /*49d30*/  IMAD.MOV.U32 R6, RZ, RZ, R11 ;  /* 0x000000ffff067224 */ /* 0x000fc400078e000b */
[----:B------:R-:W0:Y:S04]  /*49d40*/  LDSM.16.MT88.4 R8, [R3+0x38000] ;  /* 0x038000000308783b */ /* 0x000e280000004200 */
[----:B------:R-:W-:Y:S01]  /*49d50*/  STL [R1+0x29b8], R2 ;  /* 0x0029b80201007387 */ /* 0x000fe20000100800 */
[----:B0-----:R-:W-:Y:S02]  /*49d60*/  MOV R16, R8 ;  /* 0x0000000800107202 */ /* 0x001fe40000000f00 */
[----:B------:R-:W-:Y:S02]  /*49d70*/  MOV R17, R9 ;  /* 0x0000000900117202 */ /* 0x000fe40000000f00 */
[----:B------:R-:W-:Y:S01]  /*49d80*/  MOV R18, R10 ;  /* 0x0000000a00127202 */ /* 0x000fe20000000f00 */
[----:B------:R-:W-:Y:S01]  /*49d90*/  IMAD.MOV.U32 R19, RZ, RZ, R11 ;  /* 0x000000ffff137224 */ /* 0x000fe200078e000b */
[----:B------:R-:W-:-:S02]  /*49da0*/  MOV R11, R20 ;  /* 0x00000014000b7202 */ /* 0x000fc40000000f00 */
        /* <DEDUP_REMOVED lines=13> */
[----:B0-----:R-:W-:Y:S02]  /*49e80*/  MOV R8, R20 ;  /* 0x0000001400087202 */ /* 0x001fe40000000f00 */
[----:B------:R-:W-:Y:S01]  /*49e90*/  MOV R9, R21 ;  /* 0x0000001500097202 */ /* 0x000fe20000000f00 */
[----:B------:R-:W-:Y:S01]  /*49ea0*/  IMAD.MOV.U32 R10, RZ, RZ, R22 ;  /* 0x000000ffff0a7224 */ /* 0x000fe200078e0016 */
        /* <DEDUP_REMOVED lines=8> */
[----:B------:R-:W-:Y:S01]  /*49f30*/  STL [R1+0x38], R22 ;  /* 0x0000381601007387 */ /* 0x000fe20000100800 */
[----:B------:R-:W-:-:S02]  /*49f40*/  MOV R2, R23 ;  /* 0x0000001700027202 */ /* 0x000fc40000000f00 */
[----:B------:R-:W0:Y:S04]  /*49f50*/  LDSM.16.MT88.4 R20, [R15+0x38080] ;  /* 0x038080000f14783b */ /* 0x000e280000004200 */
[----:B------:R-:W-:Y:S01]  /*49f60*/  STL [R1+0x29e4], R2 ;  /* 0x0029e40201007387 */ /* 0x000fe20000100800 */
[----:B0-----:R-:W-:Y:S02]  /*49f70*/  MOV R8, R22 ;  /* 0x0000001600087202 */ /* 0x001fe40000000f00 */
[----:B------:R-:W-:Y:S02]  /*49f80*/  MOV R3, R23 ;  /* 0x0000001700037202 */ /* 0x000fe40000000f00 */
[----:B------:R-:W-:Y:S01]  /*49f90*/  MOV R10, R20 ;  /* 0x00000014000a7202 */ /* 0x000fe20000000f00 */
[----:B------:R-:W-:Y:S01]  /*49fa0*/  IMAD.MOV.U32 R9, RZ, RZ, R21 ;  /* 0x000000ffff097224 */ /* 0x000fe200078e0015 */
        /* <DEDUP_REMOVED lines=10> */
[----:B-1----:R-:W-:Y:S01]  /*4a050*/  IMAD.MOV.U32 R3, RZ, RZ, R12 ;  /* 0x000000ffff037224 */ /* 0x002fe200078e000c */
[----:B------:R-:W-:Y:S02]  /*4a060*/  MOV R10, R15 ;  /* 0x0000000f000a7202 */ /* 0x000fe40000000f00 */
[----:B0-----:R-:W-:Y:S02]  /*4a070*/  MOV R8, R13 ;  /* 0x0000000d00087202 */ /* 0x001fe40000000f00 */
[----:B------:R-:W-:Y:S02]  /*4a080*/  MOV R9, R14 ;  /* 0x0000000e00097202 */ /* 0x000fe40000000f00 */
[----:B------:R-:W0:Y:S04]  /*4a090*/  LDSM.16.MT88.4 R12, [R0+0x38000] ;  /* 0x03800000000c783b */ /* 0x000e280000004200 */
[----:B------:R1:W-:Y:S01]  /*4a0a0*/  STL.64 [R1+0x2a00], R10 ;  /* 0x002a000a01007387 */ /* 0x0003e20000100a00 */
[----:B------:R4:W-:Y:S01]  /*4a0b0*/  STL.64 [R1+0x29f8], R8 ;  /* 0x0029f80801007387 */ /* 0x0009e20000100a00 */
[----:B-1----:R-:W-:-:S02]  /*4a0c0*/  MOV R10, R27 ;  /* 0x0000001b000a7202 */ /* 0x002fc40000000f00 */
[----:B------:R-:W-:Y:S01]  /*4a0d0*/  MOV R11, R26 ;  /* 0x0000001a000b7202 */ /* 0x000fe20000000f00 */
[----:B----4-:R-:W-:Y:S01]  /*4a0e0*/  IMAD.MOV.U32 R8, RZ, RZ, R28 ;  /* 0x000000ffff087224 */ /* 0x010fe200078e001c */
[----:B------:R-:W-:Y:S01]  /*4a0f0*/  MOV R9, R29 ;  /* 0x0000001d00097202 */ /* 0x000fe20000000f00 */
[----:B0-----:R0:W-:Y:S01]  /*4a100*/  STL.64 [R1+0x28e0], R14 ;  /* 0x0028e00e01007387 */ /* 0x0011e20000100a00 */
[----:B------:R1:W-:Y:S01]  /*4a110*/  STL.64 [R1+0x28d8], R12 ;  /* 0x0028d80c01007387 */ /* 0x0003e20000100a00 */
[----:B0-----:R-:W-:Y:S01]  /*4a120*/  MOV R14, R18 ;  /* 0x00000012000e7202 */ /* 0x001fe20000000f00 */
[----:B-1----:R-:W-:Y:S01]  /*4a130*/  IMAD.MOV.U32 R12, RZ, RZ, R16 ;  /* 0x000000ffff0c7224 */ /* 0x002fe200078e0010 */
[----:B------:R-:W-:Y:S01]  /*4a140*/  MOV R15, R19 ;  /* 0x00000013000f7202 */ /* 0x000fe20000000f00 */
[----:B------:R-:W4:Y:S01]  /*4a150*/  LDL.LU R16, [R1+0x2a6c] ;  /* 0x002a6c0001107983 */ /* 0x000f220000300800 */
[----:B------:R-:W-:Y:S02]  /*4a160*/  MOV R13, R17 ;  /* 0x00000011000d7202 */ /* 0x000fe40000000f00 */
        /* <DEDUP_REMOVED lines=10> */
[----:B---3--:R-:W-:-:S02]  /*4a210*/  MOV R10, R21 ;  /* 0x00000015000a7202 */ /* 0x008fc40000000f00 */
[----:B------:R-:W-:Y:S02]  /*4a220*/  MOV R11, R20 ;  /* 0x00000014000b7202 */ /* 0x000fe40000000f00 */
[----:B------:R-:W-:Y:S02]  /*4a230*/  MOV R9, R22 ;  /* 0x0000001600097202 */ /* 0x000fe40000000f00 */
        /* <DEDUP_REMOVED lines=12> */
[----:B------:R-:W3:Y:S02]  /*4a300*/  LDL.LU R15, [R1+0x19c] ;  /* 0x00019c00010f7983 */ /* 0x000ee40000300800 */
[----:B----4-:R-:W-:Y:S01]  /*4a310*/  IMAD.MOV.U32 R8, RZ, RZ, R19 ;  /* 0x000000ffff087224 */ /* 0x010fe200078e0013 */
[----:B------:R-:W-:-:S02]  /*4a320*/  MOV R9, R18 ;  /* 0x0000001200097202 */ /* 0x000fc40000000f00 */
[----:B-----5:R-:W-:Y:S02]  /*4a330*/  MOV R10, R17 ;  /* 0x00000011000a7202 */ /* 0x020fe40000000f00 */
        /* <DEDUP_REMOVED lines=49> */
[----:B------:R-:W-:Y:S01]  /*4a650*/  STL [R1+0x2800], R6 ;  /* 0x0028000601007387 */ /* 0x000fe20000100800 */
[-C--:B----4-:R-:W-:Y:S08]  /*4a660*/  HMMA.16816.F32 R20, R20, R4.reuse, R24 ;  /* 0x000000041414723c */ /* 0x090ff00000001818 */
[----:B--2---:R-:W-:Y:S01]  /*4a670*/  HMMA.16816.F32 R8, R8, R4, R12 ;  /* 0x000000040808723c */ /* 0x004fe2000000180c */
[----:B------:R-:W3:Y:S01]  /*4a680*/  LDL.LU.64 R14, [R1+0x2a10] ;  /* 0x002a1000010e7983 */ /* 0x000ee20000300a00 */
[----:B------:R-:W3:Y:S11]  /*4a690*/  LDL.LU.64 R12, [R1+0x2a08] ;  /* 0x002a0800010c7983 */ /* 0x000ef60000300a00 */
[----:B------:R-:W-:Y:S10]  /*4a6a0*/  @!UPT UIADD3 URZ, URZ, URZ, URZ ;  /* 0x0000003f3f3ff290 */ /* 0x000ff4000fffe03f */
[----:B------:R0:W-:Y:S01]  /*4a6b0*/  STL.64 [R1+0x180], R8 ;  /* 0x0001800801007387 */ /* 0x0001e20000100a00 */
[----:B------:R-:W-:Y:S02]  /*4a6c0*/  MOV R28, R10 ;  /* 0x0000000a001c7202 */ /* 0x000fe40000000f00 */
[----:B------:R-:W-:Y:S02]  /*4a6d0*/  MOV R29, R11 ;  /* 0x0000000b001d7202 */ /* 0x000fe40000000f00 */
[----:B------:R-:W2:Y:S04]  /*4a6e0*/  LDL.LU.64 R10, [R1+0x2a00] ;  /* 0x002a0000010a7983 */ /* 0x000ea80000300a00 */
[----:B0-----:R-:W4:Y:S01]  /*4a6f0*/  LDL.LU.64 R8, [R1+0x29f8] ;  /* 0x0029f80001087983 */ /* 0x001f220000300a00 */
[----:B------:R-:W-:Y:S01]  /*4a700*/  MOV R6, R23 ;  /* 0x0000001700067202 */ /* 0x000fe20000000f00 */
[----:B------:R-:W-:-:S02]  /*4a710*/  IMAD.MOV.U32 R7, RZ, RZ, R22 ;  /* 0x000000ffff077224 */ /* 0x000fc400078e0016 */
        /* <DEDUP_REMOVED lines=11> */
[----:B--2---:R-:W-:Y:S01]  /*4a7d0*/  MOV R15, R10 ;  /* 0x0000000a000f7202 */ /* 0x004fe20000000f00 */
        /* <DEDUP_REMOVED lines=16> */
[----:B------:R-:W2:Y:S02]  /*4a8e0*/  LDL.LU R13, [R1+0x14] ;  /* 0x00001400010d7983 */ /* 0x000ea40000300800 */
[----:B------:R-:W-:Y:S01]  /*4a8f0*/  IMAD.MOV.U32 R14, RZ, RZ, R2 ;  /* 0x000000ffff0e7224 */ /* 0x000fe200078e0002 */
        /* <DEDUP_REMOVED lines=9> */
[----:B---3--:R-:W-:Y:S01]  /*4a990*/  IMAD.MOV.U32 R14, RZ, RZ, R8 ;  /* 0x000000ffff0e7224 */ /* 0x008fe200078e0008 */
[----:B------:R-:W-:-:S02]  /*4a9a0*/  MOV R15, R3 ;  /* 0x00000003000f7202 */ /* 0x000fc40000000f00 */
[----:B-----5:R-:W-:Y:S02]  /*4a9b0*/  MOV R12, R10 ;  /* 0x0000000a000c7202 */ /* 0x020fe40000000f00 */
        /* <DEDUP_REMOVED lines=34> */
[----:B------:R-:W2:Y:S01]  /*4abe0*/  LDL.LU R14, [R1+0x58] ;  /* 0x00005800010e7983 */ /* 0x000ea20000300800 */
[----:B------:R-:W-:-:S02]  /*4abf0*/  MOV R15, R2 ;  /* 0x00000002000f7202 */ /* 0x000fc40000000f00 */
        /* <DEDUP_REMOVED lines=18> */
[----:B------:R-:W2:Y:S02]  /*4ad20*/  LDL.LU R27, [R1+0x14c] ;  /* 0x00014c00011b7983 */ /* 0x000ea40000300800 */
[----:B------:R-:W-:Y:S01]  /*4ad30*/  IMAD.MOV.U32 R12, RZ, RZ, R11 ;  /* 0x000000ffff0c7224 */ /* 0x000fe200078e000b */
[----:B----4-:R-:W-:Y:S01]  /*4ad40*/  MOV R13, R10 ;  /* 0x0000000a000d7202 */ /* 0x010fe20000000f00 */
[----:B--2---:R-:W-:Y:S01]  /*4ad50*/  STL.64 [R1+0x29b0], R26 ;  /* 0x0029b01a01007387 */ /* 0x004fe20000100a00 */
[----:B------:R0:W-:Y:S03]  /*4ad60*/  STL.64 [R1+0x29a8], R24 ;  /* 0x0029a81801007387 */ /* 0x0001e60000100a00 */
[----:B0-----:R-:W2:Y:S01]  /*4ad70*/  LDL.LU R24, [R1+0x150] ;  /* 0x0001500001187983 */ /* 0x001ea20000300800 */
[----:B------:R-:W2:Y:S02]  /*4ad80*/  LDL.LU R25, [R1+0x154] ;  /* 0x0001540001197983 */ /* 0x000ea40000300800 */
[----:B------:R-:W2:Y:S02]  /*4ad90*/  LDL.LU R26, [R1+0x158] ;  /* 0x00015800011a7983 */ /* 0x000ea40000300800 */
[----:B------:R-:W2:Y:S01]  /*4ada0*/  LDL.LU R27, [R1+0x15c] ;  /* 0x00015c00011b7983 */ /* 0x000ea20000300800 */
[----:B---3--:R-:W-:-:S02]  /*4adb0*/  MOV R14, R9 ;  /* 0x00000009000e7202 */ /* 0x008fc40000000f00 */
        /* <DEDUP_REMOVED lines=20> */
[----:B------:R-:W-:Y:S01]  /*4af00*/  IMAD.MOV.U32 R6, RZ, RZ, R14 ;  /* 0x000000ffff067224 */ /* 0x000fe200078e000e */
        /* <DEDUP_REMOVED lines=71> */
[----:B------:R-:W-:Y:S02]  /*4b380*/  MOV R14, R22 ;  /* 0x00000016000e7202 */ /* 0x000fe40000000f00 */
[----:B------:R-:W-:Y:S02]  /*4b390*/  MOV R13, R23 ;  /* 0x00000017000d7202 */ /* 0x000fe40000000f00 */
[----:B------:R-:W-:Y:S01]  /*4b3a0*/  MOV R16, R20 ;  /* 0x0000001400107202 */ /* 0x000fe20000000f00 */
[----:B------:R-:W-:Y:S01]  /*4b3b0*/  IMAD.MOV.U32 R15, RZ, RZ, R21 ;  /* 0x000000ffff0f7224 */ /* 0x000fe200078e0015 */
        /* <DEDUP_REMOVED lines=15> */
[----:B------:R1:W-:Y:S01]  /*4b4b0*/  STL.64 [R1+0x2648], R8 ;  /* 0x0026480801007387 */ /* 0x0003e20000100a00 */
[----:B0-----:R-:W-:Y:S01]  /*4b4c0*/  MOV R10, R14 ;  /* 0x0000000e000a7202 */ /* 0x001fe20000000f00 */
[----:B------:R-:W-:Y:S01]  /*4b4d0*/  IMAD.MOV.U32 R11, RZ, RZ, R13 ;  /* 0x000000ffff0b7224 */ /* 0x000fe200078e000d */
[----:B-1----:R-:W-:Y:S02]  /*4b4e0*/  MOV R8, R16 ;  /* 0x0000001000087202 */ /* 0x002fe40000000f00 */
[----:B------:R-:W-:Y:S02]  /*4b4f0*/  MOV R9, R15 ;  /* 0x0000000f00097202 */ /* 0x000fe40000000f00 */
[----:B------:R0:W-:Y:S03]  /*4b500*/  STL.64 [R1+0x2668], R10 ;  /* 0x0026680a01007387 */ /* 0x0001e60000100a00 */
[----:B------:R1:W-:Y:S01]  /*4b510*/  STL.64 [R1+0x2660], R8 ;  /* 0x0026600801007387 */ /* 0x0003e20000100a00 */
[----:B0-----:R-:W-:Y:S01]  /*4b520*/  MOV R10, R6 ;  /* 0x00000006000a7202 */ /* 0x001fe20000000f00 */
[----:B------:R-:W-:Y:S01]  /*4b530*/  IMAD.MOV.U32 R11, RZ, RZ, R0 ;  /* 0x000000ffff0b7224 */ /* 0x000fe200078e0000 */
[----:B-1----:R-:W-:-:S02]  /*4b540*/  MOV R8, R12 ;  /* 0x0000000c00087202 */ /* 0x002fc40000000f00 */
[----:B------:R-:W-:Y:S01]  /*4b550*/  MOV R9, R7 ;  /* 0x0000000700097202 */ /* 0x000fe20000000f00 */
[----:B------:R-:W-:Y:S04]  /*4b560*/  LDSM.16.MT88.4 R12, [R5+0x3a000] ;  /* 0x03a00000050c783b */ /* 0x000fe80000004200 */
[----:B------:R-:W-:Y:S01]  /*4b570*/  STL.64 [R1+0x2678], R10 ;  /* 0x0026780a01007387 */ /* 0x000fe20000100a00 */
[----:B------:R-:W-:Y:S03]  /*4b580*/  STL.64 [R1+0x2670], R8 ;  /* 0x0026700801007387 */ /* 0x000fe60000100a00 */
[----:B------:R-:W0:Y:S02]  /*4b590*/  LDSM.16.MT88.4 R8, [R5+0x3a080] ;  /* 0x03a080000508783b */ /* 0x000e240000004200 */
[----:B0-----:R-:W-:-:S02]  /*4b5a0*/  MOV R22, R8 ;  /* 0x0000000800167202 */ /* 0x001fc40000000f00 */
[----:B------:R-:W-:Y:S02]  /*4b5b0*/  MOV R21, R9 ;  /* 0x0000000900157202 */ /* 0x000fe40000000f00 */
[----:B------:R-:W-:Y:S01]  /*4b5c0*/  MOV R20, R10 ;  /* 0x0000000a00147202 */ /* 0x000fe20000000f00 */
[----:B------:R-:W-:Y:S02]  /*4b5d0*/  IMAD.MOV.U32 R19, RZ, RZ, R11 ;  /* 0x000000ffff137224 */ /* 0x000fe400078e000b */
[----:B------:R-:W0:Y:S01]  /*4b5e0*/  LDSM.16.MT88.4 R8, [R5+0x3a100] ;  /* 0x03a100000508783b */ /* 0x000e220000004200 */
[----:B------:R-:W-:Y:S01]  /*4b5f0*/  IMAD.MOV.U32 R4, RZ, RZ, R15 ;  /* 0x000000ffff047224 */ /* 0x000fe200078e000f */
[----:B------:R-:W-:Y:S02]  /*4b600*/  MOV R16, R14 ;  /* 0x0000000e00107202 */ /* 0x000fe40000000f00 */
[----:B------:R-:W-:Y:S02]  /*4b610*/  MOV R17, R13 ;  /* 0x0000000d00117202 */ /* 0x000fe40000000f00 */
[----:B------:R-:W-:Y:S01]  /*4b620*/  MOV R18, R12 ;  /* 0x0000000c00127202 */ /* 0x000fe20000000f00 */
        /* <DEDUP_REMOVED lines=9> */
[----:B0-----:R-:W-:-:S03]  /*4b6c0*/  IMAD.MOV.U32 R23, RZ, RZ, R11 ;  /* 0x000000ffff177224 */ /* 0x001fc600078e000b */
[----:B------:R-:W2:Y:S01]  /*4b6d0*/  LDL R11, [R1+0xdd8] ;  /* 0x000dd800010b7983 */ /* 0x000ea20000100800 */
[----:B-1----:R-:W-:Y:S02]  /*4b6e0*/  MOV R7, R12 ;  /* 0x0000000c00077202 */ /* 0x002fe40000000f00 */
[----:B------:R-:W-:Y:S02]  /*4b6f0*/  MOV R29, R13 ;  /* 0x0000000d001d7202 */ /* 0x000fe40000000f00 */
[----:B------:R-:W-:Y:S01]  /*4b700*/  MOV R28, R14 ;  /* 0x0000000e001c7202 */ /* 0x000fe20000000f00 */
[----:B------:R-:W-:Y:S02]  /*4b710*/  IMAD.MOV.U32 R27, RZ, RZ, R15 ;  /* 0x000000ffff1b7224 */ /* 0x000fe400078e000f */
[----:B-----5:R-:W0:Y:S02]  /*4b720*/  LDSM.16.MT88.4 R12, [R3+0x3a000] ;  /* 0x03a00000030c783b */ /* 0x020e240000004200 */
[----:B0-----:R-:W-:-:S02]  /*4b730*/  MOV R17, R12 ;  /* 0x0000000c00117202 */ /* 0x001fc40000000f00 */
[----:B------:R-:W-:Y:S02]  /*4b740*/  MOV R18, R13 ;  /* 0x0000000d00127202 */ /* 0x000fe40000000f00 */
[----:B------:R-:W-:Y:S01]  /*4b750*/  MOV R2, R14 ;  /* 0x0000000e00027202 */ /* 0x000fe20000000f00 */
[----:B------:R-:W-:Y:S02]  /*4b760*/  IMAD.MOV.U32 R6, RZ, RZ, R15 ;  /* 0x000000ffff067224 */ /* 0x000fe400078e000f */
[----:B------:R-:W0:Y:S01]  /*4b770*/  LDSM.16.MT88.4 R12, [R3+0x3a080] ;  /* 0x03a08000030c783b */ /* 0x000e220000004200 */
[----:B------:R-:W-:Y:S02]  /*4b780*/  MOV R24, R10 ;  /* 0x0000000a00187202 */ /* 0x000fe40000000f00 */
[----:B------:R-:W-:Y:S02]  /*4b790*/  MOV R25, R9 ;  /* 0x0000000900197202 */ /* 0x000fe40000000f00 */
[----:B------:R-:W-:-:S02]  /*4b7a0*/  MOV R26, R8 ;  /* 0x00000008001a7202 */ /* 0x000fc40000000f00 */
[----:B0-----:R-:W-:Y:S02]  /*4b7b0*/  MOV R21, R12 ;  /* 0x0000000c00157202 */ /* 0x001fe40000000f00 */
[----:B------:R-:W-:Y:S02]  /*4b7c0*/  MOV R22, R13 ;  /* 0x0000000d00167202 */ /* 0x000fe40000000f00 */
[----:B------:R-:W-:Y:S01]  /*4b7d0*/  MOV R4, R14 ;  /* 0x0000000e00047202 */ /* 0x000fe20000000f00 */
[----:B------:R-:W-:Y:S02]  /*4b7e0*/  IMAD.MOV.U32 R16, RZ, RZ, R15 ;  /* 0x000000ffff107224 */ /* 0x000fe400078e000f */
[----:B------:R-:W0:Y:S04]  /*4b7f0*/  LDSM.16.MT88.4 R12, [R3+0x3a100] ;  /* 0x03a10000030c783b */ /* 0x000e280000004200 */
[----:B------:R-:W-:Y:S01]  /*4b800*/  STL [R1+0x2868], R23 ;  /* 0x0028681701007387 */ /* 0x000fe20000100800 */
[----:B------:R-:W-:Y:S02]  /*4b810*/  STL [R1+0x2864], R24 ;  /* 0x0028641801007387 */ /* 0x000fe40000100800 */
[----:B------:R0:W-:Y:S02]  /*4b820*/  STL [R1+0x2860], R25 ;  /* 0x0028601901007387 */ /* 0x0001e40000100800 */
[----:B------:R1:W-:Y:S01]  /*4b830*/  STL [R1+0x285c], R26 ;  /* 0x00285c1a01007387 */ /* 0x0003e20000100800 */
[----:B0-----:R-:W-:-:S02]  /*4b840*/  MOV R25, R12 ;  /* 0x0000000c00197202 */ /* 0x001fc40000000f00 */
[----:B-1----:R-:W-:Y:S02]  /*4b850*/  MOV R26, R13 ;  /* 0x0000000d001a7202 */ /* 0x002fe40000000f00 */
        /* <DEDUP_REMOVED lines=12> */
[----:B0-----:R-:W-:-:S05]  /*4b920*/  MOV R23, R14 ;  /* 0x0000000e00177202 */ /* 0x001fca0000000f00 */
[----:B------:R-:W-:Y:S01]  /*4b930*/  STL.64 [R1+0x28a0], R22 ;  /* 0x0028a01601007387 */ /* 0x000fe20000100a00 */
[----:B------:R-:W-:Y:S01]  /*4b940*/  STL.64 [R1+0x2898], R20 ;  /* 0x0028981401007387 */ /* 0x000fe20000100a00 */
[----:B-1----:R-:W-:Y:S02]  /*4b950*/  MOV R7, R12 ;  /* 0x0000000c00077202 */ /* 0x002fe40000000f00 */
[----:B---3--:R-:W-:Y:S01]  /*4b960*/  MOV R5, R13 ;  /* 0x0000000d00057202 */ /* 0x008fe20000000f00 */
[----:B------:R-:W-:Y:S01]  /*4b970*/  IMAD.MOV.U32 R24, RZ, RZ, R15 ;  /* 0x000000ffff187224 */ /* 0x000fe200078e000f */
[----:B--2---:R-:W0:Y:S02]  /*4b980*/  LDSM.16.MT88.4 R20, [R11+0x3a000] ;  /* 0x03a000000b14783b */ /* 0x004e240000004200 */
[----:B0-----:R-:W-:Y:S02]  /*4b990*/  MOV R15, R20 ;  /* 0x00000014000f7202 */ /* 0x001fe40000000f00 */
[----:B------:R-:W-:-:S02]  /*4b9a0*/  MOV R14, R21 ;  /* 0x00000015000e7202 */ /* 0x000fc40000000f00 */
[----:B------:R-:W-:Y:S01]  /*4b9b0*/  MOV R13, R22 ;  /* 0x00000016000d7202 */ /* 0x000fe20000000f00 */
[----:B------:R-:W-:Y:S02]  /*4b9c0*/  IMAD.MOV.U32 R12, RZ, RZ, R23 ;  /* 0x000000ffff0c7224 */ /* 0x000fe400078e0017 */
[----:B------:R-:W0:Y:S02]  /*4b9d0*/  LDSM.16.MT88.4 R20, [R11+0x3a080] ;  /* 0x03a080000b14783b */ /* 0x000e240000004200 */
[----:B0-----:R-:W-:Y:S02]  /*4b9e0*/  MOV R27, R20 ;  /* 0x00000014001b7202 */ /* 0x001fe40000000f00 */
[----:B------:R-:W-:Y:S02]  /*4b9f0*/  MOV R28, R21 ;  /* 0x00000015001c7202 */ /* 0x000fe40000000f00 */
[----:B------:R-:W-:Y:S01]  /*4ba00*/  MOV R0, R22 ;  /* 0x0000001600007202 */ /* 0x000fe20000000f00 */
[----:B------:R-:W-:-:S02]  /*4ba10*/  IMAD.MOV.U32 R29, RZ, RZ, R23 ;  /* 0x000000ffff1d7224 */ /* 0x000fc400078e0017 */
[----:B------:R-:W0:Y:S02]  /*4ba20*/  LDSM.16.MT88.4 R20, [R11+0x3a100] ;  /* 0x03a100000b14783b */ /* 0x000e240000004200 */
[----:B------:R-:W1:Y:S01]  /*4ba30*/  LDSM.16.MT88.4 R8, [R11+0x3a180] ;  /* 0x03a180000b08783b */ /* 0x000e620000004200 */
[----:B0-----:R-:W-:Y:S02]  /*4ba40*/  MOV R6, R20 ;  /* 0x0000001400067202 */ /* 0x001fe40000000f00 */
[----:B------:R-:W-:Y:S01]  /*4ba50*/  MOV R18, R22 ;  /* 0x0000001600127202 */ /* 0x000fe20000000f00 */
[----:B------:R-:W-:Y:S01]  /*4ba60*/  IMAD.MOV.U32 R17, RZ, RZ, R23 ;  /* 0x000000ffff117224 */ /* 0x000fe200078e0017 */
[----:B------:R-:W-:Y:S01]  /*4ba70*/  MOV R2, R21 ;  /* 0x0000001500027202 */ /* 0x000fe20000000f00 */
[----:B------:R-:W2:Y:S01]  /*4ba80*/  LDL.LU.64 R22, [R1+0x28a0] ;  /* 0x0028a00001167983 */ /* 0x000ea20000300a00 */
[----:B------:R-:W3:Y:S02]  /*4ba90*/  LDL.LU.64 R20, [R1+0x2898] ;  /* 0x0028980001147983 */ /* 0x000ee40000300a00 */
[----:B-1----:R0:W-:Y:S02]  /*4baa0*/  STL.64 [R1+0x2698], R10 ;  /* 0x0026980a01007387 */ /* 0x0021e40000100a00 */
[----:B------:R1:W-:Y:S01]  /*4bab0*/  STL.64 [R1+0x2690], R8 ;  /* 0x0026900801007387 */ /* 0x0003e20000100a00 */
[----:B0-----:R-:W-:-:S02]  /*4bac0*/  MOV R10, R18 ;  /* 0x00000012000a7202 */ /* 0x001fc40000000f00 */
[----:B-1----:R-:W-:Y:S01]  /*4bad0*/  MOV R8, R6 ;  /* 0x0000000600087202 */ /* 0x002fe20000000f00 */
[----:B------:R-:W-:Y:S01]  /*4bae0*/  IMAD.MOV.U32 R11, RZ, RZ, R17 ;  /* 0x000000ffff0b7224 */ /* 0x000fe200078e0011 */
[----:B------:R-:W4:Y:S01]  /*4baf0*/  LDL.LU R6, [R1+0x2890] ;  /* 0x0028900001067983 */ /* 0x000f220000300800 */
[----:B------:R-:W-:Y:S02]  /*4bb00*/  MOV R9, R2 ;  /* 0x0000000200097202 */ /* 0x000fe40000000f00 */
[----:B------:R-:W5:Y:S02]  /*4bb10*/  LDL.LU R2, [R1+0x288c] ;  /* 0x00288c0001027983 */ /* 0x000f640000300800 */
[----:B------:R-:W2:Y:S01]  /*4bb20*/  LDL.LU R18, [R1+0x2888] ;  /* 0x0028880001127983 */ /* 0x000ea20000300800 */
[----:B------:R-:W2:Y:S01]  /*4bb30*/  LDL.LU R17, [R1+0x2884] ;  /* 0x0028840001117983 */ /* 0x000ea20000300800 */
[----:B------:R-:W-:Y:S02]  /*4bb40*/  STL.64 [R1+0x26b8], R10 ;  /* 0x0026b80a01007387 */ /* 0x000fe40000100a00 */
[----:B------:R0:W-:Y:S02]  /*4bb50*/  STL.64 [R1+0x26b0], R8 ;  /* 0x0026b00801007387 */ /* 0x0001e40000100a00 */
[----:B0-----:R-:W-:-:S02]  /*4bb60*/  MOV R8, R27 ;  /* 0x0000001b00087202 */ /* 0x001fc40000000f00 */
[----:B------:R-:W-:Y:S01]  /*4bb70*/  MOV R9, R28 ;  /* 0x0000001c00097202 */ /* 0x000fe20000000f00 */
[----:B------:R-:W2:Y:S01]  /*4bb80*/  LDL.LU R27, [R1+0x2880] ;  /* 0x00288000011b7983 */ /* 0x000ea20000300800 */
[----:B------:R-:W2:Y:S01]  /*4bb90*/  LDL.LU R28, [R1+0x287c] ;  /* 0x00287c00011c7983 */ /* 0x000ea20000300800 */
[----:B------:R-:W-:Y:S02]  /*4bba0*/  MOV R10, R0 ;  /* 0x00000000000a7202 */ /* 0x000fe40000000f00 */
[----:B------:R-:W2:Y:S01]  /*4bbb0*/  LDL.LU R0, [R1+0x2878] ;  /* 0x0028780001007983 */ /* 0x000ea20000300800 */
[----:B------:R-:W-:Y:S02]  /*4bbc0*/  IMAD.MOV.U32 R11, RZ, RZ, R29 ;  /* 0x000000ffff0b7224 */ /* 0x000fe400078e001d */
[----:B------:R-:W3:Y:S03]  /*4bbd0*/  LDL.LU R29, [R1+0x2874] ;  /* 0x00287400011d7983 */ /* 0x000ee60000300800 */
[----:B------:R0:W-:Y:S01]  /*4bbe0*/  STL.64 [R1+0x26d8], R10 ;  /* 0x0026d80a01007387 */ /* 0x0001e20000100a00 */
[----:B------:R1:W-:Y:S01]  /*4bbf0*/  STL.64 [R1+0x26d0], R8 ;  /* 0x0026d00801007387 */ /* 0x0003e20000100a00 */
[----:B0-----:R-:W-:-:S02]  /*4bc00*/  MOV R10, R13 ;  /* 0x0000000d000a7202 */ /* 0x001fc40000000f00 */
[----:B-1----:R-:W-:Y:S02]  /*4bc10*/  MOV R8, R15 ;  /* 0x0000000f00087202 */ /* 0x002fe40000000f00 */
[----:B------:R-:W-:Y:S01]  /*4bc20*/  MOV R9, R14 ;  /* 0x0000000e00097202 */ /* 0x000fe20000000f00 */
[----:B------:R-:W-:-:S05]  /*4bc30*/  IMAD.MOV.U32 R11, RZ, RZ, R12 ;  /* 0x000000ffff0b7224 */ /* 0x000fca00078e000c */
        /* <DEDUP_REMOVED lines=10> */
[----:B------:R-:W-:Y:S01]  /*4bce0*/  MOV R10, R23 ;  /* 0x00000017000a7202 */ /* 0x000fe20000000f00 */
[----:B------:R-:W-:Y:S01]  /*4bcf0*/  IMAD.MOV.U32 R11, RZ, RZ, R24 ;  /* 0x000000ffff0b7224 */ /* 0x000fe200078e0018 */
[----:B------:R-:W4:Y:S01]  /*4bd00*/  LDL.LU R7, [R1+0x2870] ;  /* 0x0028700001077983 */ /* 0x000f220000300800 */
[----:B------:R-:W-:Y:S02]  /*4bd10*/  MOV R9, R5 ;  /* 0x0000000500097202 */ /* 0x000fe40000000f00 */
[----:B------:R-:W4:Y:S02]  /*4bd20*/  LDL.LU R5, [R1+0x286c] ;  /* 0x00286c0001057983 */ /* 0x000f240000300800 */
[----:B------:R-:W4:Y:S01]  /*4bd30*/  LDL.LU R23, [R1+0x2868] ;  /* 0x0028680001177983 */ /* 0x000f220000300800 */
[----:B------:R-:W4:Y:S01]  /*4bd40*/  LDL.LU R24, [R1+0x2864] ;  /* 0x0028640001187983 */ /* 0x000f220000300800 */
[----:B------:R0:W-:Y:S02]  /*4bd50*/  STL.64 [R1+0x2718], R10 ;  /* 0x0027180a01007387 */ /* 0x0001e40000100a00 */
[----:B------:R1:W-:Y:S01]  /*4bd60*/  STL.64 [R1+0x2710], R8 ;  /* 0x0027100801007387 */ /* 0x0003e20000100a00 */
[----:B0-----:R-:W-:-:S02]  /*4bd70*/  MOV R10, R19 ;  /* 0x00000013000a7202 */ /* 0x001fc40000000f00 */
[----:B-1----:R-:W-:Y:S01]  /*4bd80*/  MOV R8, R25 ;  /* 0x0000001900087202 */ /* 0x002fe20000000f00 */
        /* <DEDUP_REMOVED lines=31> */
[----:B-----5:R-:W-:Y:S01]  /*4bf80*/  MOV R10, R2 ;  /* 0x00000002000a7202 */ /* 0x020fe20000000f00 */
[----:B----4-:R-:W-:Y:S01]  /*4bf90*/  IMAD.MOV.U32 R11, RZ, RZ, R6 ;  /* 0x000000ffff0b7224 */ /* 0x010fe200078e0006 */
[----:B------:R-:W4:Y:S01]  /*4bfa0*/  LDL.LU R17, [R1+0x2840] ;  /* 0x0028400001117983 */ /* 0x000f220000300800 */
[----:B------:R-:W-:Y:S02]  /*4bfb0*/  MOV R9, R18 ;  /* 0x0000001200097202 */ /* 0x000fe40000000f00 */
        /* <DEDUP_REMOVED lines=13> */
[----:B------:R-:W-:-:S02]  /*4c090*/  MOV R8, R7 ;  /* 0x0000000700087202 */ /* 0x000fc40000000f00 */
[----:B------:R-:W-:Y:S01]  /*4c0a0*/  MOV R9, R29 ;  /* 0x0000001d00097202 */ /* 0x000fe20000000f00 */
[----:B------:R-:W3:Y:S01]  /*4c0b0*/  LDL.LU R7, [R1+0x2830] ;  /* 0x0028300001077983 */ /* 0x000ee20000300800 */
[----:B------:R-:W3:Y:S02]  /*4c0c0*/  LDL.LU R29, [R1+0x282c] ;  /* 0x00282c00011d7983 */ /* 0x000ee40000300800 */
[----:B------:R-:W3:Y:S02]  /*4c0d0*/  LDL.LU R28, [R1+0x2828] ;  /* 0x00282800011c7983 */ /* 0x000ee40000300800 */
[----:B------:R-:W-:Y:S01]  /*4c0e0*/  STL.64 [R1+0x2798], R10 ;  /* 0x0027980a01007387 */ /* 0x000fe20000100a00 */
[----:B------:R-:W-:Y:S04]  /*4c0f0*/  STL.64 [R1+0x2790], R8 ;  /* 0x0027900801007387 */ /* 0x000fe80000100a00 */
[----:B--2---:R-:W-:Y:S01]  /*4c100*/  STL.64 [R1+0x2708], R14 ;  /* 0x0027080e01007387 */ /* 0x004fe20000100a00 */
[----:B------:R0:W-:Y:S03]  /*4c110*/  STL.64 [R1+0x2700], R12 ;  /* 0x0027000c01007387 */ /* 0x0001e60000100a00 */
[----:B0-----:R-:W2:Y:S01]  /*4c120*/  LDL.LU R12, [R1+0x130] ;  /* 0x00013000010c7983 */ /* 0x001ea20000300800 */
[----:B------:R-:W2:Y:S01]  /*4c130*/  LDL.LU R13, [R1+0x134] ;  /* 0x00013400010d7983 */ /* 0x000ea20000300800 */
[----:B------:R-:W-:-:S02]  /*4c140*/  MOV R10, R24 ;  /* 0x00000018000a7202 */ /* 0x000fc40000000f00 */
[----:B------:R-:W-:Y:S02]  /*4c150*/  MOV R11, R23 ;  /* 0x00000017000b7202 */ /* 0x000fe40000000f00 */
[----:B---3--:R-:W-:Y:S01]  /*4c160*/  MOV R8, R26 ;  /* 0x0000001a00087202 */ /* 0x008fe20000000f00 */
[----:B------:R-:W-:Y:S01]  /*4c170*/  IMAD.MOV.U32 R9, RZ, RZ, R25 ;  /* 0x000000ffff097224 */ /* 0x000fe200078e0019 */
[----:B------:R-:W-:Y:S02]  /*4c180*/  MOV R14, R7 ;  /* 0x00000007000e7202 */ /* 0x000fe40000000f00 */
[----:B------:R-:W-:Y:S01]  /*4c190*/  MOV R15, R6 ;  /* 0x00000006000f7202 */ /* 0x000fe20000000f00 */
        /* <DEDUP_REMOVED lines=11> */
[----:B------:R-:W-:-:S02]  /*4c250*/  MOV R8, R22 ;  /* 0x0000001600087202 */ /* 0x000fc40000000f00 */
        /* <DEDUP_REMOVED lines=53> */
[----:B----4-:R-:W-:Y:S02]  /*4c5b0*/  MOV R9, R17 ;  /* 0x0000001100097202 */ /* 0x010fe40000000f00 */
[----:B------:R-:W-:Y:S01]  /*4c5c0*/  MOV R10, R16 ;  /* 0x00000010000a7202 */ /* 0x000fe20000000f00 */
[----:B------:R-:W-:Y:S01]  /*4c5d0*/  IMAD.MOV.U32 R11, RZ, RZ, R4 ;  /* 0x000000ffff0b7224 */ /* 0x000fe200078e0004 */
[----:B------:R-:W-:Y:S01]  /*4c5e0*/  MOV R14, R29 ;  /* 0x0000001d000e7202 */ /* 0x000fe20000000f00 */
[----:B------:R-:W-:Y:S01]  /*4c5f0*/  IMAD.MOV.U32 R15, RZ, RZ, R28 ;  /* 0x000000ffff0f7224 */ /* 0x000fe200078e001c */
[----:B------:R-:W0:Y:S06]  /*4c600*/  LDSM.16.MT88.4 R16, [R0+0x3a080] ;  /* 0x03a080000010783b */ /* 0x000e2c0000004200 */
[-C--:B---3--:R-:W-:Y:S01]  /*4c610*/  HMMA.16816.F32 R8, R8, R6.reuse, R12 ;  /* 0x000000060808723c */ /* 0x088fe2000000180c */
[----:B------:R-:W2:Y:S01]  /*4c620*/  LDL.LU.64 R14, [R1+0x27e8] ;  /* 0x0027e800010e7983 */ /* 0x000ea20000300a00 */
[----:B------:R-:W2:Y:S11]  /*4c630*/  LDL.LU.64 R12, [R1+0x27e0] ;  /* 0x0027e000010c7983 */ /* 0x000eb60000300a00 */
[----:B------:R-:W-:Y:S10]  /*4c640*/  @!UPT UIADD3 URZ, URZ, URZ, URZ ;  /* 0x0000003f3f3ff290 */ /* 0x000ff4000fffe03f */
[----:B------:R1:W-:Y:S01]  /*4c650*/  STL.64 [R1+0x1e0], R8 ;  /* 0x0001e00801007387 */ /* 0x0003e20000100a00 */
[----:B------:R-:W-:Y:S02]  /*4c660*/  MOV R29, R10 ;  /* 0x0000000a001d7202 */ /* 0x000fe40000000f00 */
[----:B------:R-:W-:Y:S02]  /*4c670*/  MOV R28, R11 ;  /* 0x0000000b001c7202 */ /* 0x000fe40000000f00 */
        /* <DEDUP_REMOVED lines=107> */
[-C--:B---3--:R-:W-:Y:S08]  /*4cd30*/  HMMA.16816.F32 R16, R20, R6.reuse, R12 ;  /* 0x000000061410723c */ /* 0x088ff0000000180c */
[----:B----4-:R-:W-:Y:S01]  /*4cd40*/  HMMA.16816.F32 R12, R24, R6, R8 ;  /* 0x00000006180c723c */ /* 0x010fe20000001808 */
[----:B------:R-:W3:Y:S04]  /*4cd50*/  LDL R11, [R1+0xdd8] ;  /* 0x000dd800010b7983 */ /* 0x000ee80000100800 */
[----:B------:R-:W0:Y:S10]  /*4cd60*/  LDSM.16.MT88.4 R24, [R5+0x3c000] ;  /* 0x03c000000518783b */ /* 0x000e340000004200 */
[----:B------:R-:W-:Y:S02]  /*4cd70*/  STL.64 [R1+0xe0], R16 ;  /* 0x0000e01001007387 */ /* 0x000fe40000100a00 */
[----:B------:R-:W-:Y:S06]  /*4cd80*/  STL.64 [R1+0xe8], R18 ;  /* 0x0000e81201007387 */ /* 0x000fec0000100a00 */
[----:B------:R-:W-:Y:S01]  /*4cd90*/  STL.64 [R1+0x70], R12 ;  /* 0x0000700c01007387 */ /* 0x000fe20000100a00 */
[----:B------:R-:W-:Y:S03]  /*4cda0*/  STL.64 [R1+0x78], R14 ;  /* 0x0000780e01007387 */ /* 0x000fe60000100a00 */
[----:B0-----:R0:W-:Y:S02]  /*4cdb0*/  STL.64 [R1+0x2640], R26 ;  /* 0x0026401a01007387 */ /* 0x0011e40000100a00 */
[----:B0-----:R-:W-:-:S02]  /*4cdc0*/  IMAD.MOV.U32 R27, RZ, RZ, R5 ;  /* 0x000000ffff1b7224 */ /* 0x001fc400078e0005 */
[----:B--2---:R-:W-:Y:S04]  /*4cdd0*/  LDSM.16.M88.4 R4, [R2+0x40380] ;  /* 0x040380000204783b */ /* 0x004fe80000000200 */
[----:B------:R-:W0:Y:S04]  /*4cde0*/  LDSM.16.MT88.4 R12, [R27+0x3c080] ;  /* 0x03c080001b0c783b */ /* 0x000e280000004200 */
[----:B------:R-:W1:Y:S04]  /*4cdf0*/  LDSM.16.MT88.4 R20, [R27+0x3c100] ;  /* 0x03c100001b14783b */ /* 0x000e680000004200 */
[----:B------:R-:W2:Y:S04]  /*4ce00*/  LDSM.16.MT88.4 R16, [R27+0x3c180] ;  /* 0x03c180001b10783b */ /* 0x000ea80000004200 */
[----:B------:R4:W-:Y:S01]  /*4ce10*/  STL.64 [R1+0x2638], R24 ;  /* 0x0026381801007387 */ /* 0x0009e20000100a00 */
[----:B0-----:R-:W-:-:S02]  /*4ce20*/  MOV R8, R12 ;  /* 0x0000000c00087202 */ /* 0x001fc40000000f00 */
[----:B------:R-:W-:Y:S02]  /*4ce30*/  MOV R26, R13 ;  /* 0x0000000d001a7202 */ /* 0x000fe40000000f00 */
[----:B----4-:R-:W-:Y:S01]  /*4ce40*/  MOV R25, R14 ;  /* 0x0000000e00197202 */ /* 0x010fe20000000f00 */
[----:B------:R-:W-:Y:S02]  /*4ce50*/  IMAD.MOV.U32 R24, RZ, RZ, R15 ;  /* 0x000000ffff187224 */ /* 0x000fe400078e000f */
[----:B------:R-:W0:Y:S04]  /*4ce60*/  LDSM.16.MT88.4 R12, [R3+0x3c000] ;  /* 0x03c00000030c783b */ /* 0x000e280000004200 */
[----:B------:R-:W-:Y:S01]  /*4ce70*/  STL [R1+0x2584], R6 ;  /* 0x0025840601007387 */ /* 0x000fe20000100800 */
[----:B------:R-:W-:Y:S02]  /*4ce80*/  STL [R1+0x2580], R7 ;  /* 0x0025800701007387 */ /* 0x000fe40000100800 */
[----:B-1----:R-:W-:Y:S02]  /*4ce90*/  STL.64 [R1+0x50], R20 ;  /* 0x0000501401007387 */ /* 0x002fe40000100a00 */
[----:B------:R-:W-:Y:S02]  /*4cea0*/  STL.64 [R1+0x58], R22 ;  /* 0x0000581601007387 */ /* 0x000fe40000100a00 */
[----:B------:R-:W1:Y:S04]  /*4ceb0*/  LDSM.16.MT88.4 R20, [R3+0x3c080] ;  /* 0x03c080000314783b */ /* 0x000e680000004200 */
[----:B--2---:R-:W-:Y:S01]  /*4cec0*/  STL.64 [R1+0x40], R16 ;  /* 0x0000401001007387 */ /* 0x004fe20000100a00 */
[----:B------:R-:W-:Y:S02]  /*4ced0*/  STL.64 [R1+0x48], R18 ;  /* 0x0000481201007387 */ /* 0x000fe40000100a00 */
[----:B------:R-:W2:Y:S01]  /*4cee0*/  LDSM.16.MT88.4 R16, [R3+0x3c100] ;  /* 0x03c100000310783b */ /* 0x000ea20000004200 */
[----:B0-----:R-:W-:Y:S03]  /*4cef0*/  STL.64 [R1+0x30], R12 ;  /* 0x0000300c01007387 */ /* 0x001fe60000100a00 */
[----:B------:R-:W-:Y:S02]  /*4cf00*/  STL.64 [R1+0x38], R14 ;  /* 0x0000380e01007387 */ /* 0x000fe40000100a00 */
[----:B------:R-:W0:Y:S01]  /*4cf10*/  LDSM.16.MT88.4 R12, [R3+0x3c180] ;  /* 0x03c18000030c783b */ /* 0x000e220000004200 */
[----:B-1----:R-:W-:Y:S03]  /*4cf20*/  STL.64 [R1+0x20], R20 ;  /* 0x0000201401007387 */ /* 0x002fe60000100a00 */
[----:B------:R-:W-:Y:S02]  /*4cf30*/  STL.64 [R1+0x28], R22 ;  /* 0x0000281601007387 */ /* 0x000fe40000100a00 */
[----:B--2---:R-:W-:Y:S02]  /*4cf40*/  STL.64 [R1+0x10], R16 ;  /* 0x0000101001007387 */ /* 0x004fe40000100a00 */
[----:B------:R-:W-:Y:S01]  /*4cf50*/  STL.64 [R1+0x18], R18 ;  /* 0x0000181201007387 */ /* 0x000fe20000100a00 */
[----:B0-----:R-:W-:-:S02]  /*4cf60*/  MOV R7, R12 ;  /* 0x0000000c00077202 */ /* 0x001fc40000000f00 */
[----:B------:R-:W-:Y:S02]  /*4cf70*/  MOV R6, R13 ;  /* 0x0000000d00067202 */ /* 0x000fe40000000f00 */
[----:B------:R-:W-:Y:S01]  /*4cf80*/  MOV R3, R14 ;  /* 0x0000000e00037202 */ /* 0x000fe20000000f00 */
[----:B------:R-:W-:Y:S01]  /*4cf90*/  IMAD.MOV.U32 R2, RZ, RZ, R15 ;  /* 0x000000ffff027224 */ /* 0x000fe200078e000f */
[----:B---3--:R-:W0:Y:S04]  /*4cfa0*/  LDSM.16.MT88.4 R20, [R11+0x3c000] ;  /* 0x03c000000b14783b */ /* 0x008e280000004200 */
[----:B------:R-:W1:Y:S04]  /*4cfb0*/  LDSM.16.MT88.4 R16, [R11+0x3c080] ;  /* 0x03c080000b10783b */ /* 0x000e680000004200 */
[----:B------:R-:W2:Y:S04]  /*4cfc0*/  LDSM.16.MT88.4 R12, [R11+0x3c100] ;  /* 0x03c100000b0c783b */ /* 0x000ea80000004200 */
[----:B0-----:R0:W-:Y:S01]  /*4cfd0*/  STL.64 [R1+0x25d0], R22 ;  /* 0x0025d01601007387 */ /* 0x0011e20000100a00 */
[----:B------:R-:W-:Y:S02]  /*4cfe0*/  STL.64 [R1+0x25c8], R20 ;  /* 0x0025c81401007387 */ /* 0x000fe40000100a00 */
[----:B-1----:R-:W-:Y:S02]  /*4cff0*/  STL.64 [R1+0x25c0], R18 ;  /* 0x0025c01201007387 */ /* 0x002fe40000100a00 */
[----:B------:R-:W-:Y:S01]  /*4d000*/  STL.64 [R1+0x25b8], R16 ;  /* 0x0025b81001007387 */ /* 0x000fe20000100a00 */
[----:B--2---:R-:W-:Y:S01]  /*4d010*/  STL.64 [R1+0x25b0], R14 ;  /* 0x0025b00e01007387 */ /* 0x004fe20000100a00 */
[----:B------:R-:W-:Y:S02]  /*4d020*/  STL.64 [R1+0x25a8], R12 ;  /* 0x0025a80c01007387 */ /* 0x000fe40000100a00 */
[----:B------:R-:W-:Y:S01]  /*4d030*/  LDSM.16.MT88.4 R12, [R0+0x3c000] ;  /* 0x03c00000000c783b */ /* 0x000fe20000004200 */
[----:B0-----:R-:W-:-:S02]  /*4d040*/  MOV R23, R8 ;  /* 0x0000000800177202 */ /* 0x001fc40000000f00 */
[----:B------:R-:W0:Y:S04]  /*4d050*/  LDSM.16.MT88.4 R8, [R11+0x3c180] ;  /* 0x03c180000b08783b */ /* 0x000e280000004200 */
[----:B0-----:R0:W-:Y:S01]  /*4d060*/  STL.64 [R1+0x2590], R10 ;  /* 0x0025900a01007387 */ /* 0x0011e20000100a00 */
[----:B------:R1:W-:Y:S01]  /*4d070*/  STL.64 [R1+0x2588], R8 ;  /* 0x0025880801007387 */ /* 0x0003e20000100a00 */
[----:B0-----:R-:W-:Y:S02]  /*4d080*/  MOV R11, R12 ;  /* 0x0000000c000b7202 */ /* 0x001fe40000000f00 */
[----:B------:R-:W-:Y:S01]  /*4d090*/  MOV R10, R13 ;  /* 0x0000000d000a7202 */ /* 0x000fe20000000f00 */
[----:B-1----:R-:W-:Y:S01]  /*4d0a0*/  IMAD.MOV.U32 R9, RZ, RZ, R14 ;  /* 0x000000ffff097224 */ /* 0x002fe200078e000e */
[----:B------:R-:W-:Y:S01]  /*4d0b0*/  MOV R8, R15 ;  /* 0x0000000f00087202 */ /* 0x000fe20000000f00 */
[----:B------:R-:W2:Y:S01]  /*4d0c0*/  LDL.LU R12, [R1+0x1e0] ;  /* 0x0001e000010c7983 */ /* 0x000ea20000300800 */
[----:B------:R-:W2:Y:S02]  /*4d0d0*/  LDL.LU R13, [R1+0x1e4] ;  /* 0x0001e400010d7983 */ /* 0x000ea40000300800 */
[----:B------:R-:W-:Y:S01]  /*4d0e0*/  STL.64 [R1+0x25e0], R10 ;  /* 0x0025e00a01007387 */ /* 0x000fe20000100a00 */
[----:B------:R-:W-:Y:S02]  /*4d0f0*/  STL.64 [R1+0x25d8], R8 ;  /* 0x0025d80801007387 */ /* 0x000fe40000100a00 */
[----:B------:R-:W0:Y:S02]  /*4d100*/  LDSM.16.MT88.4 R8, [R0+0x3c080] ;  /* 0x03c080000008783b */ /* 0x000e240000004200 */
[----:B0-----:R-:W-:Y:S02]  /*4d110*/  STL.64 [R1+0xa0], R8 ;  /* 0x0000a00801007387 */ /* 0x001fe40000100a00 */
[----:B------:R-:W-:Y:S02]  /*4d120*/  STL.64 [R1+0xa8], R10 ;  /* 0x0000a80a01007387 */ /* 0x000fe40000100a00 */
[----:B------:R-:W0:Y:S01]  /*4d130*/  LDSM.16.MT88.4 R8, [R0+0x3c100] ;  /* 0x03c100000008783b */ /* 0x000e220000004200 */
[----:B------:R-:W-:-:S03]  /*4d140*/  MOV R14, R29 ;  /* 0x0000001d000e7202 */ /* 0x000fc60000000f00 */
[----:B------:R-:W-:Y:S01]  /*4d150*/  IMAD.MOV.U32 R16, RZ, RZ, R7 ;  /* 0x000000ffff107224 */ /* 0x000fe200078e0007 */
[----:B------:R-:W-:Y:S02]  /*4d160*/  MOV R17, R6 ;  /* 0x0000000600117202 */ /* 0x000fe40000000f00 */
[----:B------:R-:W-:Y:S01]  /*4d170*/  MOV R20, R23 ;  /* 0x0000001700147202 */ /* 0x000fe20000000f00 */
[----:B------:R-:W-:Y:S01]  /*4d180*/  IMAD.MOV.U32 R21, RZ, RZ, R26 ;  /* 0x000000ffff157224 */ /* 0x000fe200078e001a */
[----:B------:R-:W-:Y:S02]  /*4d190*/  MOV R22, R25 ;  /* 0x0000001900167202 */ /* 0x000fe40000000f00 */
[----:B------:R-:W-:Y:S02]  /*4d1a0*/  MOV R23, R24 ;  /* 0x0000001800177202 */ /* 0x000fe40000000f00 */
[----:B------:R-:W1:Y:S01]  /*4d1b0*/  LDSM.16.MT88.4 R24, [R27+0x3e000] ;  /* 0x03e000001b18783b */ /* 0x000e620000004200 */
[----:B0-----:R-:W-:Y:S01]  /*4d1c0*/  IMAD.MOV.U32 R6, RZ, RZ, R9 ;  /* 0x000000ffff067224 */ /* 0x001fe200078e0009 */
[----:B------:R-:W-:-:S02]  /*4d1d0*/  MOV R7, R10 ;  /* 0x0000000a00077202 */ /* 0x000fc40000000f00 */
[----:B------:R-:W-:Y:S01]  /*4d1e0*/  STL [R1+0x90], R8 ;  /* 0x0000900801007387 */ /* 0x000fe20000100800 */
[----:B------:R-:W-:Y:S02]  /*4d1f0*/  MOV R29, R11 ;  /* 0x0000000b001d7202 */ /* 0x000fe40000000f00 */
[----:B------:R-:W0:Y:S04]  /*4d200*/  LDSM.16.MT88.4 R8, [R0+0x3c180] ;  /* 0x03c180000008783b */ /* 0x000e280000004200 */
[----:B------:R1:W-:Y:S01]  /*4d210*/  STL [R1+0x25a0], R6 ;  /* 0x0025a00601007387 */ /* 0x0003e20000100800 */
[----:B------:R-:W-:Y:S01]  /*4d220*/  MOV R15, R28 ;  /* 0x0000001c000f7202 */ /* 0x000fe20000000f00 */
[----:B------:R3:W-:Y:S01]  /*4d230*/  STL [R1+0x259c], R7 ;  /* 0x00259c0701007387 */ /* 0x0007e20000100800 */
[----:B------:R-:W-:Y:S01]  /*4d240*/  MOV R18, R3 ;  /* 0x0000000300127202 */ /* 0x000fe20000000f00 */
[----:B------:R4:W-:Y:S01]  /*4d250*/  STL [R1+0x2598], R29 ;  /* 0x0025981d01007387 */ /* 0x0009e20000100800 */
[----:B------:R-:W-:-:S02]  /*4d260*/  MOV R19, R2 ;  /* 0x0000000200137202 */ /* 0x000fc40000000f00 */
[----:B-1----:R-:W-:Y:S01]  /*4d270*/  MOV R6, R25 ;  /* 0x0000001900067202 */ /* 0x002fe20000000f00 */
[----:B---3--:R-:W-:Y:S01]  /*4d280*/  IMAD.MOV.U32 R7, RZ, RZ, R26 ;  /* 0x000000ffff077224 */ /* 0x008fe200078e001a */
[----:B----4-:R-:W-:Y:S02]  /*4d290*/  MOV R29, R27 ;  /* 0x0000001b001d7202 */ /* 0x010fe40000000f00 */
[----:B0-----:R-:W-:Y:S01]  /*4d2a0*/  MOV R28, R8 ;  /* 0x00000008001c7202 */ /* 0x001fe20000000f00 */
[----:B------:R-:W-:Y:S01]  /*4d2b0*/  IMAD.MOV.U32 R3, RZ, RZ, R9 ;  /* 0x000000ffff037224 */ /* 0x000fe200078e0009 */
[----:B------:R-:W3:Y:S01]  /*4d2c0*/  LDL.LU R8, [R1+0x1d0] ;  /* 0x0001d00001087983 */ /* 0x000ee20000300800 */
[----:B------:R-:W-:Y:S01]  /*4d2d0*/  MOV R2, R10 ;  /* 0x0000000a00027202 */ /* 0x000fe20000000f00 */
[----:B------:R-:W3:Y:S01]  /*4d2e0*/  LDL.LU R9, [R1+0x1d4] ;  /* 0x0001d40001097983 */ /* 0x000ee20000300800 */
[----:B------:R-:W-:Y:S01]  /*4d2f0*/  MOV R0, R11 ;  /* 0x0000000b00007202 */ /* 0x000fe20000000f00 */
[----:B------:R-:W3:Y:S01]  /*4d300*/  LDL.LU R10, [R1+0x1d8] ;  /* 0x0001d800010a7983 */ /* 0x000ee20000300800 */
[----:B------:R-:W3:Y:S02]  /*4d310*/  LDL.LU R11, [R1+0x1dc] ;  /* 0x0001dc00010b7983 */ /* 0x000ee40000300800 */
[----:B------:R0:W-:Y:S02]  /*4d320*/  STL [R1+0xc0], R24 ;  /* 0x0000c01801007387 */ /* 0x0001e40000100800 */
[----:B------:R-:W2:Y:S01]  /*4d330*/  LDL.LU.64 R26, [R1+0x2640] ;  /* 0x00264000011a7983 */ /* 0x000ea20000300a00 */
[----:B0-----:R-:W2:Y:S02]  /*4d340*/  LDL.LU.64 R24, [R1+0x2638] ;  /* 0x0026380001187983 */ /* 0x001ea40000300a00 */
[----:B--2---:R-:W-:Y:S07]  /*4d350*/  HMMA.16816.F32 R24, R24, R4, R12 ;  /* 0x000000041818723c */ /* 0x004fee000000180c */
[----:B------:R-:W-:-:S02]  /*4d360*/  MOV R12, R16 ;  /* 0x00000010000c7202 */ /* 0x000fc40000000f00 */
[----:B------:R-:W-:Y:S01]  /*4d370*/  MOV R13, R17 ;  /* 0x00000011000d7202 */ /* 0x000fe20000000f00 */
[----:B------:R-:W2:Y:S01]  /*4d380*/  LDL.LU R16, [R1+0x30] ;  /* 0x0000300001107983 */ /* 0x000ea20000300800 */
[----:B------:R-:W-:Y:S02]  /*4d390*/  IMAD.MOV.U32 R14, RZ, RZ, R18 ;  /* 0x000000ffff0e7224 */ /* 0x000fe400078e0012 */
[----:B------:R-:W2:Y:S01]  /*4d3a0*/  LDL.LU R17, [R1+0x34] ;  /* 0x0000340001117983 */ /* 0x000ea20000300800 */
[----:B------:R-:W-:Y:S01]  /*4d3b0*/  MOV R15, R19 ;  /* 0x00000013000f7202 */ /* 0x000fe20000000f00 */
[----:B------:R-:W4:Y:S01]  /*4d3c0*/  LDL.LU R18, [R1+0x38] ;  /* 0x0000380001127983 */ /* 0x000f220000300800 */
[----:B------:R-:W4:Y:S01]  /*4d3d0*/  LDL.LU R19, [R1+0x3c] ;  /* 0x00003c0001137983 */ /* 0x000f220000300800 */
[-C--:B---3--:R-:W-:Y:S02]  /*4d3e0*/  HMMA.16816.F32 R8, R20, R4.reuse, R8 ;  /* 0x000000041408723c */ /* 0x088fe40000001808 */
[----:B----4-:R-:W-:Y:S01]  /*4d3f0*/  STL.64 [R1+0x2610], R18 ;  /* 0x0026101201007387 */ /* 0x010fe20000100a00 */
[----:B--2---:R0:W-:Y:S03]  /*4d400*/  STL.64 [R1+0x2608], R16 ;  /* 0x0026081001007387 */ /* 0x0041e60000100a00 */
[----:B0-----:R-:W2:Y:S01]  /*4d410*/  LDL.LU R16, [R1+0x40] ;  /* 0x0000400001107983 */ /* 0x001ea20000300800 */
[----:B------:R-:W2:Y:S02]  /*4d420*/  LDL.LU R17, [R1+0x44] ;  /* 0x0000440001117983 */ /* 0x000ea40000300800 */
[----:B------:R-:W3:Y:S02]  /*4d430*/  LDL.LU R18, [R1+0x48] ;  /* 0x0000480001127983 */ /* 0x000ee40000300800 */
[----:B------:R-:W3:Y:S02]  /*4d440*/  LDL.LU R19, [R1+0x4c] ;  /* 0x00004c0001137983 */ /* 0x000ee40000300800 */
[----:B---3--:R-:W-:Y:S01]  /*4d450*/  STL.64 [R1+0x2630], R18 ;  /* 0x0026301201007387 */ /* 0x008fe20000100a00 */
[----:B--2---:R0:W-:Y:S03]  /*4d460*/  STL.64 [R1+0x2628], R16 ;  /* 0x0026281001007387 */ /* 0x0041e60000100a00 */
[----:B0-----:R-:W2:Y:S01]  /*4d470*/  LDL.LU R16, [R1+0x1c0] ;  /* 0x0001c00001107983 */ /* 0x001ea20000300800 */
[----:B------:R-:W2:Y:S02]  /*4d480*/  LDL.LU R17, [R1+0x1c4] ;  /* 0x0001c40001117983 */ /* 0x000ea40000300800 */
[----:B------:R-:W2:Y:S02]  /*4d490*/  LDL.LU R18, [R1+0x1c8] ;  /* 0x0001c80001127983 */ /* 0x000ea40000300800 */
[----:B------:R-:W2:Y:S01]  /*4d4a0*/  LDL.LU R19, [R1+0x1cc] ;  /* 0x0001cc0001137983 */ /* 0x000ea20000300800 */
[----:B------:R-:W-:Y:S01]  /*4d4b0*/  STL.64 [R1+0x25f0], R14 ;  /* 0x0025f00e01007387 */ /* 0x000fe20000100a00 */
[----:B------:R-:W-:Y:S02]  /*4d4c0*/  STL.64 [R1+0x25e8], R12 ;  /* 0x0025e80c01007387 */ /* 0x000fe40000100a00 */
[----:B------:R-:W-:Y:S02]  /*4d4d0*/  STL.64 [R1+0x2520], R26 ;  /* 0x0025201a01007387 */ /* 0x000fe40000100a00 */
[----:B------:R0:W-:Y:S02]  /*4d4e0*/  STL.64 [R1+0x2518], R24 ;  /* 0x0025181801007387 */ /* 0x0001e40000100a00 */
[----:B0-----:R-:W2:Y:S01]  /*4d4f0*/  LDL.LU R24, [R1+0x50] ;  /* 0x0000500001187983 */ /* 0x001ea20000300800 */
[----:B------:R-:W2:Y:S02]  /*4d500*/  LDL.LU R25, [R1+0x54] ;  /* 0x0000540001197983 */ /* 0x000ea40000300800 */
[----:B------:R-:W2:Y:S02]  /*4d510*/  LDL.LU R26, [R1+0x58] ;  /* 0x00005800011a7983 */ /* 0x000ea40000300800 */
[----:B------:R-:W2:Y:S01]  /*4d520*/  LDL.LU R27, [R1+0x5c] ;  /* 0x00005c00011b7983 */ /* 0x000ea20000300800 */
[----:B------:R-:W3:Y:S01]  /*4d530*/  LDL.LU R20, [R1+0x10] ;  /* 0x0000100001147983 */ /* 0x000ee20000300800 */
[----:B------:R-:W-:Y:S02]  /*4d540*/  STL.64 [R1+0x1d0], R8 ;  /* 0x0001d00801007387 */ /* 0x000fe40000100a00 */
[----:B------:R-:W-:Y:S02]  /*4d550*/  STL.64 [R1+0x1d8], R10 ;  /* 0x0001d80a01007387 */ /* 0x000fe40000100a00 */
[----:B------:R-:W3:Y:S01]  /*4d560*/  LDL.LU R21, [R1+0x14] ;  /* 0x0000140001157983 */ /* 0x000ee20000300800 */
[----:B------:R-:W4:Y:S01]  /*4d570*/  LDL.LU R22, [R1+0x18] ;  /* 0x0000180001167983 */ /* 0x000f220000300800 */
[----:B------:R-:W4:Y:S03]  /*4d580*/  LDL.LU R23, [R1+0x1c] ;  /* 0x00001c0001177983 */ /* 0x000f260000300800 */
[----:B----4-:R-:W-:Y:S01]  /*4d590*/  STL.64 [R1+0x2600], R22 ;  /* 0x0026001601007387 */ /* 0x010fe20000100a00 */
[----:B---3--:R-:W-:Y:S02]  /*4d5a0*/  STL.64 [R1+0x25f8], R20 ;  /* 0x0025f81401007387 */ /* 0x008fe40000100a00 */
[----:B------:R-:W3:Y:S02]  /*4d5b0*/  LDL.LU R12, [R1+0x20] ;  /* 0x00002000010c7983 */ /* 0x000ee40000300800 */
[----:B------:R-:W3:Y:S01]  /*4d5c0*/  LDL.LU R13, [R1+0x24] ;  /* 0x00002400010d7983 */ /* 0x000ee20000300800 */
[----:B------:R-:W4:Y:S01]  /*4d5d0*/  LDL.LU R14, [R1+0x28] ;  /* 0x00002800010e7983 */ /* 0x000f220000300800 */
[----:B------:R-:W4:Y:S01]  /*4d5e0*/  LDL.LU R15, [R1+0x2c] ;  /* 0x00002c00010f7983 */ /* 0x000f220000300800 */
[-C--:B--2---:R-:W-:Y:S02]  /*4d5f0*/  HMMA.16816.F32 R24, R24, R4.reuse, R16 ;  /* 0x000000041818723c */ /* 0x084fe40000001810 */
[----:B----4-:R-:W-:Y:S01]  /*4d600*/  STL.64 [R1+0x2620], R14 ;  /* 0x0026200e01007387 */ /* 0x010fe20000100a00 */
[----:B---3--:R0:W-:Y:S03]  /*4d610*/  STL.64 [R1+0x2618], R12 ;  /* 0x0026180c01007387 */ /* 0x0081e60000100a00 */
[----:B0-----:R-:W2:Y:S01]  /*4d620*/  LDL.LU R12, [R1+0x1a0] ;  /* 0x0001a000010c7983 */ /* 0x001ea20000300800 */
[----:B------:R-:W2:Y:S02]  /*4d630*/  LDL.LU R13, [R1+0x1a4] ;  /* 0x0001a400010d7983 */ /* 0x000ea40000300800 */
[----:B------:R-:W2:Y:S02]  /*4d640*/  LDL.LU R14, [R1+0x1a8] ;  /* 0x0001a800010e7983 */ /* 0x000ea40000300800 */
[----:B------:R-:W2:Y:S01]  /*4d650*/  LDL.LU R15, [R1+0x1ac] ;  /* 0x0001ac00010f7983 */ /* 0x000ea20000300800 */
        /* <DEDUP_REMOVED lines=8> */
[----:B------:R-:W2:Y:S01]  /*4d6e0*/  LDL.LU.64 R18, [R1+0x2630] ;  /* 0x0026300001127983 */ /* 0x000ea20000300a00 */
[----:B------:R-:W2:Y:S02]  /*4d6f0*/  LDL.LU.64 R16, [R1+0x2628] ;  /* 0x0026280001107983 */ /* 0x000ea40000300a00 */
[----:B------:R0:W-:Y:S02]  /*4d700*/  STL.64 [R1+0x1c0], R24 ;  /* 0x0001c01801007387 */ /* 0x0001e40000100a00 */
[----:B------:R1:W-:Y:S01]  /*4d710*/  STL.64 [R1+0x1c8], R26 ;  /* 0x0001c81a01007387 */ /* 0x0003e20000100a00 */
[----:B0-----:R-:W5:Y:S01]  /*4d720*/  LDL.LU R24, [R1+0x70] ;  /* 0x0000700001187983 */ /* 0x001f620000300800 */
[----:B------:R-:W5:Y:S02]  /*4d730*/  LDL.LU R25, [R1+0x74] ;  /* 0x0000740001197983 */ /* 0x000f640000300800 */
[----:B-1----:R-:W3:Y:S02]  /*4d740*/  LDL.LU R26, [R1+0x78] ;  /* 0x00007800011a7983 */ /* 0x002ee40000300800 */
[----:B------:R-:W3:Y:S01]  /*4d750*/  LDL.LU R27, [R1+0x7c] ;  /* 0x00007c00011b7983 */ /* 0x000ee20000300800 */
[-C--:B--2---:R-:W-:Y:S01]  /*4d760*/  HMMA.16816.F32 R16, R16, R4.reuse, R12 ;  /* 0x000000041010723c */ /* 0x084fe2000000180c */
[----:B---3--:R-:W-:Y:S01]  /*4d770*/  STL.64 [R1+0x2530], R26 ;  /* 0x0025301a01007387 */ /* 0x008fe20000100a00 */
[----:B-----5:R0:W-:Y:S03]  /*4d780*/  STL.64 [R1+0x2528], R24 ;  /* 0x0025281801007387 */ /* 0x0201e60000100a00 */
[----:B0-----:R-:W2:Y:S01]  /*4d790*/  LDL.LU R24, [R1+0x180] ;  /* 0x0001800001187983 */ /* 0x001ea20000300800 */
[----:B------:R-:W2:Y:S02]  /*4d7a0*/  LDL.LU R25, [R1+0x184] ;  /* 0x0001840001197983 */ /* 0x000ea40000300800 */
[----:B------:R-:W2:Y:S02]  /*4d7b0*/  LDL.LU R26, [R1+0x188] ;  /* 0x00018800011a7983 */ /* 0x000ea40000300800 */
[----:B------:R-:W2:Y:S01]  /*4d7c0*/  LDL.LU R27, [R1+0x18c] ;  /* 0x00018c00011b7983 */ /* 0x000ea20000300800 */
[----:B------:R-:W3:Y:S01]  /*4d7d0*/  LDL.LU.64 R14, [R1+0x2620] ;  /* 0x00262000010e7983 */ /* 0x000ee20000300a00 */
[----:B------:R-:W3:Y:S11]  /*4d7e0*/  LDL.LU.64 R12, [R1+0x2618] ;  /* 0x00261800010c7983 */ /* 0x000ef60000300a00 */
[----:B------:R-:W-:Y:S02]  /*4d7f0*/  STL.64 [R1+0x1a0], R16 ;  /* 0x0001a01001007387 */ /* 0x000fe40000100a00 */
[----:B------:R0:W-:Y:S02]  /*4d800*/  STL.64 [R1+0x1a8], R18 ;  /* 0x0001a81201007387 */ /* 0x0001e40000100a00 */
[----:B0-----:R-:W2:Y:S01]  /*4d810*/  LDL.LU.64 R18, [R1+0x2610] ;  /* 0x0026100001127983 */ /* 0x001ea20000300a00 */
[----:B------:R-:W2:Y:S02]  /*4d820*/  LDL.LU.64 R16, [R1+0x2608] ;  /* 0x0026080001107983 */ /* 0x000ea40000300a00 */
[-C--:B--2---:R-:W-:Y:S01]  /*4d830*/  HMMA.16816.F32 R24, R16, R4.reuse, R24 ;  /* 0x000000041018723c */ /* 0x084fe20000001818 */
[----:B------:R-:W2:Y:S11]  /*4d840*/  LDL.LU R16, [R1+0x1b0] ;  /* 0x0001b00001107983 */ /* 0x000eb60000300800 */
[----:B------:R-:W-:Y:S11]  /*4d850*/  @!UPT UIADD3 URZ, URZ, URZ, URZ ;  /* 0x0000003f3f3ff290 */ /* 0x000ff6000fffe03f */
[----:B------:R0:W-:Y:S01]  /*4d860*/  STL.64 [R1+0x180], R24 ;  /* 0x0001801801007387 */ /* 0x0001e20000100a00 */
[----:B------:R1:W-:Y:S02]  /*4d870*/  STL.64 [R1+0x188], R26 ;  /* 0x0001881a01007387 */ /* 0x0003e40000100a00 */
[----:B------:R-:W2:Y:S02]  /*4d880*/  LDL.LU R17, [R1+0x1b4] ;  /* 0x0001b40001117983 */ /* 0x000ea40000300800 */
[----:B------:R-:W2:Y:S01]  /*4d890*/  LDL.LU R18, [R1+0x1b8] ;  /* 0x0001b80001127983 */ /* 0x000ea20000300800 */
[----:B------:R-:W2:Y:S04]  /*4d8a0*/  LDL.LU R19, [R1+0x1bc] ;  /* 0x0001bc0001137983 */ /* 0x000ea80000300800 */
[----:B0-----:R-:W5:Y:S01]  /*4d8b0*/  LDL.LU R24, [R1+0xe0] ;  /* 0x0000e00001187983 */ /* 0x001f620000300800 */
[----:B------:R-:W5:Y:S02]  /*4d8c0*/  LDL.LU R25, [R1+0xe4] ;  /* 0x0000e40001197983 */ /* 0x000f640000300800 */
[----:B-1----:R-:W2:Y:S02]  /*4d8d0*/  LDL.LU R26, [R1+0xe8] ;  /* 0x0000e800011a7983 */ /* 0x002ea40000300800 */
[----:B------:R-:W2:Y:S02]  /*4d8e0*/  LDL.LU R27, [R1+0xec] ;  /* 0x0000ec00011b7983 */ /* 0x000ea40000300800 */
[----:B--2---:R-:W-:Y:S01]  /*4d8f0*/  STL.64 [R1+0x2540], R26 ;  /* 0x0025401a01007387 */ /* 0x004fe20000100a00 */
[----:B-----5:R0:W-:Y:S03]  /*4d900*/  STL.64 [R1+0x2538], R24 ;  /* 0x0025381801007387 */ /* 0x0201e60000100a00 */
[----:B0-----:R-:W2:Y:S01]  /*4d910*/  LDL.LU R24, [R1+0xa0] ;  /* 0x0000a00001187983 */ /* 0x001ea20000300800 */
[----:B------:R-:W2:Y:S02]  /*4d920*/  LDL.LU R25, [R1+0xa4] ;  /* 0x0000a40001197983 */ /* 0x000ea40000300800 */
[----:B------:R-:W5:Y:S02]  /*4d930*/  LDL.LU R26, [R1+0xa8] ;  /* 0x0000a800011a7983 */ /* 0x000f640000300800 */
[----:B------:R-:W5:Y:S01]  /*4d940*/  LDL.LU R27, [R1+0xac] ;  /* 0x0000ac00011b7983 */ /* 0x000f620000300800 */
[-C--:B---3--:R-:W-:Y:S01]  /*4d950*/  HMMA.16816.F32 R12, R12, R4.reuse, R20 ;  /* 0x000000040c0c723c */ /* 0x088fe20000001814 */
[----:B-----5:R-:W-:Y:S01]  /*4d960*/  STL.64 [R1+0x2558], R26 ;  /* 0x0025581a01007387 */ /* 0x020fe20000100a00 */
[----:B--2---:R0:W-:Y:S03]  /*4d970*/  STL.64 [R1+0x2550], R24 ;  /* 0x0025501801007387 */ /* 0x0041e60000100a00 */
[----:B0-----:R-:W2:Y:S01]  /*4d980*/  LDL.LU R24, [R1+0x130] ;  /* 0x0001300001187983 */ /* 0x001ea20000300800 */
[----:B------:R-:W2:Y:S02]  /*4d990*/  LDL.LU R25, [R1+0x134] ;  /* 0x0001340001197983 */ /* 0x000ea40000300800 */
[----:B------:R-:W2:Y:S02]  /*4d9a0*/  LDL.LU R26, [R1+0x138] ;  /* 0x00013800011a7983 */ /* 0x000ea40000300800 */
[----:B------:R-:W2:Y:S01]  /*4d9b0*/  LDL.LU R27, [R1+0x13c] ;  /* 0x00013c00011b7983 */ /* 0x000ea20000300800 */
[----:B------:R-:W4:Y:S01]  /*4d9c0*/  LDL.LU.64 R22, [R1+0x2600] ;  /* 0x0026000001167983 */ /* 0x000f220000300a00 */
[----:B------:R-:W4:Y:S11]  /*4d9d0*/  LDL.LU.64 R20, [R1+0x25f8] ;  /* 0x0025f80001147983 */ /* 0x000f360000300a00 */
[----:B------:R-:W-:Y:S02]  /*4d9e0*/  STL.64 [R1+0x170], R12 ;  /* 0x0001700c01007387 */ /* 0x000fe40000100a00 */
[----:B------:R0:W-:Y:S02]  /*4d9f0*/  STL.64 [R1+0x178], R14 ;  /* 0x0001780e01007387 */ /* 0x0001e40000100a00 */
[----:B0-----:R-:W2:Y:S01]  /*4da00*/  LDL.LU.64 R14, [R1+0x25f0] ;  /* 0x0025f000010e7983 */ /* 0x001ea20000300a00 */
[----:B------:R-:W2:Y:S01]  /*4da10*/  LDL.LU.64 R12, [R1+0x25e8] ;  /* 0x0025e800010c7983 */ /* 0x000ea20000300a00 */
[-C--:B----4-:R-:W-:Y:S02]  /*4da20*/  HMMA.16816.F32 R20, R20, R4.reuse, R8 ;  /* 0x000000041414723c */ /* 0x090fe40000001808 */
[----:B------:R-:W3:Y:S01]  /*4da30*/  LDL.LU.64 R10, [R1+0x25e0] ;  /* 0x0025e000010a7983 */ /* 0x000ee20000300a00 */
[----:B------:R-:W4:Y:S11]  /*4da40*/  LDL.LU.64 R8, [R1+0x25d8] ;  /* 0x0025d80001087983 */ /* 0x000f360000300a00 */
[----:B------:R-:W-:Y:S09]  /*4da50*/  @!UPT UIADD3 URZ, URZ, URZ, URZ ;  /* 0x0000003f3f3ff290 */ /* 0x000ff2000fffe03f */
[----:B------:R-:W-:Y:S01]  /*4da60*/  STL.64 [R1+0x150], R20 ;  /* 0x0001501401007387 */ /* 0x000fe20000100a00 */
[----:B------:R0:W-:Y:S03]  /*4da70*/  STL.64 [R1+0x158], R22 ;  /* 0x0001581601007387 */ /* 0x0001e60000100a00 */
[----:B0-----:R-:W5:Y:S01]  /*4da80*/  LDL.LU.64 R22, [R1+0x25d0] ;  /* 0x0025d00001167983 */ /* 0x001f620000300a00 */
[----:B------:R-:W5:Y:S01]  /*4da90*/  LDL.LU.64 R20, [R1+0x25c8] ;  /* 0x0025c80001147983 */ /* 0x000f620000300a00 */
[----:B--2---:R-:W-:Y:S11]  /*4daa0*/  HMMA.16816.F32 R12, R12, R4, R24 ;  /* 0x000000040c0c723c */ /* 0x004ff60000001818 */
[----:B------:R-:W-:Y:S11]  /*4dab0*/  @!UPT UIADD3 URZ, URZ, URZ, URZ ;  /* 0x0000003f3f3ff290 */ /* 0x000ff6000fffe03f */
[----:B------:R-:W-:Y:S01]  /*4dac0*/  @!UPT UIADD3 URZ, URZ, URZ, URZ ;  /* 0x0000003f3f3ff290 */ /* 0x000fe2000fffe03f */
[----:B------:R0:W-:Y:S01]  /*4dad0*/  STL.64 [R1+0x130], R12 ;  /* 0x0001300c01007387 */ /* 0x0001e20000100a00 */
[----:B------:R1:W-:Y:S03]  /*4dae0*/  STL.64 [R1+0x138], R14 ;  /* 0x0001380e01007387 */ /* 0x0003e60000100a00 */
[----:B0-----:R-:W2:Y:S01]  /*4daf0*/  LDL.LU R12, [R1+0x190] ;  /* 0x00019000010c7983 */ /* 0x001ea20000300800 */
[----:B------:R-:W2:Y:S02]  /*4db00*/  LDL.LU R13, [R1+0x194] ;  /* 0x00019400010d7983 */ /* 0x000ea40000300800 */
[----:B-1----:R-:W2:Y:S02]  /*4db10*/  LDL.LU R14, [R1+0x198] ;  /* 0x00019800010e7983 */ /* 0x002ea40000300800 */
[----:B------:R-:W2:Y:S01]  /*4db20*/  LDL.LU R15, [R1+0x19c] ;  /* 0x00019c00010f7983 */ /* 0x000ea20000300800 */
[----:B---3--:R-:W-:Y:S01]  /*4db30*/  MOV R24, R11 ;  /* 0x0000000b00187202 */ /* 0x008fe20000000f00 */
[----:B----4-:R-:W-:Y:S01]  /*4db40*/  IMAD.MOV.U32 R26, RZ, RZ, R9 ;  /* 0x000000ffff1a7224 */ /* 0x010fe200078e0009 */
[----:B------:R-:W-:-:S02]  /*4db50*/  MOV R27, R8 ;  /* 0x00000008001b7202 */ /* 0x000fc40000000f00 */
[----:B------:R-:W-:Y:S01]  /*4db60*/  MOV R25, R10 ;  /* 0x0000000a00197202 */ /* 0x000fe20000000f00 */
[----:B------:R-:W3:Y:S01]  /*4db70*/  LDL.LU R8, [R1+0x160] ;  /* 0x0001600001087983 */ /* 0x000ee20000300800 */
[----:B------:R-:W3:Y:S02]  /*4db80*/  LDL.LU R9, [R1+0x164] ;  /* 0x0001640001097983 */ /* 0x000ee40000300800 */
[----:B------:R-:W3:Y:S02]  /*4db90*/  LDL.LU R10, [R1+0x168] ;  /* 0x00016800010a7983 */ /* 0x000ee40000300800 */
[----:B------:R-:W3:Y:S01]  /*4dba0*/  LDL.LU R11, [R1+0x16c] ;  /* 0x00016c00010b7983 */ /* 0x000ee20000300800 */
[----:B------:R-:W-:Y:S01]  /*4dbb0*/  STL.64 [R1+0x2578], R26 ;  /* 0x0025781a01007387 */ /* 0x000fe20000100a00 */
[----:B------:R0:W-:Y:S03]  /*4dbc0*/  STL.64 [R1+0x2570], R24 ;  /* 0x0025701801007387 */ /* 0x0001e60000100a00 */
[----:B0-----:R-:W4:Y:S01]  /*4dbd0*/  LDL.LU R24, [R1+0x140] ;  /* 0x0001400001187983 */ /* 0x001f220000300800 */
[----:B------:R-:W4:Y:S02]  /*4dbe0*/  LDL.LU R25, [R1+0x144] ;  /* 0x0001440001197983 */ /* 0x000f240000300800 */
[----:B------:R-:W4:Y:S02]  /*4dbf0*/  LDL.LU R26, [R1+0x148] ;  /* 0x00014800011a7983 */ /* 0x000f240000300800 */
[----:B------:R-:W4:Y:S01]  /*4dc00*/  LDL.LU R27, [R1+0x14c] ;  /* 0x00014c00011b7983 */ /* 0x000f220000300800 */
[-C--:B-----5:R-:W-:Y:S11]  /*4dc10*/  HMMA.16816.F32 R16, R20, R4.reuse, R16 ;  /* 0x000000041410723c */ /* 0x0a0ff60000001810 */
[----:B------:R-:W-:Y:S11]  /*4dc20*/  @!UPT UIADD3 URZ, URZ, URZ, URZ ;  /* 0x0000003f3f3ff290 */ /* 0x000ff6000fffe03f */
[----:B------:R-:W-:Y:S02]  /*4dc30*/  @!UPT UIADD3 URZ, URZ, URZ, URZ ;  /* 0x0000003f3f3ff290 */ /* 0x000fe4000fffe03f */
[----:B------:R-:W-:Y:S01]  /*4dc40*/  MOV R20, R19 ;  /* 0x0000001300147202 */ /* 0x000fe20000000f00 */
[----:B------:R-:W-:Y:S01]  /*4dc50*/  IMAD.MOV.U32 R21, RZ, RZ, R18 ;  /* 0x000000ffff157224 */ /* 0x000fe200078e0012 */
[----:B------:R-:W-:Y:S02]  /*4dc60*/  MOV R23, R16 ;  /* 0x0000001000177202 */ /* 0x000fe40000000f00 */
[----:B------:R-:W-:Y:S01]  /*4dc70*/  MOV R22, R17 ;  /* 0x0000001100167202 */ /* 0x000fe20000000f00 */
[----:B------:R-:W2:Y:S01]  /*4dc80*/  LDL.LU.64 R18, [R1+0x25c0] ;  /* 0x0025c00001127983 */ /* 0x000ea20000300a00 */
[----:B------:R-:W2:Y:S02]  /*4dc90*/  LDL.LU.64 R16, [R1+0x25b8] ;  /* 0x0025b80001107983 */ /* 0x000ea40000300a00 */
[----:B------:R0:W-:Y:S02]  /*4dca0*/  STL [R1+0x24dc], R20 ;  /* 0x0024dc1401007387 */ /* 0x0001e40000100800 */
[----:B0-----:R-:W5:Y:S01]  /*4dcb0*/  LDL R20, [R1+0x3a0] ;  /* 0x0003a00001147983 */ /* 0x001f620000100800 */
[----:B------:R-:W-:Y:S02]  /*4dcc0*/  STL [R1+0x24d8], R21 ;  /* 0x0024d81501007387 */ /* 0x000fe40000100800 */
[----:B------:R-:W-:Y:S02]  /*4dcd0*/  STL [R1+0x24d4], R22 ;  /* 0x0024d41601007387 */ /* 0x000fe40000100800 */
[----:B------:R-:W-:Y:S01]  /*4dce0*/  STL [R1+0x24d0], R23 ;  /* 0x0024d01701007387 */ /* 0x000fe20000100800 */
[----:B-----5:R0:W-:Y:S04]  /*4dcf0*/  STL [R1+0x2548], R20 ;  /* 0x0025481401007387 */ /* 0x0201e80000100800 */
[----:B0-----:R-:W5:Y:S01]  /*4dd00*/  LDL.LU R20, [R1+0x100] ;  /* 0x0001000001147983 */ /* 0x001f620000300800 */
[----:B------:R-:W5:Y:S02]  /*4dd10*/  LDL.LU R21, [R1+0x104] ;  /* 0x0001040001157983 */ /* 0x000f640000300800 */
[----:B------:R-:W3:Y:S02]  /*4dd20*/  LDL.LU R22, [R1+0x108] ;  /* 0x0001080001167983 */ /* 0x000ee40000300800 */
[----:B------:R-:W3:Y:S01]  /*4dd30*/  LDL.LU R23, [R1+0x10c] ;  /* 0x00010c0001177983 */ /* 0x000ee20000300800 */
[----:B--2---:R-:W-:Y:S01]  /*4dd40*/  HMMA.16816.F32 R16, R16, R4, R12 ;  /* 0x000000041010723c */ /* 0x004fe2000000180c */
        /* <DEDUP_REMOVED lines=8> */
[----:B------:R0:W-:Y:S02]  /*4ddd0*/  STL.64 [R1+0xf0], R16 ;  /* 0x0000f01001007387 */ /* 0x0001e40000100a00 */
[----:B------:R1:W-:Y:S01]  /*4dde0*/  STL.64 [R1+0xf8], R18 ;  /* 0x0000f81201007387 */ /* 0x0003e20000100a00 */
[----:B0-----:R-:W5:Y:S01]  /*4ddf0*/  LDL.LU R16, [R1+0xc0] ;  /* 0x0000c00001107983 */ /* 0x001f620000300800 */
[----:B------:R-:W-:-:S02]  /*4de00*/  MOV R17, R6 ;  /* 0x0000000600117202 */ /* 0x000fc40000000f00 */
[----:B------:R-:W2:Y:S01]  /*4de10*/  LDL.LU R6, [R1+0x25a0] ;  /* 0x0025a00001067983 */ /* 0x000ea20000300800 */
[----:B-1----:R-:W-:Y:S01]  /*4de20*/  MOV R18, R7 ;  /* 0x0000000700127202 */ /* 0x002fe20000000f00 */
[----:B------:R-:W-:Y:S01]  /*4de30*/  IMAD.MOV.U32 R19, RZ, RZ, R29 ;  /* 0x000000ffff137224 */ /* 0x000fe200078e001d */
[----:B------:R-:W2:Y:S01]  /*4de40*/  LDL.LU R7, [R1+0x259c] ;  /* 0x00259c0001077983 */ /* 0x000ea20000300800 */
[----:B------:R-:W2:Y:S01]  /*4de50*/  LDL.LU R29, [R1+0x2598] ;  /* 0x00259800011d7983 */ /* 0x000ea20000300800 */
[-C--:B---3--:R-:W-:Y:S02]  /*4de60*/  HMMA.16816.F32 R12, R12, R4.reuse, R8 ;  /* 0x000000040c0c723c */ /* 0x088fe40000001808 */
[----:B------:R-:W4:Y:S01]  /*4de70*/  LDL.LU.64 R10, [R1+0x2590] ;  /* 0x00259000010a7983 */ /* 0x000f220000300a00 */
[----:B------:R-:W4:Y:S11]  /*4de80*/  LDL.LU.64 R8, [R1+0x2588] ;  /* 0x0025880001087983 */ /* 0x000f360000300a00 */
[----:B------:R-:W-:Y:S09]  /*4de90*/  @!UPT UIADD3 URZ, URZ, URZ, URZ ;  /* 0x0000003f3f3ff290 */ /* 0x000ff2000fffe03f */
[----:B------:R0:W-:Y:S01]  /*4dea0*/  STL.64 [R1+0xd0], R12 ;  /* 0x0000d00c01007387 */ /* 0x0001e20000100a00 */
[----:B------:R1:W-:Y:S03]  /*4deb0*/  STL.64 [R1+0xd8], R14 ;  /* 0x0000d80e01007387 */ /* 0x0003e60000100a00 */
[----:B0-----:R-:W3:Y:S01]  /*4dec0*/  LDL.LU R12, [R1+0x90] ;  /* 0x00009000010c7983 */ /* 0x001ee20000300800 */
[----:B--2---:R-:W-:Y:S02]  /*4ded0*/  MOV R13, R6 ;  /* 0x00000006000d7202 */ /* 0x004fe40000000f00 */
[----:B------:R-:W5:Y:S01]  /*4dee0*/  LDL.LU R6, [R1+0x2584] ;  /* 0x0025840001067983 */ /* 0x000f620000300800 */
[----:B-1----:R-:W-:Y:S02]  /*4def0*/  MOV R14, R7 ;  /* 0x00000007000e7202 */ /* 0x002fe40000000f00 */
[----:B------:R-:W5:Y:S01]  /*4df00*/  LDL.LU R7, [R1+0x2580] ;  /* 0x0025800001077983 */ /* 0x000f620000300800 */
[-C--:B----4-:R-:W-:Y:S03]  /*4df10*/  HMMA.16816.F32 R8, R8, R4.reuse, R24 ;  /* 0x000000040808723c */ /* 0x090fe60000001818 */
[----:B------:R-:W2:Y:S01]  /*4df20*/  LDL.LU.64 R26, [R1+0x2578] ;  /* 0x00257800011a7983 */ /* 0x000ea20000300a00 */
[----:B------:R-:W2:Y:S11]  /*4df30*/  LDL.LU.64 R24, [R1+0x2570] ;  /* 0x0025700001187983 */ /* 0x000eb60000300a00 */
[----:B------:R-:W-:Y:S08]  /*4df40*/  @!UPT UIADD3 URZ, URZ, URZ, URZ ;  /* 0x0000003f3f3ff290 */ /* 0x000ff0000fffe03f */
[----:B------:R-:W-:Y:S01]  /*4df50*/  STL.64 [R1+0x60], R8 ;  /* 0x0000600801007387 */ /* 0x000fe20000100a00 */
[----:B------:R-:W-:Y:S01]  /*4df60*/  STL.64 [R1+0x68], R10 ;  /* 0x0000680a01007387 */ /* 0x000fe20000100a00 */
[-C--:B--2---:R-:W-:Y:S02]  /*4df70*/  HMMA.16816.F32 R24, R24, R4.reuse, R20 ;  /* 0x000000041818723c */ /* 0x084fe40000001814 */
[----:B------:R-:W2:Y:S01]  /*4df80*/  LDL.LU.64 R22, [R1+0x2568] ;  /* 0x0025680001167983 */ /* 0x000ea20000300a00 */
[----:B------:R-:W2:Y:S11]  /*4df90*/  LDL.LU.64 R20, [R1+0x2560] ;  /* 0x0025600001147983 */ /* 0x000eb60000300a00 */
[----:B------:R-:W-:Y:S09]  /*4dfa0*/  @!UPT UIADD3 URZ, URZ, URZ, URZ ;  /* 0x0000003f3f3ff290 */ /* 0x000ff2000fffe03f */
[----:B------:R-:W-:Y:S01]  /*4dfb0*/  STL.64 [R1+0xb0], R24 ;  /* 0x0000b01801007387 */ /* 0x000fe20000100a00 */
[----:B------:R0:W-:Y:S03]  /*4dfc0*/  STL.64 [R1+0xb8], R26 ;  /* 0x0000b81a01007387 */ /* 0x0001e60000100a00 */
[----:B0-----:R-:W2:Y:S01]  /*4dfd0*/  LDL.LU.64 R26, [R1+0x2558] ;  /* 0x00255800011a7983 */ /* 0x001ea20000300a00 */
[----:B------:R-:W2:Y:S02]  /*4dfe0*/  LDL.LU.64 R24, [R1+0x2550] ;  /* 0x0025500001187983 */ /* 0x000ea40000300a00 */
[----:B--2---:R-:W-:Y:S01]  /*4dff0*/  HMMA.16816.F32 R24, R24, R4, R20 ;  /* 0x000000041818723c */ /* 0x004fe20000001814 */
[----:B------:R-:W2:Y:S11]  /*4e000*/  LDL.LU R20, [R1+0x2548] ;  /* 0x0025480001147983 */ /* 0x000eb60000300800 */
[----:B------:R-:W-:Y:S11]  /*4e010*/  @!UPT UIADD3 URZ, URZ, URZ, URZ ;  /* 0x0000003f3f3ff290 */ /* 0x000ff6000fffe03f */
[----:B------:R-:W-:Y:S01]  /*4e020*/  STL.64 [R1+0xa0], R24 ;  /* 0x0000a01801007387 */ /* 0x000fe20000100a00 */
[----:B------:R0:W-:Y:S03]  /*4e030*/  STL.64 [R1+0xa8], R26 ;  /* 0x0000a81a01007387 */ /* 0x0001e60000100a00 */
[----:B0-----:R-:W3:Y:S01]  /*4e040*/  LDL.LU.64 R26, [R1+0x2540] ;  /* 0x00254000011a7983 */ /* 0x001ee20000300a00 */
[----:B------:R-:W3:Y:S01]  /*4e050*/  LDL.LU.64 R24, [R1+0x2538] ;  /* 0x0025380001187983 */ /* 0x000ee20000300a00 */
[----:B------:R-:W-:Y:S01]  /*4e060*/  MOV R15, R29 ;  /* 0x0000001d000f7202 */ /* 0x000fe20000000f00 */
[----:B------:R-:W-:Y:S01]  /*4e070*/  IMAD.MOV.U32 R8, RZ, RZ, R28 ;  /* 0x000000ffff087224 */ /* 0x000fe200078e001c */
[----:B------:R-:W-:Y:S02]  /*4e080*/  MOV R9, R3 ;  /* 0x0000000300097202 */ /* 0x000fe40000000f00 */
[----:B------:R-:W-:-:S02]  /*4e090*/  MOV R10, R2 ;  /* 0x00000002000a7202 */ /* 0x000fc40000000f00 */
[----:B------:R-:W-:Y:S01]  /*4e0a0*/  MOV R11, R0 ;  /* 0x00000000000b7202 */ /* 0x000fe20000000f00 */
[-C--:B---3--:R-:W-:Y:S01]  /*4e0b0*/  HMMA.16816.F32 R12, R12, R4.reuse, R24 ;  /* 0x000000040c0c723c */ /* 0x088fe20000001818 */
[----:B------:R-:W3:Y:S01]  /*4e0c0*/  LDL.LU.64 R26, [R1+0x2530] ;  /* 0x00253000011a7983 */ /* 0x000ee20000300a00 */
[----:B------:R-:W3:Y:S11]  /*4e0d0*/  LDL.LU.64 R24, [R1+0x2528] ;  /* 0x0025280001187983 */ /* 0x000ef60000300a00 */
[----:B------:R-:W-:Y:S10]  /*4e0e0*/  @!UPT UIADD3 URZ, URZ, URZ, URZ ;  /* 0x0000003f3f3ff290 */ /* 0x000ff4000fffe03f */
[----:B------:R-:W-:Y:S01]  /*4e0f0*/  STL.64 [R1+0x90], R12 ;  /* 0x0000900c01007387 */ /* 0x000fe20000100a00 */
[----:B------:R0:W-:Y:S03]  /*4e100*/  STL.64 [R1+0x98], R14 ;  /* 0x0000980e01007387 */ /* 0x0001e60000100a00 */
[----:B0-----:R-:W4:Y:S01]  /*4e110*/  LDL R15, [R1+0xddc] ;  /* 0x000ddc00010f7983 */ /* 0x001f220000100800 */
[----:B---3--:R-:W-:Y:S03]  /*4e120*/  HMMA.16816.F32 R8, R8, R4, R24 ;  /* 0x000000040808723c */ /* 0x008fe60000001818 */
[----:B------:R-:W5:Y:S01]  /*4e130*/  LDL.LU.64 R26, [R1+0x2520] ;  /* 0x00252000011a7983 */ /* 0x000f620000300a00 */
[----:B------:R-:W5:Y:S11]  /*4e140*/  LDL.LU.64 R24, [R1+0x2518] ;  /* 0x0025180001187983 */ /* 0x000f760000300a00 */
[----:B------:R-:W-:Y:S09]  /*4e150*/  @!UPT UIADD3 URZ, URZ, URZ, URZ ;  /* 0x0000003f3f3ff290 */ /* 0x000ff2000fffe03f */
[----:B------:R-:W-:Y:S01]  /*4e160*/  MOV R28, R11 ;  /* 0x0000000b001c7202 */ /* 0x000fe20000000f00 */
[----:B------:R-:W-:Y:S01]  /*4e170*/  IMAD.MOV.U32 R29, RZ, RZ, R10 ;  /* 0x000000ffff1d7224 */ /* 0x000fe200078e000a */
[----:B------:R5:W-:Y:S03]  /*4e180*/  STL.64 [R1+0x70], R8 ;  /* 0x0000700801007387 */ /* 0x000be60000100a00 */
[----:B------:R-:W-:Y:S01]  /*4e190*/  STL [R1+0x24e4], R28 ;  /* 0x0024e41c01007387 */ /* 0x000fe20000100800 */
[----:B------:R-:W-:Y:S01]  /*4e1a0*/  STL [R1+0x24e0], R29 ;  /* 0x0024e01d01007387 */ /* 0x000fe20000100800 */
[----:B------:R-:W3:Y:S01]  /*4e1b0*/  LDL R5, [R1+0xdd4] ;  /* 0x000dd40001057983 */ /* 0x000ee20000100800 */
[----:B-----5:R-:W-:Y:S11]  /*4e1c0*/  HMMA.16816.F32 R8, R16, R6, R24 ;  /* 0x000000061008723c */ /* 0x020ff60000001818 */
[----:B------:R-:W-:Y:S11]  /*4e1d0*/  @!UPT UIADD3 URZ, URZ, URZ, URZ ;  /* 0x0000003f3f3ff290 */ /* 0x000ff6000fffe03f */
[----:B------:R-:W-:Y:S02]  /*4e1e0*/  @!UPT UIADD3 URZ, URZ, URZ, URZ ;  /* 0x0000003f3f3ff290 */ /* 0x000fe4000fffe03f */
[----:B------:R-:W-:Y:S01]  /*4e1f0*/  MOV R4, R11 ;  /* 0x0000000b00047202 */ /* 0x000fe20000000f00 */
[----:B------:R-:W-:Y:S01]  /*4e200*/  IMAD.MOV.U32 R3, RZ, RZ, R10 ;  /* 0x000000ffff037224 */ /* 0x000fe200078e000a */
[----:B------:R-:W-:Y:S02]  /*4e210*/  MOV R0, R9 ;  /* 0x0000000900007202 */ /* 0x000fe40000000f00 */
[----:B------:R-:W-:Y:S01]  /*4e220*/  MOV R2, R8 ;  /* 0x0000000800027202 */ /* 0x000fe20000000f00 */
[----:B---3--:R-:W-:Y:S01]  /*4e230*/  STL [R1+0x24e8], R5 ;  /* 0x0024e80501007387 */ /* 0x008fe20000100800 */
[----:B------:R-:W-:Y:S02]  /*4e240*/  STL.64 [R1+0x80], R8 ;  /* 0x0000800801007387 */ /* 0x000fe40000100a00 */
[----:B------:R-:W-:Y:S02]  /*4e250*/  STL.64 [R1+0x88], R10 ;  /* 0x0000880a01007387 */ /* 0x000fe40000100a00 */
[----:B------:R-:W-:Y:S01]  /*4e260*/  STL [R1+0x2500], R4 ;  /* 0x0025000401007387 */ /* 0x000fe20000100800 */
[----:B------:R-:W-:Y:S01]  /*4e270*/  STL [R1+0x24fc], R3 ;  /* 0x0024fc0301007387 */ /* 0x000fe20000100800 */
[----:B------:R-:W-:Y:S02]  /*4e280*/  STL [R1+0x24f8], R0 ;  /* 0x0024f80001007387 */ /* 0x000fe40000100800 */
[----:B------:R-:W-:Y:S02]  /*4e290*/  STL [R1+0x24f4], R2 ;  /* 0x0024f40201007387 */ /* 0x000fe40000100800 */
[----:B------:R-:W-:Y:S01]  /*4e2a0*/  STL [R1+0x24f0], R6 ;  /* 0x0024f00601007387 */ /* 0x000fe20000100800 */
[----:B------:R-:W-:Y:S01]  /*4e2b0*/  STL [R1+0x24ec], R7 ;  /* 0x0024ec0701007387 */ /* 0x000fe20000100800 */
[----:B------:R-:W3:Y:S02]  /*4e2c0*/  LDL R27, [R1+0xdd8] ;  /* 0x000dd800011b7983 */ /* 0x000ee40000100800 */
[----:B--2---:R-:W0:Y:S01]  /*4e2d0*/  LDSM.16.MT88.4 R4, [R20+0x3e100] ;  /* 0x03e100001404783b */ /* 0x004e220000004200 */
[----:B------:R-:W1:Y:S01]  /*4e2e0*/  LDSM.16.MT88.4 R8, [R20+0x3e080] ;  /* 0x03e080001408783b */ /* 0x000e620000004200 */
[----:B0-----:R-:W-:-:S02]  /*4e2f0*/  MOV R23, R4 ;  /* 0x0000000400177202 */ /* 0x001fc40000000f00 */
[----:B------:R-:W-:Y:S01]  /*4e300*/  MOV R26, R5 ;  /* 0x00000005001a7202 */ /* 0x000fe20000000f00 */
[----:B------:R-:W-:Y:S01]  /*4e310*/  IMAD.MOV.U32 R25, RZ, RZ, R6 ;  /* 0x000000ffff197224 */ /* 0x000fe200078e0006 */
[----:B------:R-:W-:Y:S02]  /*4e320*/  MOV R24, R7 ;  /* 0x0000000700187202 */ /* 0x000fe40000000f00 */
[----:B------:R-:W0:Y:S01]  /*4e330*/  LDSM.16.MT88.4 R4, [R20+0x3e180] ;  /* 0x03e180001404783b */ /* 0x000e220000004200 */
[----:B-1----:R-:W-:Y:S02]  /*4e340*/  MOV R19, R8 ;  /* 0x0000000800137202 */ /* 0x002fe40000000f00 */
[----:B------:R-:W-:Y:S01]  /*4e350*/  MOV R18, R9 ;  /* 0x0000000900127202 */ /* 0x000fe20000000f00 */
[----:B------:R-:W-:Y:S01]  /*4e360*/  IMAD.MOV.U32 R17, RZ, RZ, R10 ;  /* 0x000000ffff117224 */ /* 0x000fe200078e000a */
[----:B------:R-:W-:Y:S02]  /*4e370*/  MOV R16, R11 ;  /* 0x0000000b00107202 */ /* 0x000fe40000000f00 */
[----:B----4-:R-:W1:Y:S04]  /*4e380*/  LDSM.16.MT88.4 R8, [R15+0x3e000] ;  /* 0x03e000000f08783b */ /* 0x010e680000004200 */
[----:B------:R-:W-:Y:S01]  /*4e390*/  STL.64 [R1+0x2510], R18 ;  /* 0x0025101201007387 */ /* 0x000fe20000100a00 */
[----:B------:R-:W-:Y:S02]  /*4e3a0*/  STL.64 [R1+0x2508], R16 ;  /* 0x0025081001007387 */ /* 0x000fe40000100a00 */
[----:B------:R-:W-:Y:S01]  /*4e3b0*/  LDSM.16.MT88.4 R16, [R15+0x3e100] ;  /* 0x03e100000f10783b */ /* 0x000fe20000004200 */
[----:B0-----:R-:W-:-:S02]  /*4e3c0*/  MOV R3, R5 ;  /* 0x0000000500037202 */ /* 0x001fc40000000f00 */
[----:B------:R-:W-:Y:S01]  /*4e3d0*/  MOV R2, R6 ;  /* 0x0000000600027202 */ /* 0x000fe20000000f00 */
[----:B------:R-:W-:Y:S01]  /*4e3e0*/  IMAD.MOV.U32 R0, RZ, RZ, R4 ;  /* 0x000000ffff007224 */ /* 0x000fe200078e0004 */
[----:B------:R-:W-:Y:S02]  /*4e3f0*/  MOV R22, R7 ;  /* 0x0000000700167202 */ /* 0x000fe40000000f00 */
[----:B------:R-:W0:Y:S02]  /*4e400*/  LDSM.16.MT88.4 R4, [R15+0x3e080] ;  /* 0x03e080000f04783b */ /* 0x000e240000004200 */
[----:B------:R-:W2:Y:S02]  /*4e410*/  LDSM.16.MT88.4 R12, [R15+0x3e180] ;  /* 0x03e180000f0c783b */ /* 0x000ea40000004200 */
[----:B-1----:R1:W-:Y:S02]  /*4e420*/  STL.64 [R1+0x2478], R10 ;  /* 0x0024780a01007387 */ /* 0x0023e40000100a00 */
[----:B------:R4:W-:Y:S01]  /*4e430*/  STL.64 [R1+0x2470], R8 ;  /* 0x0024700801007387 */ /* 0x0009e20000100a00 */
[----:B-1----:R-:W-:-:S02]  /*4e440*/  MOV R10, R3 ;  /* 0x00000003000a7202 */ /* 0x002fc40000000f00 */
[----:B------:R-:W-:Y:S01]  /*4e450*/  MOV R11, R2 ;  /* 0x00000002000b7202 */ /* 0x000fe20000000f00 */
[----:B----4-:R-:W-:Y:S01]  /*4e460*/  IMAD.MOV.U32 R9, RZ, RZ, R0 ;  /* 0x000000ffff097224 */ /* 0x010fe200078e0000 */
[----:B0-----:R-:W-:Y:S01]  /*4e470*/  MOV R29, R4 ;  /* 0x00000004001d7202 */ /* 0x001fe20000000f00 */
[----:B--2---:R-:W-:Y:S01]  /*4e480*/  MOV R4, R12 ;  /* 0x0000000c00047202 */ /* 0x004fe20000000f00 */
[----:B------:R-:W-:Y:S02]  /*4e490*/  MOV R3, R13 ;  /* 0x0000000d00037202 */ /* 0x000fe40000000f00 */
[----:B------:R-:W-:Y:S01]  /*4e4a0*/  MOV R0, R14 ;  /* 0x0000000e00007202 */ /* 0x000fe20000000f00 */
[----:B------:R-:W-:Y:S01]  /*4e4b0*/  IMAD.MOV.U32 R2, RZ, RZ, R15 ;  /* 0x000000ffff027224 */ /* 0x000fe200078e000f */
[----:B------:R-:W-:Y:S02]  /*4e4c0*/  MOV R20, R5 ;  /* 0x0000000500147202 */ /* 0x000fe40000000f00 */
[----:B------:R-:W-:Y:S01]  /*4e4d0*/  MOV R21, R6 ;  /* 0x0000000600157202 */ /* 0x000fe20000000f00 */
[----:B------:R-:W-:Y:S01]  /*4e4e0*/  IMAD.MOV.U32 R8, RZ, RZ, R7 ;  /* 0x000000ffff087224 */ /* 0x000fe200078e0007 */
[----:B------:R-:W-:Y:S01]  /*4e4f0*/  MOV R5, R18 ;  /* 0x0000001200057202 */ /* 0x000fe20000000f00 */
[----:B------:R-:W-:Y:S01]  /*4e500*/  IMAD.MOV.U32 R28, RZ, RZ, R19 ;  /* 0x000000ffff1c7224 */ /* 0x000fe200078e0013 */
[----:B------:R-:W-:-:S02]  /*4e510*/  MOV R6, R16 ;  /* 0x0000001000067202 */ /* 0x000fc40000000f00 */
[----:B------:R-:W-:Y:S01]  /*4e520*/  MOV R7, R17 ;  /* 0x0000001100077202 */ /* 0x000fe20000000f00 */
[----:B------:R-:W2:Y:S01]  /*4e530*/  LDL.LU.64 R18, [R1+0x2510] ;  /* 0x0025100001127983 */ /* 0x000ea20000300a00 */
[----:B------:R-:W4:Y:S03]  /*4e540*/  LDL.LU.64 R16, [R1+0x2508] ;  /* 0x0025080001107983 */ /* 0x000f260000300a00 */
[----:B---3--:R-:W0:Y:S04]  /*4e550*/  LDSM.16.MT88.4 R12, [R27+0x3e000] ;  /* 0x03e000001b0c783b */ /* 0x008e280000004200 */
[----:B0-----:R0:W-:Y:S01]  /*4e560*/  STL.64 [R1+0x2408], R14 ;  /* 0x0024080e01007387 */ /* 0x0011e20000100a00 */
[----:B------:R1:W-:Y:S01]  /*4e570*/  STL.64 [R1+0x2400], R12 ;  /* 0x0024000c01007387 */ /* 0x0003e20000100a00 */
[----:B0-----:R-:W-:-:S02]  /*4e580*/  MOV R14, R0 ;  /* 0x00000000000e7202 */ /* 0x001fc40000000f00 */
[----:B-1----:R-:W-:Y:S01]  /*4e590*/  MOV R12, R4 ;  /* 0x00000004000c7202 */ /* 0x002fe20000000f00 */
[----:B------:R-:W-:Y:S01]  /*4e5a0*/  IMAD.MOV.U32 R15, RZ, RZ, R2 ;  /* 0x000000ffff0f7224 */ /* 0x000fe200078e0002 */
[----:B------:R-:W3:Y:S01]  /*4e5b0*/  LDL.LU R4, [R1+0x2500] ;  /* 0x0025000001047983 */ /* 0x000ee20000300800 */
[----:B------:R-:W-:Y:S02]  /*4e5c0*/  MOV R13, R3 ;  /* 0x00000003000d7202 */ /* 0x000fe40000000f00 */
[----:B------:R-:W5:Y:S02]  /*4e5d0*/  LDL.LU R3, [R1+0x24fc] ;  /* 0x0024fc0001037983 */ /* 0x000f640000300800 */
[----:B------:R-:W2:Y:S01]  /*4e5e0*/  LDL.LU R0, [R1+0x24f8] ;  /* 0x0024f80001007983 */ /* 0x000ea20000300800 */
[----:B------:R-:W2:Y:S01]  /*4e5f0*/  LDL.LU R2, [R1+0x24f4] ;  /* 0x0024f40001027983 */ /* 0x000ea20000300800 */
[----:B------:R0:W-:Y:S02]  /*4e600*/  STL.64 [R1+0x2428], R14 ;  /* 0x0024280e01007387 */ /* 0x0001e40000100a00 */
[----:B------:R1:W-:Y:S01]  /*4e610*/  STL.64 [R1+0x2420], R12 ;  /* 0x0024200c01007387 */ /* 0x0003e20000100a00 */
[----:B0-----:R-:W-:-:S02]  /*4e620*/  MOV R14, R5 ;  /* 0x00000005000e7202 */ /* 0x001fc40000000f00 */
[----:B-1----:R-:W-:Y:S01]  /*4e630*/  MOV R12, R6 ;  /* 0x00000006000c7202 */ /* 0x002fe20000000f00 */
[----:B------:R-:W-:Y:S01]  /*4e640*/  IMAD.MOV.U32 R15, RZ, RZ, R28 ;  /* 0x000000ffff0f7224 */ /* 0x000fe200078e001c */
[----:B------:R-:W2:Y:S01]  /*4e650*/  LDL.LU R6, [R1+0x24f0] ;  /* 0x0024f00001067983 */ /* 0x000ea20000300800 */
[----:B------:R-:W-:Y:S02]  /*4e660*/  MOV R13, R7 ;  /* 0x00000007000d7202 */ /* 0x000fe40000000f00 */
[----:B------:R-:W2:Y:S02]  /*4e670*/  LDL.LU R7, [R1+0x24ec] ;  /* 0x0024ec0001077983 */ /* 0x000ea40000300800 */
[----:B------:R-:W2:Y:S01]  /*4e680*/  LDL.LU R5, [R1+0x24e8] ;  /* 0x0024e80001057983 */ /* 0x000ea20000300800 */
[----:B------:R-:W2:Y:S01]  /*4e690*/  LDL.LU R28, [R1+0x24e4] ;  /* 0x0024e400011c7983 */ /* 0x000ea20000300800 */
[----:B------:R0:W-:Y:S02]  /*4e6a0*/  STL.64 [R1+0x2448], R14 ;  /* 0x0024480e01007387 */ /* 0x0001e40000100a00 */
[----:B------:R1:W-:Y:S01]  /*4e6b0*/  STL.64 [R1+0x2440], R12 ;  /* 0x0024400c01007387 */ /* 0x0003e20000100a00 */
[----:B0-----:R-:W-:Y:S01]  /*4e6c0*/  MOV R14, R21 ;  /* 0x00000015000e7202 */ /* 0x001fe20000000f00 */
[----:B------:R-:W-:Y:S01]  /*4e6d0*/  IMAD.MOV.U32 R15, RZ, RZ, R8 ;  /* 0x000000ffff0f7224 */ /* 0x000fe200078e0008 */
[----:B-1----:R-:W-:-:S02]  /*4e6e0*/  MOV R12, R29 ;  /* 0x0000001d000c7202 */ /* 0x002fc40000000f00 */
[----:B------:R-:W-:Y:S01]  /*4e6f0*/  MOV R13, R20 ;  /* 0x00000014000d7202 */ /* 0x000fe20000000f00 */
[----:B------:R-:W2:Y:S01]  /*4e700*/  LDL.LU R29, [R1+0x24e0] ;  /* 0x0024e000011d7983 */ /* 0x000ea20000300800 */
[----:B------:R-:W2:Y:S02]  /*4e710*/  LDL.LU R20, [R1+0x24dc] ;  /* 0x0024dc0001147983 */ /* 0x000ea40000300800 */
[----:B------:R-:W2:Y:S02]  /*4e720*/  LDL.LU R21, [R1+0x24d8] ;  /* 0x0024d80001157983 */ /* 0x000ea40000300800 */
[----:B------:R-:W-:Y:S01]  /*4e730*/  STL.64 [R1+0x2468], R14 ;  /* 0x0024680e01007387 */ /* 0x000fe20000100a00 */
[----:B------:R0:W-:Y:S04]  /*4e740*/  STL.64 [R1+0x2460], R12 ;  /* 0x0024600c01007387 */ /* 0x0001e80000100a00 */
[----:B0-----:R-:W2:Y:S01]  /*4e750*/  LDL.LU R12, [R1+0x180] ;  /* 0x00018000010c7983 */ /* 0x001ea20000300800 */
[----:B------:R-:W2:Y:S02]  /*4e760*/  LDL.LU R13, [R1+0x184] ;  /* 0x00018400010d7983 */ /* 0x000ea40000300800 */
[----:B------:R-:W2:Y:S02]  /*4e770*/  LDL.LU R14, [R1+0x188] ;  /* 0x00018800010e7983 */ /* 0x000ea40000300800 */
[----:B------:R-:W2:Y:S01]  /*4e780*/  LDL.LU R15, [R1+0x18c] ;  /* 0x00018c00010f7983 */ /* 0x000ea20000300800 */
[----:B------:R-:W-:Y:S01]  /*4e790*/  MOV R8, R9 ;  /* 0x0000000900087202 */ /* 0x000fe20000000f00 */
[----:B------:R-:W-:Y:S01]  /*4e7a0*/  MOV R9, R10 ;  /* 0x0000000a00097202 */ /* 0x000fe20000000f00 */
[----:B------:R-:W-:Y:S01]  /*4e7b0*/  MOV R10, R11 ;  /* 0x0000000b000a7202 */ /* 0x000fe20000000f00 */
[----:B------:R-:W-:Y:S01]  /*4e7c0*/  IMAD.MOV.U32 R11, RZ, RZ, R22 ;  /* 0x000000ffff0b7224 */ /* 0x000fe200078e0016 */
[----:B--2---:R-:W-:Y:S01]  /*4e7d0*/  STL.64 [R1+0x2488], R14 ;  /* 0x0024880e01007387 */ /* 0x004fe20000100a00 */
[----:B------:R0:W-:Y:S02]  /*4e7e0*/  STL.64 [R1+0x2480], R12 ;  /* 0x0024800c01007387 */ /* 0x0001e40000100a00 */
[----:B------:R-:W2:Y:S02]  /*4e7f0*/  LDL.LU R22, [R1+0x24d4] ;  /* 0x0024d40001167983 */ /* 0x000ea40000300800 */
[----:B------:R1:W-:Y:S01]  /*4e800*/  STL.64 [R1+0x2498], R10 ;  /* 0x0024980a01007387 */ /* 0x0003e20000100a00 */
[----:B------:R1:W-:Y:S04]  /*4e810*/  STL.64 [R1+0x2490], R8 ;  /* 0x0024900801007387 */ /* 0x0003e80000100a00 */
[----:B0-----:R-:W2:Y:S01]  /*4e820*/  LDL.LU R12, [R1+0x1a0] ;  /* 0x0001a000010c7983 */ /* 0x001ea20000300800 */
[----:B------:R-:W2:Y:S02]  /*4e830*/  LDL.LU R13, [R1+0x1a4] ;  /* 0x0001a400010d7983 */ /* 0x000ea40000300800 */
[----:B------:R-:W2:Y:S02]  /*4e840*/  LDL.LU R14, [R1+0x1a8] ;  /* 0x0001a800010e7983 */ /* 0x000ea40000300800 */
[----:B------:R-:W2:Y:S01]  /*4e850*/  LDL.LU R15, [R1+0x1ac] ;  /* 0x0001ac00010f7983 */ /* 0x000ea20000300800 */
[----:B-1----:R-:W-:Y:S01]  /*4e860*/  MOV R10, R25 ;  /* 0x00000019000a7202 */ /* 0x002fe20000000f00 */
[----:B------:R-:W-:Y:S01]  /*4e870*/  IMAD.MOV.U32 R11, RZ, RZ, R24 ;  /* 0x000000ffff0b7224 */ /* 0x000fe200078e0018 */
[----:B------:R-:W-:-:S02]  /*4e880*/  MOV R8, R23 ;  /* 0x0000001700087202 */ /* 0x000fc40000000f00 */
[----:B------:R-:W-:Y:S01]  /*4e890*/  MOV R9, R26 ;  /* 0x0000001a00097202 */ /* 0x000fe20000000f00 */
[----:B--2---:R-:W-:Y:S01]  /*4e8a0*/  STL.64 [R1+0x24a8], R14 ;  /* 0x0024a80e01007387 */ /* 0x004fe20000100a00 */
[----:B------:R0:W-:Y:S02]  /*4e8b0*/  STL.64 [R1+0x24a0], R12 ;  /* 0x0024a00c01007387 */ /* 0x0001e40000100a00 */
[----:B------:R-:W2:Y:S02]  /*4e8c0*/  LDL.LU R23, [R1+0x24d0] ;  /* 0x0024d00001177983 */ /* 0x000ea40000300800 */
[----:B------:R-:W-:Y:S01]  /*4e8d0*/  STL.64 [R1+0x24b8], R10 ;  /* 0x0024b80a01007387 */ /* 0x000fe20000100a00 */
[----:B------:R1:W-:Y:S04]  /*4e8e0*/  STL.64 [R1+0x24b0], R8 ;  /* 0x0024b00801007387 */ /* 0x0003e80000100a00 */
[----:B0-----:R-:W2:Y:S01]  /*4e8f0*/  LDL.LU R12, [R1+0x1c0] ;  /* 0x0001c000010c7983 */ /* 0x001ea20000300800 */
[----:B------:R-:W2:Y:S02]  /*4e900*/  LDL.LU R13, [R1+0x1c4] ;  /* 0x0001c400010d7983 */ /* 0x000ea40000300800 */
[----:B------:R-:W2:Y:S02]  /*4e910*/  LDL.LU R14, [R1+0x1c8] ;  /* 0x0001c800010e7983 */ /* 0x000ea40000300800 */
[----:B------:R-:W2:Y:S01]  /*4e920*/  LDL.LU R15, [R1+0x1cc] ;  /* 0x0001cc00010f7983 */ /* 0x000ea20000300800 */
[----:B-1----:R-:W-:-:S02]  /*4e930*/  MOV R8, R19 ;  /* 0x0000001300087202 */ /* 0x002fc40000000f00 */
[----:B------:R-:W-:Y:S02]  /*4e940*/  MOV R9, R18 ;  /* 0x0000001200097202 */ /* 0x000fe40000000f00 */
[----:B----4-:R-:W-:Y:S01]  /*4e950*/  MOV R10, R17 ;  /* 0x00000011000a7202 */ /* 0x010fe20000000f00 */
[----:B------:R-:W-:Y:S02]  /*4e960*/  IMAD.MOV.U32 R11, RZ, RZ, R16 ;  /* 0x000000ffff0b7224 */ /* 0x000fe400078e0010 */
[----:B------:R-:W0:Y:S04]  /*4e970*/  LDSM.16.MT88.4 R16, [R27+0x3e080] ;  /* 0x03e080001b10783b */ /* 0x000e280000004200 */
[----:B--2---:R-:W-:Y:S01]  /*4e980*/  STL.64 [R1+0x24c8], R14 ;  /* 0x0024c80e01007387 */ /* 0x004fe20000100a00 */
[----:B------:R1:W-:Y:S03]  /*4e990*/  STL.64 [R1+0x24c0], R12 ;  /* 0x0024c00c01007387 */ /* 0x0003e60000100a00 */
[----:B-1----:R-:W2:Y:S01]  /*4e9a0*/  LDL.LU R12, [R1+0x1d0] ;  /* 0x0001d000010c7983 */ /* 0x002ea20000300800 */
[----:B------:R-:W2:Y:S02]  /*4e9b0*/  LDL.LU R13, [R1+0x1d4] ;  /* 0x0001d400010d7983 */ /* 0x000ea40000300800 */
[----:B------:R-:W2:Y:S02]  /*4e9c0*/  LDL.LU R14, [R1+0x1d8] ;  /* 0x0001d800010e7983 */ /* 0x000ea40000300800 */
[----:B------:R-:W2:Y:S01]  /*4e9d0*/  LDL.LU R15, [R1+0x1dc] ;  /* 0x0001dc00010f7983 */ /* 0x000ea20000300800 */
[----:B0-----:R0:W-:Y:S01]  /*4e9e0*/  STL.64 [R1+0x23f8], R18 ;  /* 0x0023f81201007387 */ /* 0x0011e20000100a00 */
[----:B------:R1:W-:Y:S01]  /*4e9f0*/  STL.64 [R1+0x23f0], R16 ;  /* 0x0023f01001007387 */ /* 0x0003e20000100a00 */
[----:B0-----:R-:W-:Y:S01]  /*4ea00*/  MOV R18, R21 ;  /* 0x0000001500127202 */ /* 0x001fe20000000f00 */
[----:B------:R-:W-:Y:S01]  /*4ea10*/  IMAD.MOV.U32 R19, RZ, RZ, R20 ;  /* 0x000000ffff137224 */ /* 0x000fe200078e0014 */
[----:B-1----:R-:W-:-:S02]  /*4ea20*/  MOV R16, R23 ;  /* 0x0000001700107202 */ /* 0x002fc40000000f00 */
[----:B------:R-:W-:Y:S02]  /*4ea30*/  MOV R17, R22 ;  /* 0x0000001600117202 */ /* 0x000fe40000000f00 */
[----:B------:R-:W0:Y:S04]  /*4ea40*/  LDSM.16.MT88.4 R20, [R27+0x3e100] ;  /* 0x03e100001b14783b */ /* 0x000e280000004200 */
[----:B------:R-:W-:Y:S01]  /*4ea50*/  STL.64 [R1+0x2418], R18 ;  /* 0x0024181201007387 */ /* 0x000fe20000100a00 */
[----:B------:R1:W-:Y:S02]  /*4ea60*/  STL.64 [R1+0x2410], R16 ;  /* 0x0024101001007387 */ /* 0x0003e40000100a00 */
[----:B------:R-:W4:Y:S01]  /*4ea70*/  LDSM.16.MT88.4 R24, [R27+0x3e180] ;  /* 0x03e180001b18783b */ /* 0x000f220000004200 */
[----:B-1----:R-:W2:Y:S03]  /*4ea80*/  LDL.LU R16, [R1+0x130] ;  /* 0x0001300001107983 */ /* 0x002ea60000300800 */
[----:B------:R-:W2:Y:S02]  /*4ea90*/  LDL.LU R17, [R1+0x134] ;  /* 0x0001340001117983 */ /* 0x000ea40000300800 */
[----:B------:R-:W2:Y:S02]  /*4eaa0*/  LDL.LU R18, [R1+0x138] ;  /* 0x0001380001127983 */ /* 0x000ea40000300800 */
[----:B------:R-:W2:Y:S02]  /*4eab0*/  LDL.LU R19, [R1+0x13c] ;  /* 0x00013c0001137983 */ /* 0x000ea40000300800 */
[----:B--2---:R-:W-:Y:S01]  /*4eac0*/  STL.64 [R1+0x2438], R18 ;  /* 0x0024381201007387 */ /* 0x004fe20000100a00 */
[----:B------:R1:W-:Y:S03]  /*4ead0*/  STL.64 [R1+0x2430], R16 ;  /* 0x0024301001007387 */ /* 0x0003e60000100a00 */
[----:B-1----:R-:W2:Y:S01]  /*4eae0*/  LDL.LU R16, [R1+0x150] ;  /* 0x0001500001107983 */ /* 0x002ea20000300800 */
[----:B------:R-:W2:Y:S02]  /*4eaf0*/  LDL.LU R17, [R1+0x154] ;  /* 0x0001540001117983 */ /* 0x000ea40000300800 */
[----:B------:R-:W2:Y:S02]  /*4eb00*/  LDL.LU R18, [R1+0x158] ;  /* 0x0001580001127983 */ /* 0x000ea40000300800 */
[----:B------:R-:W2:Y:S01]  /*4eb10*/  LDL.LU R19, [R1+0x15c] ;  /* 0x00015c0001137983 */ /* 0x000ea20000300800 */
[-C--:B------:R-:W-:Y:S01]  /*4eb20*/  HMMA.16816.F32 R8, R8, R6.reuse, R12 ;  /* 0x000000060808723c */ /* 0x080fe2000000180c */
[----:B--2---:R-:W-:Y:S01]  /*4eb30*/  STL.64 [R1+0x2458], R18 ;  /* 0x0024581201007387 */ /* 0x004fe20000100a00 */
[----:B------:R1:W-:Y:S03]  /*4eb40*/  STL.64 [R1+0x2450], R16 ;  /* 0x0024501001007387 */ /* 0x0003e60000100a00 */
[----:B-1----:R-:W2:Y:S01]  /*4eb50*/  LDL.LU R16, [R1+0x170] ;  /* 0x0001700001107983 */ /* 0x002ea20000300800 */
[----:B------:R-:W2:Y:S02]  /*4eb60*/  LDL.LU R17, [R1+0x174] ;  /* 0x0001740001117983 */ /* 0x000ea40000300800 */
[----:B------:R-:W2:Y:S02]  /*4eb70*/  LDL.LU R18, [R1+0x178] ;  /* 0x0001780001127983 */ /* 0x000ea40000300800 */
[----:B------:R-:W2:Y:S01]  /*4eb80*/  LDL.LU R19, [R1+0x17c] ;  /* 0x00017c0001137983 */ /* 0x000ea20000300800 */
[----:B0-----:R-:W-:Y:S01]  /*4eb90*/  STL.64 [R1+0x23e8], R22 ;  /* 0x0023e81601007387 */ /* 0x001fe20000100a00 */
[----:B------:R0:W-:Y:S03]  /*4eba0*/  STL.64 [R1+0x23e0], R20 ;  /* 0x0023e01401007387 */ /* 0x0001e60000100a00 */
[----:B0-----:R-:W2:Y:S01]  /*4ebb0*/  LDL.LU R20, [R1+0xf0] ;  /* 0x0000f00001147983 */ /* 0x001ea20000300800 */
[----:B------:R-:W2:Y:S02]  /*4ebc0*/  LDL.LU R21, [R1+0xf4] ;  /* 0x0000f40001157983 */ /* 0x000ea40000300800 */
[----:B------:R-:W2:Y:S02]  /*4ebd0*/  LDL.LU R22, [R1+0xf8] ;  /* 0x0000f80001167983 */ /* 0x000ea40000300800 */
[----:B------:R-:W2:Y:S01]  /*4ebe0*/  LDL.LU R23, [R1+0xfc] ;  /* 0x0000fc0001177983 */ /* 0x000ea20000300800 */
[----:B------:R-:W2:Y:S01]  /*4ebf0*/  LDL.LU.64 R14, [R1+0x24c8] ;  /* 0x0024c800010e7983 */ /* 0x000ea20000300a00 */
[----:B------:R-:W2:Y:S02]  /*4ec00*/  LDL.LU.64 R12, [R1+0x24c0] ;  /* 0x0024c000010c7983 */ /* 0x000ea40000300a00 */
[----:B------:R-:W-:Y:S02]  /*4ec10*/  STL.64 [R1+0xc0], R8 ;  /* 0x0000c00801007387 */ /* 0x000fe40000100a00 */
[----:B------:R0:W-:Y:S02]  /*4ec20*/  STL.64 [R1+0xc8], R10 ;  /* 0x0000c80a01007387 */ /* 0x0001e40000100a00 */
        /* <DEDUP_REMOVED lines=20> */
[----:B------:R-:W2:Y:S06]  /*4ed70*/  LDL.LU.64 R12, [R1+0x2460] ;  /* 0x00246000010c7983 */ /* 0x000eac0000300a00 */
        /* <DEDUP_REMOVED lines=28> */
[----:B------:R0:W-:Y:S01]  /*4ef40*/  STL.64 [R1+0x50], R12 ;  /* 0x0000500c01007387 */ /* 0x0001e20000100a00 */
[----:B------:R1:W-:Y:S03]  /*4ef50*/  STL.64 [R1+0x58], R14 ;  /* 0x0000580e01007387 */ /* 0x0003e60000100a00 */
[----:B0-----:R-:W4:Y:S01]  /*4ef60*/  LDL.LU R12, [R1+0x60] ;  /* 0x00006000010c7983 */ /* 0x001f220000300800 */
[----:B------:R-:W4:Y:S02]  /*4ef70*/  LDL.LU R13, [R1+0x64] ;  /* 0x00006400010d7983 */ /* 0x000f240000300800 */
[----:B-1----:R-:W4:Y:S02]  /*4ef80*/  LDL.LU R14, [R1+0x68] ;  /* 0x00006800010e7983 */ /* 0x002f240000300800 */
[----:B------:R-:W4:Y:S01]  /*4ef90*/  LDL.LU R15, [R1+0x6c] ;  /* 0x00006c00010f7983 */ /* 0x000f220000300800 */
[-C--:B--2---:R-:W-:Y:S01]  /*4efa0*/  HMMA.16816.F32 R16, R16, R6.reuse, R20 ;  /* 0x000000061010723c */ /* 0x084fe20000001814 */
[----:B------:R-:W2:Y:S01]  /*4efb0*/  LDL.LU.64 R22, [R1+0x23e8] ;  /* 0x0023e80001167983 */ /* 0x000ea20000300a00 */
[----:B------:R-:W2:Y:S11]  /*4efc0*/  LDL.LU.64 R20, [R1+0x23e0] ;  /* 0x0023e00001147983 */ /* 0x000eb60000300a00 */
[----:B------:R-:W-:Y:S10]  /*4efd0*/  @!UPT UIADD3 URZ, URZ, URZ, URZ ;  /* 0x0000003f3f3ff290 */ /* 0x000ff4000fffe03f */
[----:B------:R0:W-:Y:S01]  /*4efe0*/  STL.64 [R1+0xf0], R16 ;  /* 0x0000f01001007387 */ /* 0x0001e20000100a00 */
[----:B------:R1:W-:Y:S03]  /*4eff0*/  STL.64 [R1+0xf8], R18 ;  /* 0x0000f81201007387 */ /* 0x0003e60000100a00 */
[----:B0-----:R-:W2:Y:S01]  /*4f000*/  LDL.LU R16, [R1+0xd0] ;  /* 0x0000d00001107983 */ /* 0x001ea20000300800 */
[----:B------:R-:W2:Y:S02]  /*4f010*/  LDL.LU R17, [R1+0xd4] ;  /* 0x0000d40001117983 */ /* 0x000ea40000300800 */
[----:B-1----:R-:W2:Y:S02]  /*4f020*/  LDL.LU R18, [R1+0xd8] ;  /* 0x0000d80001127983 */ /* 0x002ea40000300800 */
[----:B------:R-:W2:Y:S02]  /*4f030*/  LDL.LU R19, [R1+0xdc] ;  /* 0x0000dc0001137983 */ /* 0x000ea40000300800 */
[-C--:B--2---:R-:W-:Y:S01]  /*4f040*/  HMMA.16816.F32 R16, R20, R6.reuse, R16 ;  /* 0x000000061410723c */ /* 0x084fe20000001810 */
[----:B------:R-:W-:Y:S11]  /*4f050*/  LDSM.16.MT88.4 R20, [R5+0x3e100] ;  /* 0x03e100000514783b */ /* 0x000ff60000004200 */
[----:B------:R-:W-:Y:S11]  /*4f060*/  @!UPT UIADD3 URZ, URZ, URZ, URZ ;  /* 0x0000003f3f3ff290 */ /* 0x000ff6000fffe03f */
[----:B------:R-:W-:Y:S01]  /*4f070*/  STL.64 [R1+0xd0], R16 ;  /* 0x0000d01001007387 */ /* 0x000fe20000100a00 */
[----:B------:R4:W-:Y:S02]  /*4f080*/  STL.64 [R1+0xd8], R18 ;  /* 0x0000d81201007387 */ /* 0x0009e40000100a00 */
[----:B----4-:R-:W-:Y:S01]  /*4f090*/  HMMA.16816.F32 R16, R24, R6, R12 ;  /* 0x000000061810723c */ /* 0x010fe2000000180c */
[----:B------:R-:W0:Y:S04]  /*4f0a0*/  LDSM.16.MT88.4 R24, [R5+0x3e080] ;  /* 0x03e080000518783b */ /* 0x000e280000004200 */
[----:B------:R-:W-:Y:S11]  /*4f0b0*/  LDSM.16.MT88.4 R12, [R5+0x3e000] ;  /* 0x03e00000050c783b */ /* 0x000ff60000004200 */
[----:B------:R-:W-:Y:S07]  /*4f0c0*/  @!UPT UIADD3 URZ, URZ, URZ, URZ ;  /* 0x0000003f3f3ff290 */ /* 0x000fee000fffe03f */
[----:B------:R-:W-:Y:S01]  /*4f0d0*/  STL.64 [R1+0x60], R16 ;  /* 0x0000601001007387 */ /* 0x000fe20000100a00 */
[----:B------:R-:W-:Y:S02]  /*4f0e0*/  STL.64 [R1+0x68], R18 ;  /* 0x0000681201007387 */ /* 0x000fe40000100a00 */
[----:B------:R1:W2:Y:S04]  /*4f0f0*/  LDSM.16.MT88.4 R16, [R5+0x3e180] ;  /* 0x03e180000510783b */ /* 0x0002a80000004200 */
[----:B------:R-:W-:Y:S01]  /*4f100*/  FMUL R2, R2, c[0x0][0x188] ;  /* 0x0000620002027a20 */ /* 0x000fe20000400000 */
[----:B0-----:R-:W-:Y:S01]  /*4f110*/  STL.64 [R1+0x23d8], R26 ;  /* 0x0023d81a01007387 */ /* 0x001fe20000100a00 */
[----:B------:R0:W-:Y:S02]  /*4f120*/  STL.64 [R1+0x23d0], R24 ;  /* 0x0023d01801007387 */ /* 0x0001e40000100a00 */
[----:B-1----:R-:W-:-:S02]  /*4f130*/  FMUL R5, R8, c[0x0][0x188] ;  /* 0x0000620008057a20 */ /* 0x002fc40000400000 */
[----:B------:R-:W-:Y:S01]  /*4f140*/  FMUL R0, R0, c[0x0][0x188] ;  /* 0x0000620000007a20 */ /* 0x000fe20000400000 */
[----:B0-----:R-:W4:Y:S01]  /*4f150*/  LDL.LU R24, [R1+0xb0] ;  /* 0x0000b00001187983 */ /* 0x001f220000300800 */
[----:B------:R-:W4:Y:S02]  /*4f160*/  LDL.LU R25, [R1+0xb4] ;  /* 0x0000b40001197983 */ /* 0x000f240000300800 */
[----:B------:R-:W4:Y:S02]  /*4f170*/  LDL.LU R26, [R1+0xb8] ;  /* 0x0000b800011a7983 */ /* 0x000f240000300800 */
[----:B------:R-:W4:Y:S01]  /*4f180*/  LDL.LU R27, [R1+0xbc] ;  /* 0x0000bc00011b7983 */ /* 0x000f220000300800 */
[----:B------:R-:W-:Y:S01]  /*4f190*/  STL.64 [R1+0x23c8], R22 ;  /* 0x0023c81601007387 */ /* 0x000fe20000100a00 */
[----:B------:R0:W-:Y:S02]  /*4f1a0*/  STL.64 [R1+0x23c0], R20 ;  /* 0x0023c01401007387 */ /* 0x0001e40000100a00 */
[----:B-----5:R-:W-:Y:S01]  /*4f1b0*/  FMUL R3, R3, c[0x0][0x188] ;  /* 0x0000620003037a20 */ /* 0x020fe20000400000 */
[----:B------:R-:W-:Y:S06]  /*4f1c0*/  BAR.SYNC.DEFER_BLOCKING 0x0 ;  /* 0x0000000000007b1d */ /* 0x000fec0000010000 */
[----:B0-----:R-:W5:Y:S01]  /*4f1d0*/  LDL.LU R20, [R1+0xa0] ;  /* 0x0000a00001147983 */ /* 0x001f620000300800 */
[----:B------:R-:W5:Y:S02]  /*4f1e0*/  LDL.LU R21, [R1+0xa4] ;  /* 0x0000a40001157983 */ /* 0x000f640000300800 */
[----:B------:R-:W5:Y:S02]  /*4f1f0*/  LDL.LU R22, [R1+0xa8] ;  /* 0x0000a80001167983 */ /* 0x000f640000300800 */
[----:B------:R-:W5:Y:S01]  /*4f200*/  LDL.LU R23, [R1+0xac] ;  /* 0x0000ac0001177983 */ /* 0x000f620000300800 */
[----:B--2---:R-:W-:Y:S01]  /*4f210*/  STL.64 [R1+0x23b8], R18 ;  /* 0x0023b81201007387 */ /* 0x004fe20000100a00 */
[----:B------:R0:W-:Y:S03]  /*4f220*/  STL.64 [R1+0x23b0], R16 ;  /* 0x0023b01001007387 */ /* 0x0001e60000100a00 */
[----:B0-----:R-:W2:Y:S01]  /*4f230*/  LDL.LU R16, [R1+0x90] ;  /* 0x0000900001107983 */ /* 0x001ea20000300800 */
[----:B------:R-:W2:Y:S02]  /*4f240*/  LDL.LU R17, [R1+0x94] ;  /* 0x0000940001117983 */ /* 0x000ea40000300800 */
[----:B------:R-:W2:Y:S02]  /*4f250*/  LDL.LU R18, [R1+0x98] ;  /* 0x0000980001127983 */ /* 0x000ea40000300800 */
[----:B------:R-:W2:Y:S01]  /*4f260*/  LDL.LU R19, [R1+0x9c] ;  /* 0x00009c0001137983 */ /* 0x000ea20000300800 */
[----:B------:R0:W-:Y:S04]  /*4f270*/  STL [R1+0x236c], R8 ;  /* 0x00236c0801007387 */ /* 0x0001e80000100800 */
[----:B0-----:R-:W2:Y:S01]  /*4f280*/  LDL R8, [R1+0x58] ;  /* 0x0000580001087983 */ /* 0x001ea20000100800 */
[----:B------:R-:W-:Y:S01]  /*4f290*/  STL [R1+0x2370], R9 ;  /* 0x0023700901007387 */ /* 0x000fe20000100800 */
[----:B------:R-:W-:Y:S01]  /*4f2a0*/  FMNMX R0, R2, R0, !PT ;  /* 0x0000000002007209 */ /* 0x000fe20007800000 */
[----:B------:R-:W-:Y:S02]  /*4f2b0*/  STL.64 [R1+0x23a8], R10 ;  /* 0x0023a80a01007387 */ /* 0x000fe40000100a00 */
[----:B---3--:R-:W-:-:S02]  /*4f2c0*/  FMUL R2, R4, c[0x0][0x188] ;  /* 0x0000620004027a20 */ /* 0x008fc40000400000 */
[----:B------:R-:W-:Y:S01]  /*4f2d0*/  FMUL R4, R9, c[0x0][0x188] ;  /* 0x0000620009047a20 */ /* 0x000fe20000400000 */
[-C--:B----4-:R-:W-:Y:S01]  /*4f2e0*/  HMMA.16816.F32 R12, R12, R6.reuse, R24 ;  /* 0x000000060c0c723c */ /* 0x090fe20000001818 */
[----:B--2---:R0:W-:Y:S04]  /*4f2f0*/  STL [R1+0x23a4], R8 ;  /* 0x0023a40801007387 */ /* 0x0041e80000100800 */
[----:B0-----:R-:W2:Y:S01]  /*4f300*/  LDL.LU R8, [R1+0x70] ;  /* 0x0000700001087983 */ /* 0x001ea20000300800 */
[----:B------:R-:W2:Y:S02]  /*4f310*/  LDL.LU R9, [R1+0x74] ;  /* 0x0000740001097983 */ /* 0x000ea40000300800 */
[----:B------:R-:W5:Y:S02]  /*4f320*/  LDL.LU.64 R26, [R1+0x23d8] ;  /* 0x0023d800011a7983 */ /* 0x000f640000300a00 */
[----:B------:R-:W5:Y:S02]  /*4f330*/  LDL.LU.64 R24, [R1+0x23d0] ;  /* 0x0023d00001187983 */ /* 0x000f640000300a00 */
[----:B-----5:R-:W-:Y:S01]  /*4f340*/  HMMA.16816.F32 R24, R24, R6, R20 ;  /* 0x000000061818723c */ /* 0x020fe20000001814 */
[----:B------:R-:W3:Y:S01]  /*4f350*/  LDL.LU.64 R22, [R1+0x23c8] ;  /* 0x0023c80001167983 */ /* 0x000ee20000300a00 */
[----:B------:R-:W3:Y:S01]  /*4f360*/  LDL.LU.64 R20, [R1+0x23c0] ;  /* 0x0023c00001147983 */ /* 0x000ee20000300a00 */
[----:B------:R-:W-:-:S02]  /*4f370*/  MOV R10, R29 ;  /* 0x0000001d000a7202 */ /* 0x000fc40000000f00 */
[----:B------:R-:W-:-:S03]  /*4f380*/  MOV R11, R28 ;  /* 0x0000001c000b7202 */ /* 0x000fc60000000f00 */
[-C--:B---3--:R-:W-:Y:S01]  /*4f390*/  HMMA.16816.F32 R20, R20, R6.reuse, R16 ;  /* 0x000000061414723c */ /* 0x088fe20000001810 */
[----:B------:R-:W2:Y:S01]  /*4f3a0*/  LDL.LU.64 R18, [R1+0x23b8] ;  /* 0x0023b80001127983 */ /* 0x000ea20000300a00 */
[----:B------:R-:W2:Y:S11]  /*4f3b0*/  LDL.LU.64 R16, [R1+0x23b0] ;  /* 0x0023b00001107983 */ /* 0x000eb60000300a00 */
[----:B------:R-:W-:Y:S10]  /*4f3c0*/  @!UPT UIADD3 URZ, URZ, URZ, URZ ;  /* 0x0000003f3f3ff290 */ /* 0x000ff4000fffe03f */
[----:B------:R0:W-:Y:S04]  /*4f3d0*/  STL [R1+0x2394], R20 ;  /* 0x0023941401007387 */ /* 0x0001e80000100800 */
[----:B0-----:R-:W3:Y:S01]  /*4f3e0*/  LDL R20, [R1+0x5c] ;  /* 0x00005c0001147983 */ /* 0x001ee20000100800 */
[----:B------:R0:W-:Y:S03]  /*4f3f0*/  STL [R1+0x2390], R21 ;  /* 0x0023901501007387 */ /* 0x0001e60000100800 */
[----:B0-----:R-:W4:Y:S01]  /*4f400*/  LDL R21, [R1+0x54] ;  /* 0x0000540001157983 */ /* 0x001f220000100800 */
[----:B------:R0:W-:Y:S03]  /*4f410*/  STL [R1+0x238c], R22 ;  /* 0x00238c1601007387 */ /* 0x0001e60000100800 */
[----:B0-----:R-:W5:Y:S01]  /*4f420*/  LDL R22, [R1+0x50] ;  /* 0x0000500001167983 */ /* 0x001f620000100800 */
[----:B------:R-:W-:Y:S01]  /*4f430*/  STL [R1+0x2388], R23 ;  /* 0x0023881701007387 */ /* 0x000fe20000100800 */
[----:B--2---:R-:W-:Y:S02]  /*4f440*/  HMMA.16816.F32 R16, R16, R6, R8 ;  /* 0x000000061010723c */ /* 0x004fe40000001808 */
[----:B------:R-:W2:Y:S01]  /*4f450*/  LDL.LU.64 R10, [R1+0x23a8] ;  /* 0x0023a800010a7983 */ /* 0x000ea20000300a00 */
[----:B------:R-:W3:Y:S01]  /*4f460*/  LDL.LU R8, [R1+0x23a4] ;  /* 0x0023a40001087983 */ /* 0x000ee20000300800 */
[----:B------:R-:W-:Y:S01]  /*4f470*/  FMNMX R2, R3, R2, !PT ;  /* 0x0000000203027209 */ /* 0x000fe20007800000 */
[----:B------:R-:W-:-:S04]  /*4f480*/  FMNMX R3, R5, R4, !PT ;  /* 0x0000000405037209 */ /* 0x000fc80007800000 */
[----:B------:R-:W0:Y:S04]  /*4f490*/  SHFL.BFLY PT, R5, R2, 0x2, 0x1f ;  /* 0x0c401f0002057f89 */ /* 0x000e2800000e0000 */
[----:B------:R-:W1:Y:S10]  /*4f4a0*/  SHFL.BFLY PT, R28, R3, 0x2, 0x1f ;  /* 0x0c401f00031c7f89 */ /* 0x000e7400000e0000 */
[----:B------:R-:W-:Y:S01]  /*4f4b0*/  STL [R1+0x23a0], R16 ;  /* 0x0023a01001007387 */ /* 0x000fe20000100800 */
[----:B------:R-:W-:Y:S02]  /*4f4c0*/  STL [R1+0x239c], R17 ;  /* 0x00239c1101007387 */ /* 0x000fe40000100800 */
[----:B------:R-:W-:Y:S02]  /*4f4d0*/  STL [R1+0x2398], R18 ;  /* 0x0023981201007387 */ /* 0x000fe40000100800 */
[----:B------:R2:W-:Y:S01]  /*4f4e0*/  STL [R1+0x2384], R19 ;  /* 0x0023841301007387 */ /* 0x0005e20000100800 */
[----:B0-----:R-:W-:Y:S01]  /*4f4f0*/  FMNMX R6, R2, R5, !PT ;  /* 0x0000000502067209 */ /* 0x001fe20007800000 */
[----:B-1----:R-:W-:-:S02]  /*4f500*/  FMNMX R5, R3, R28, !PT ;  /* 0x0000001c03057209 */ /* 0x002fc40007800000 */
[----:B----4-:R-:W-:Y:S02]  /*4f510*/  FMUL R28, R21, c[0x0][0x188] ;  /* 0x00006200151c7a20 */ /* 0x010fe40000400000 */
[----:B-----5:R-:W-:Y:S02]  /*4f520*/  FMUL R3, R22, c[0x0][0x188] ;  /* 0x0000620016037a20 */ /* 0x020fe40000400000 */
[----:B--2---:R-:W-:Y:S02]  /*4f530*/  FMUL R9, R10, c[0x0][0x188] ;  /* 0x000062000a097a20 */ /* 0x004fe40000400000 */
[----:B------:R-:W-:Y:S01]  /*4f540*/  FMUL R29, R11, c[0x0][0x188] ;  /* 0x000062000b1d7a20 */ /* 0x000fe20000400000 */
[----:B------:R0:W-:Y:S01]  /*4f550*/  STL [R1+0x2374], R10 ;  /* 0x0023740a01007387 */ /* 0x0001e20000100800 */
[----:B------:R-:W-:Y:S02]  /*4f560*/  STL [R1+0x2378], R11 ;  /* 0x0023780b01007387 */ /* 0x000fe40000100800 */
[----:B---3--:R-:W-:-:S02]  /*4f570*/  FMUL R8, R8, c[0x0][0x188] ;  /* 0x0000620008087a20 */ /* 0x008fc40000400000 */
[----:B------:R-:W2:Y:S01]  /*4f580*/  LDL R19, [R1+0xcc] ;  /* 0x0000cc0001137983 */ /* 0x000ea20000100800 */
[----:B------:R-:W-:Y:S01]  /*4f590*/  FMNMX R9, R9, R29, !PT ;  /* 0x0000001d09097209 */ /* 0x000fe20007800000 */
[----:B------:R-:W-:Y:S01]  /*4f5a0*/  FMUL R29, R20, c[0x0][0x188] ;  /* 0x00006200141d7a20 */ /* 0x000fe20000400000 */
[----:B------:R1:W-:Y:S01]  /*4f5b0*/  STL [R1+0x2368], R12 ;  /* 0x0023680c01007387 */ /* 0x0003e20000100800 */
[----:B0-----:R-:W-:Y:S01]  /*4f5c0*/  FMNMX R10, R3, R28, !PT ;  /* 0x0000001c030a7209 */ /* 0x001fe20007800000 */
[----:B------:R-:W-:Y:S02]  /*4f5d0*/  FMUL R3, R12, c[0x0][0x188] ;  /* 0x000062000c037a20 */ /* 0x000fe40000400000 */
[----:B------:R-:W-:Y:S01]  /*4f5e0*/  FMUL R28, R13, c[0x0][0x188] ;  /* 0x000062000d1c7a20 */ /* 0x000fe20000400000 */
[----:B------:R-:W-:Y:S01]  /*4f5f0*/  FMNMX R8, R8, R29, !PT ;  /* 0x0000001d08087209 */ /* 0x000fe20007800000 */
[----:B-1----:R-:W3:Y:S01]  /*4f600*/  LDL R12, [R1+0xb34] ;  /* 0x000b3400010c7983 */ /* 0x002ee20000100800 */
[----:B------:R0:W-:Y:S02]  /*4f610*/  STL [R1+0x2360], R13 ;  /* 0x0023600d01007387 */ /* 0x0001e40000100800 */
[----:B------:R-:W4:Y:S02]  /*4f620*/  LDL R11, [R1+0xe0] ;  /* 0x0000e000010b7983 */ /* 0x000f240000100800 */
[----:B------:R-:W5:Y:S01]  /*4f630*/  LDL R18, [R1+0xe4] ;  /* 0x0000e40001127983 */ /* 0x000f620000100800 */
[----:B------:R-:W2:Y:S04]  /*4f640*/  LDL R17, [R1+0xe8] ;  /* 0x0000e80001117983 */ /* 0x000ea80000100800 */
[----:B------:R-:W2:Y:S04]  /*4f650*/  LDL R16, [R1+0xec] ;  /* 0x0000ec0001107983 */ /* 0x000ea80000100800 */
[----:B------:R-:W2:Y:S04]  /*4f660*/  LDL R23, [R1+0xf0] ;  /* 0x0000f00001177983 */ /* 0x000ea80000100800 */
[----:B------:R-:W2:Y:S04]  /*4f670*/  LDL R22, [R1+0xf4] ;  /* 0x0000f40001167983 */ /* 0x000ea80000100800 */
[----:B------:R-:W2:Y:S04]  /*4f680*/  LDL R21, [R1+0xf8] ;  /* 0x0000f80001157983 */ /* 0x000ea80000100800 */
[----:B0-----:R-:W2:Y:S04]  /*4f690*/  LDL R13, [R1+0xc8] ;  /* 0x0000c800010d7983 */ /* 0x001ea80000100800 */
[----:B------:R-:W4:Y:S01]  /*4f6a0*/  LDL R20, [R1+0xfc] ;  /* 0x0000fc0001147983 */ /* 0x000f220000100800 */
[----:B------:R-:W-:-:S02]  /*4f6b0*/  FMUL R29, R14, c[0x0][0x188] ;  /* 0x000062000e1d7a20 */ /* 0x000fc40000400000 */
[----:B------:R0:W-:Y:S01]  /*4f6c0*/  STL [R1+0x2364], R14 ;  /* 0x0023640e01007387 */ /* 0x0001e20000100800 */
[----:B------:R-:W-:Y:S01]  /*4f6d0*/  FMNMX R3, R3, R28, !PT ;  /* 0x0000001c03037209 */ /* 0x000fe20007800000 */
[----:B------:R-:W-:Y:S01]  /*4f6e0*/  FMUL R28, R15, c[0x0][0x188] ;  /* 0x000062000f1c7a20 */ /* 0x000fe20000400000 */
[----:B0-----:R-:W4:Y:S01]  /*4f6f0*/  LDL R14, [R1+0xc4] ;  /* 0x0000c400010e7983 */ /* 0x001f220000100800 */
[----:B------:R0:W-:Y:S03]  /*4f700*/  STL [R1+0x237c], R15 ;  /* 0x00237c0f01007387 */ /* 0x0001e60000100800 */
[----:B0-----:R-:W5:Y:S04]  /*4f710*/  LDL R15, [R1+0xc0] ;  /* 0x0000c000010f7983 */ /* 0x001f680000100800 */
[----:B------:R-:W0:Y:S04]  /*4f720*/  SHFL.BFLY PT, R4, R0, 0x2, 0x1f ;  /* 0x0c401f0000047f89 */ /* 0x000e2800000e0000 */
[----:B------:R-:W1:Y:S01]  /*4f730*/  SHFL.BFLY PT, R2, R6, 0x1, 0x1f ;  /* 0x0c201f0006027f89 */ /* 0x000e6200000e0000 */
[----:B0-----:R-:W-:-:S03]  /*4f740*/  FMNMX R4, R0, R4, !PT ;  /* 0x0000000400047209 */ /* 0x001fc60007800000 */
[----:B------:R-:W0:Y:S04]  /*4f750*/  SHFL.BFLY PT, R0, R5, 0x1, 0x1f ;  /* 0x0c201f0005007f89 */ /* 0x000e2800000e0000 */
[----:B------:R-:W0:Y:S01]  /*4f760*/  SHFL.BFLY PT, R7, R4, 0x1, 0x1f ;  /* 0x0c201f0004077f89 */ /* 0x000e2200000e0000 */
[----:B-1----:R-:W-:Y:S02]  /*4f770*/  FMNMX R2, R6, R2, !PT ;  /* 0x0000000206027209 */ /* 0x002fe40007800000 */
[----:B0-----:R-:W-:Y:S02]  /*4f780*/  FMNMX R0, R5, R0, !PT ;  /* 0x0000000005007209 */ /* 0x001fe40007800000 */
[----:B------:R-:W-:Y:S01]  /*4f790*/  FMNMX R7, R4, R7, !PT ;  /* 0x0000000704077209 */ /* 0x000fe20007800000 */
[----:B------:R-:W-:Y:S01]  /*4f7a0*/  FMNMX R4, R29, R28, !PT ;  /* 0x0000001c1d047209 */ /* 0x000fe20007800000 */
[----:B------:R-:W-:Y:S01]  /*4f7b0*/  STL [R1+0x2348], R24 ;  /* 0x0023481801007387 */ /* 0x000fe20000100800 */
[----:B------:R-:W-:Y:S02]  /*4f7c0*/  STL [R1+0x2344], R25 ;  /* 0x0023441901007387 */ /* 0x000fe40000100800 */
[----:B------:R-:W-:Y:S02]  /*4f7d0*/  STL [R1+0x2340], R26 ;  /* 0x0023401a01007387 */ /* 0x000fe40000100800 */
[----:B------:R-:W-:Y:S01]  /*4f7e0*/  STL [R1+0x234c], R27 ;  /* 0x00234c1b01007387 */ /* 0x000fe20000100800 */
[----:B---3--:R0:W-:Y:S01]  /*4f7f0*/  @P0 STS [R12+0x40000], R7 ;  /* 0x040000070c000388 */ /* 0x0081e20000000800 */
[----:B------:R-:W-:Y:S02]  /*4f800*/  @P0 STS [R12+0x40080], R2 ;  /* 0x040080020c000388 */ /* 0x000fe40000000800 */
[----:B------:R-:W-:Y:S02]  /*4f810*/  @P0 STS [R12+0x40100], R0 ;  /* 0x040100000c000388 */ /* 0x000fe40000000800 */
[----:B------:R-:W1:Y:S01]  /*4f820*/  SHFL.BFLY PT, R0, R10, 0x2, 0x1f ;  /* 0x0c401f000a007f89 */ /* 0x000e6200000e0000 */
[----:B--2---:R-:W-:-:S02]  /*4f830*/  FMUL R6, R13, c[0x0][0x188] ;  /* 0x000062000d067a20 */ /* 0x004fc40000400000 */
[----:B0-----:R-:W-:Y:S02]  /*4f840*/  FMUL R7, R19, c[0x0][0x188] ;  /* 0x0000620013077a20 */ /* 0x001fe40000400000 */
[----:B----4-:R-:W-:Y:S02]  /*4f850*/  FMUL R28, R14, c[0x0][0x188] ;  /* 0x000062000e1c7a20 */ /* 0x010fe40000400000 */
[----:B-----5:R-:W-:-:S05]  /*4f860*/  FMUL R5, R15, c[0x0][0x188] ;  /* 0x000062000f057a20 */ /* 0x020fca0000400000 */
[----:B------:R-:W-:Y:S02]  /*4f870*/  FMNMX R5, R5, R28, !PT ;  /* 0x0000001c05057209 */ /* 0x000fe40007800000 */
[----:B------:R-:W0:Y:S01]  /*4f880*/  SHFL.BFLY PT, R28, R9, 0x2, 0x1f ;  /* 0x0c401f00091c7f89 */ /* 0x000e2200000e0000 */
[----:B------:R-:W-:Y:S02]  /*4f890*/  FMNMX R19, R6, R7, !PT ;  /* 0x0000000706137209 */ /* 0x000fe40007800000 */
[----:B------:R-:W2:Y:S02]  /*4f8a0*/  SHFL.BFLY PT, R6, R4, 0x2, 0x1f ;  /* 0x0c401f0004067f89 */ /* 0x000ea400000e0000 */
[----:B------:R-:W3:Y:S02]  /*4f8b0*/  SHFL.BFLY PT, R7, R3, 0x2, 0x1f ;  /* 0x0c401f0003077f89 */ /* 0x000ee400000e0000 */
[----:B------:R-:W-:Y:S02]  /*4f8c0*/  FMUL R14, R11, c[0x0][0x188] ;  /* 0x000062000b0e7a20 */ /* 0x000fe40000400000 */
[----:B------:R-:W-:-:S02]  /*4f8d0*/  FMUL R29, R18, c[0x0][0x188] ;  /* 0x00006200121d7a20 */ /* 0x000fc40000400000 */
[----:B------:R-:W-:Y:S02]  /*4f8e0*/  FMUL R11, R17, c[0x0][0x188] ;  /* 0x00006200110b7a20 */ /* 0x000fe40000400000 */
[----:B------:R-:W-:Y:S02]  /*4f8f0*/  FMUL R13, R16, c[0x0][0x188] ;  /* 0x00006200100d7a20 */ /* 0x000fe40000400000 */
[----:B------:R-:W-:Y:S01]  /*4f900*/  FMUL R15, R22, c[0x0][0x188] ;  /* 0x00006200160f7a20 */ /* 0x000fe20000400000 */
[----:B------:R-:W-:Y:S01]  /*4f910*/  FMNMX R29, R14, R29, !PT ;  /* 0x0000001d0e1d7209 */ /* 0x000fe20007800000 */
[----:B------:R-:W-:Y:S01]  /*4f920*/  FMUL R14, R23, c[0x0][0x188] ;  /* 0x00006200170e7a20 */ /* 0x000fe20000400000 */
[----:B------:R-:W-:Y:S01]  /*4f930*/  FMNMX R18, R11, R13, !PT ;  /* 0x0000000d0b127209 */ /* 0x000fe20007800000 */
[----:B------:R-:W-:Y:S02]  /*4f940*/  FMUL R11, R21, c[0x0][0x188] ;  /* 0x00006200150b7a20 */ /* 0x000fe40000400000 */
[----:B------:R-:W-:Y:S01]  /*4f950*/  FMUL R13, R20, c[0x0][0x188] ;  /* 0x00006200140d7a20 */ /* 0x000fe20000400000 */
[----:B-1----:R-:W-:-:S02]  /*4f960*/  FMNMX R0, R10, R0, !PT ;  /* 0x000000000a007209 */ /* 0x002fc40007800000 */
[----:B------:R-:W-:Y:S02]  /*4f970*/  FMNMX R15, R14, R15, !PT ;  /* 0x0000000f0e0f7209 */ /* 0x000fe40007800000 */
[----:B------:R-:W-:Y:S02]  /*4f980*/  FMNMX R17, R11, R13, !PT ;  /* 0x0000000d0b117209 */ /* 0x000fe40007800000 */
[----:B0-----:R-:W-:Y:S01]  /*4f990*/  FMNMX R9, R9, R28, !PT ;  /* 0x0000001c09097209 */ /* 0x001fe20007800000 */
[----:B------:R-:W0:Y:S04]  /*4f9a0*/  SHFL.BFLY PT, R13, R0, 0x1, 0x1f ;  /* 0x0c201f00000d7f89 */ /* 0x000e2800000e0000 */
[----:B------:R-:W1:Y:S01]  /*4f9b0*/  SHFL.BFLY PT, R14, R9, 0x1, 0x1f ;  /* 0x0c201f00090e7f89 */ /* 0x000e6200000e0000 */
[----:B--2---:R-:W-:-:S02]  /*4f9c0*/  FMNMX R4, R4, R6, !PT ;  /* 0x0000000604047209 */ /* 0x004fc40007800000 */
[----:B---3--:R-:W-:Y:S01]  /*4f9d0*/  FMNMX R3, R3, R7, !PT ;  /* 0x0000000703037209 */ /* 0x008fe20007800000 */
[----:B------:R-:W2:Y:S01]  /*4f9e0*/  SHFL.BFLY PT, R6, R5, 0x2, 0x1f ;  /* 0x0c401f0005067f89 */ /* 0x000ea200000e0000 */
[----:B------:R-:W3:Y:S01]  /*4f9f0*/  SHFL.BFLY PT, R7, R19, 0x2, 0x1f ;  /* 0x0c401f0013077f89 */ /* 0x000ee200000e0000 */
[----:B0-----:R-:W-:-:S03]  /*4fa00*/  FMNMX R0, R0, R13, !PT ;  /* 0x0000000d00007209 */ /* 0x001fc60007800000 */
[----:B------:R-:W0:Y:S01]  /*4fa10*/  SHFL.BFLY PT, R2, R8, 0x2, 0x1f ;  /* 0x0c401f0008027f89 */ /* 0x000e2200000e0000 */
[----:B------:R-:W-:Y:S02]  /*4fa20*/  FMUL R11, R26, c[0x0][0x188] ;  /* 0x000062001a0b7a20 */ /* 0x000fe40000400000 */
[----:B------:R-:W-:Y:S01]  /*4fa30*/  FMUL R22, R27, c[0x0][0x188] ;  /* 0x000062001b167a20 */ /* 0x000fe20000400000 */
[----:B-1----:R-:W-:Y:S01]  /*4fa40*/  FMNMX R9, R9, R14, !PT ;  /* 0x0000000e09097209 */ /* 0x002fe20007800000 */
[----:B------:R-:W1:Y:S04]  /*4fa50*/  SHFL.BFLY PT, R28, R29, 0x2, 0x1f ;  /* 0x0c401f001d1c7f89 */ /* 0x000e6800000e0000 */
[----:B------:R-:W4:Y:S04]  /*4fa60*/  SHFL.BFLY PT, R16, R15, 0x2, 0x1f ;  /* 0x0c401f000f107f89 */ /* 0x000f2800000e0000 */
[----:B------:R-:W-:Y:S01]  /*4fa70*/  @P0 STS [R12+0x40180], R9 ;  /* 0x040180090c000388 */ /* 0x000fe20000000800 */
[----:B--2---:R-:W-:Y:S01]  /*4fa80*/  FMNMX R5, R5, R6, !PT ;  /* 0x0000000605057209 */ /* 0x004fe20007800000 */
[----:B------:R2:W-:Y:S01]  /*4fa90*/  @P0 STS [R12+0x40200], R0 ;  /* 0x040200000c000388 */ /* 0x0005e20000000800 */
[----:B---3--:R-:W-:-:S02]  /*4faa0*/  FMNMX R6, R19, R7, !PT ;  /* 0x0000000713067209 */ /* 0x008fc40007800000 */
[----:B------:R-:W-:Y:S01]  /*4fab0*/  FMNMX R22, R11, R22, !PT ;  /* 0x000000160b167209 */ /* 0x000fe20007800000 */
[----:B------:R-:W3:Y:S04]  /*4fac0*/  LDL R19, [R1+0x124] ;  /* 0x0001240001137983 */ /* 0x000ee80000100800 */
[----:B------:R-:W5:Y:S01]  /*4fad0*/  SHFL.BFLY PT, R21, R18, 0x2, 0x1f ;  /* 0x0c401f0012157f89 */ /* 0x000f6200000e0000 */
[----:B------:R-:W-:Y:S02]  /*4fae0*/  FMUL R20, R24, c[0x0][0x188] ;  /* 0x0000620018147a20 */ /* 0x000fe40000400000 */
[----:B------:R-:W-:Y:S01]  /*4faf0*/  FMUL R23, R25, c[0x0][0x188] ;  /* 0x0000620019177a20 */ /* 0x000fe20000400000 */
[----:B------:R-:W3:Y:S04]  /*4fb00*/  LDL R13, [R1+0x128] ;  /* 0x00012800010d7983 */ /* 0x000ee80000100800 */
[----:B--2---:R-:W2:Y:S04]  /*4fb10*/  LDL R0, [R1+0x120] ;  /* 0x0001200001007983 */ /* 0x004ea80000100800 */
[----:B------:R-:W5:Y:S04]  /*4fb20*/  SHFL.BFLY PT, R11, R4, 0x1, 0x1f ;  /* 0x0c201f00040b7f89 */ /* 0x000f6800000e0000 */
[----:B------:R-:W3:Y:S01]  /*4fb30*/  LDL R26, [R1+0x12c] ;  /* 0x00012c00011a7983 */ /* 0x000ee20000100800 */
[----:B0-----:R-:W-:-:S03]  /*4fb40*/  FMNMX R2, R8, R2, !PT ;  /* 0x0000000208027209 */ /* 0x001fc60007800000 */
[----:B------:R-:W3:Y:S04]  /*4fb50*/  LDL R25, [R1+0x140] ;  /* 0x0001400001197983 */ /* 0x000ee80000100800 */
[----:B------:R-:W0:Y:S04]  /*4fb60*/  SHFL.BFLY PT, R8, R3, 0x1, 0x1f ;  /* 0x0c201f0003087f89 */ /* 0x000e2800000e0000 */
[----:B------:R-:W0:Y:S01]  /*4fb70*/  SHFL.BFLY PT, R10, R2, 0x1, 0x1f ;  /* 0x0c201f00020a7f89 */ /* 0x000e2200000e0000 */
[----:B------:R-:W-:Y:S02]  /*4fb80*/  FMNMX R20, R20, R23, !PT ;  /* 0x0000001714147209 */ /* 0x000fe40007800000 */
[----:B-1----:R-:W-:Y:S01]  /*4fb90*/  FMNMX R7, R29, R28, !PT ;  /* 0x0000001c1d077209 */ /* 0x002fe20007800000 */
[----:B----4-:R-:W-:Y:S01]  /*4fba0*/  FMNMX R29, R15, R16, !PT ;  /* 0x000000100f1d7209 */ /* 0x010fe20007800000 */
[----:B------:R-:W4:Y:S04]  /*4fbb0*/  LDL R24, [R1+0x144] ;  /* 0x0001440001187983 */ /* 0x000f280000100800 */
[----:B------:R-:W-:Y:S04]  /*4fbc0*/  SHFL.BFLY PT, R16, R17, 0x2, 0x1f ;  /* 0x0c401f0011107f89 */ /* 0x000fe800000e0000 */
[----:B------:R-:W1:Y:S04]  /*4fbd0*/  SHFL.BFLY PT, R23, R5, 0x1, 0x1f ;  /* 0x0c201f0005177f89 */ /* 0x000e6800000e0000 */
[----:B------:R-:W4:Y:S04]  /*4fbe0*/  LDL R9, [R1+0x148] ;  /* 0x0001480001097983 */ /* 0x000f280000100800 */
[----:B------:R-:W4:Y:S01]  /*4fbf0*/  LDL R15, [R1+0x14c] ;  /* 0x00014c00010f7983 */ /* 0x000f220000100800 */
[----:B-----5:R-:W-:-:S02]  /*4fc00*/  FMNMX R28, R18, R21, !PT ;  /* 0x00000015121c7209 */ /* 0x020fc40007800000 */
[----:B------:R-:W-:Y:S01]  /*4fc10*/  SHFL.BFLY PT, R18, R20, 0x2, 0x1f ;  /* 0x0c401f0014127f89 */ /* 0x000fe200000e0000 */
[----:B------:R-:W5:Y:S01]  /*4fc20*/  LDL R14, [R1+0xd0] ;  /* 0x0000d000010e7983 */ /* 0x000f620000100800 */
[----:B------:R-:W-:-:S03]  /*4fc30*/  FMNMX R4, R4, R11, !PT ;  /* 0x0000000b04047209 */ /* 0x000fc60007800000 */
[----:B------:R-:W1:Y:S04]  /*4fc40*/  SHFL.BFLY PT, R21, R22, 0x2, 0x1f ;  /* 0x0c401f0016157f89 */ /* 0x000e6800000e0000 */
[----:B------:R-:W4:Y:S01]  /*4fc50*/  LDL R11, [R1+0xd4] ;  /* 0x0000d400010b7983 */ /* 0x000f220000100800 */
[----:B0-----:R-:W-:Y:S02]  /*4fc60*/  FMNMX R3, R3, R8, !PT ;  /* 0x0000000803037209 */ /* 0x001fe40007800000 */
[----:B------:R-:W-:Y:S01]  /*4fc70*/  FMNMX R2, R2, R10, !PT ;  /* 0x0000000a02027209 */ /* 0x000fe20007800000 */
[----:B------:R-:W-:Y:S04]  /*4fc80*/  SHFL.BFLY PT, R8, R6, 0x1, 0x1f ;  /* 0x0c201f0006087f89 */ /* 0x000fe800000e0000 */
[----:B------:R-:W-:Y:S01]  /*4fc90*/  @P0 STS [R12+0x40280], R2 ;  /* 0x040280020c000388 */ /* 0x000fe20000000800 */
[----:B------:R0:W-:Y:S02]  /*4fca0*/  @P0 STS [R12+0x40300], R3 ;  /* 0x040300030c000388 */ /* 0x0001e40000000800 */
[----:B------:R-:W-:Y:S02]  /*4fcb0*/  @P0 STS [R12+0x40380], R4 ;  /* 0x040380040c000388 */ /* 0x000fe40000000800 */
[----:B------:R-:W0:Y:S04]  /*4fcc0*/  SHFL.BFLY PT, R4, R6, 0x1, 0x1f ;  /* 0x0c201f0006047f89 */ /* 0x000e2800000e0000 */
[----:B------:R-:W0:Y:S04]  /*4fcd0*/  SHFL.BFLY PT, R10, R28, 0x1, 0x1f ;  /* 0x0c201f001c0a7f89 */ /* 0x000e2800000e0000 */
[----:B------:R-:W0:Y:S01]  /*4fce0*/  SHFL.BFLY PT, R8, R29, 0x1, 0x1f ;  /* 0x0c201f001d087f89 */ /* 0x000e2200000e0000 */
[----:B-1----:R-:W-:-:S02]  /*4fcf0*/  FMNMX R5, R5, R23, !PT ;  /* 0x0000001705057209 */ /* 0x002fc40007800000 */
[----:B0-----:R-:W-:Y:S02]  /*4fd00*/  FMNMX R3, R22, R21, !PT ;  /* 0x0000001516037209 */ /* 0x001fe40007800000 */
[----:B------:R-:W-:Y:S01]  /*4fd10*/  FMNMX R6, R6, R4, !PT ;  /* 0x0000000406067209 */ /* 0x000fe20007800000 */
[----:B------:R-:W-:Y:S01]  /*4fd20*/  FMNMX R4, R28, R10, !PT ;  /* 0x0000000a1c047209 */ /* 0x000fe20007800000 */
[----:B------:R-:W-:Y:S01]  /*4fd30*/  FMNMX R29, R29, R8, !PT ;  /* 0x000000081d1d7209 */ /* 0x000fe20007800000 */
[----:B--2---:R-:W-:Y:S02]  /*4fd40*/  FMUL R2, R0, c[0x0][0x188] ;  /* 0x0000620000027a20 */ /* 0x004fe40000400000 */
[----:B---3--:R-:W-:-:S05]  /*4fd50*/  FMUL R0, R19, c[0x0][0x188] ;  /* 0x0000620013007a20 */ /* 0x008fca0000400000 */
[----:B------:R-:W-:Y:S01]  /*4fd60*/  FMNMX R19, R2, R0, !PT ;  /* 0x0000000002137209 */ /* 0x000fe20007800000 */
[----:B------:R-:W-:Y:S01]  /*4fd70*/  FMNMX R0, R17, R16, !PT ;  /* 0x0000001011007209 */ /* 0x000fe20007800000 */
[----:B------:R-:W-:Y:S01]  /*4fd80*/  FMNMX R2, R20, R18, !PT ;  /* 0x0000001214027209 */ /* 0x000fe20007800000 */
[----:B------:R-:W2:Y:S01]  /*4fd90*/  LDL.LU R16, [R1+0x23a0] ;  /* 0x0023a00001107983 */ /* 0x000ea20000300800 */
[----:B------:R-:W3:Y:S02]  /*4fda0*/  LDL.LU R17, [R1+0x239c] ;  /* 0x00239c0001117983 */ /* 0x000ee40000300800 */
[----:B------:R-:W2:Y:S02]  /*4fdb0*/  LDL.LU R18, [R1+0x2398] ;  /* 0x0023980001127983 */ /* 0x000ea40000300800 */
[----:B------:R-:W2:Y:S01]  /*4fdc0*/  LDL.LU R20, [R1+0x2394] ;  /* 0x0023940001147983 */ /* 0x000ea20000300800 */
[----:B------:R-:W3:Y:S01]  /*4fdd0*/  LDL.LU R21, [R1+0x2390] ;  /* 0x0023900001157983 */ /* 0x000ee20000300800 */
[----:B------:R-:W3:Y:S02]  /*4fde0*/  LDL.LU R22, [R1+0x238c] ;  /* 0x00238c0001167983 */ /* 0x000ee40000300800 */
[----:B------:R-:W3:Y:S02]  /*4fdf0*/  LDL.LU R23, [R1+0x2388] ;  /* 0x0023880001177983 */ /* 0x000ee40000300800 */
[----:B------:R-:W3:Y:S01]  /*4fe00*/  LDL R10, [R1+0xd8] ;  /* 0x0000d800010a7983 */ /* 0x000ee20000100800 */
[----:B------:R-:W3:Y:S04]  /*4fe10*/  LDL R8, [R1+0xdc] ;  /* 0x0000dc0001087983 */ /* 0x000ee80000100800 */
[----:B------:R-:W0:Y:S04]  /*4fe20*/  SHFL.BFLY PT, R27, R7, 0x1, 0x1f ;  /* 0x0c201f00071b7f89 */ /* 0x000e2800000e0000 */
[----:B------:R-:W-:Y:S02]  /*4fe30*/  @P0 STS [R12+0x40400], R5 ;  /* 0x040400050c000388 */ /* 0x000fe40000000800 */
[----:B------:R-:W1:Y:S02]  /*4fe40*/  SHFL.BFLY PT, R5, R0, 0x1, 0x1f ;  /* 0x0c201f0000057f89 */ /* 0x000e6400000e0000 */
[----:B------:R-:W-:Y:S02]  /*4fe50*/  @P0 STS [R12+0x40480], R6 ;  /* 0x040480060c000388 */ /* 0x000fe40000000800 */
[----:B------:R-:W-:Y:S01]  /*4fe60*/  SHFL.BFLY PT, R6, R2, 0x1, 0x1f ;  /* 0x0c201f0002067f89 */ /* 0x000fe200000e0000 */
[----:B0-----:R-:W-:Y:S01]  /*4fe70*/  FMNMX R7, R7, R27, !PT ;  /* 0x0000001b07077209 */ /* 0x001fe20007800000 */
[----:B------:R-:W-:-:S02]  /*4fe80*/  FMUL R13, R13, c[0x0][0x188] ;  /* 0x000062000d0d7a20 */ /* 0x000fc40000400000 */
[----:B----4-:R-:W-:Y:S01]  /*4fe90*/  FMUL R28, R24, c[0x0][0x188] ;  /* 0x00006200181c7a20 */ /* 0x010fe20000400000 */
[----:B-1----:R-:W-:Y:S01]  /*4fea0*/  FMNMX R0, R0, R5, !PT ;  /* 0x0000000500007209 */ /* 0x002fe20007800000 */
[----:B------:R-:W-:Y:S01]  /*4feb0*/  FMUL R9, R9, c[0x0][0x188] ;  /* 0x0000620009097a20 */ /* 0x000fe20000400000 */
[----:B------:R0:W-:Y:S01]  /*4fec0*/  @P0 STS [R12+0x40500], R7 ;  /* 0x040500070c000388 */ /* 0x0001e20000000800 */
[----:B------:R-:W-:Y:S02]  /*4fed0*/  @P0 STS [R12+0x40580], R4 ;  /* 0x040580040c000388 */ /* 0x000fe40000000800 */
[----:B------:R-:W1:Y:S02]  /*4fee0*/  SHFL.BFLY PT, R4, R3, 0x1, 0x1f ;  /* 0x0c201f0003047f89 */ /* 0x000e6400000e0000 */
[----:B------:R4:W-:Y:S01]  /*4fef0*/  @P0 STS [R12+0x40600], R29 ;  /* 0x0406001d0c000388 */ /* 0x0009e20000000800 */
[----:B------:R-:W3:Y:S01]  /*4ff00*/  LDL R27, [R1+0x10c] ;  /* 0x00010c00011b7983 */ /* 0x000ee20000100800 */
[----:B0-----:R-:W-:-:S02]  /*4ff10*/  FMUL R7, R25, c[0x0][0x188] ;  /* 0x0000620019077a20 */ /* 0x001fc40000400000 */
[----:B----4-:R-:W-:-:S03]  /*4ff20*/  FMUL R29, R26, c[0x0][0x188] ;  /* 0x000062001a1d7a20 */ /* 0x010fc60000400000 */
[----:B------:R-:W-:Y:S01]  /*4ff30*/  FMNMX R26, R7, R28, !PT ;  /* 0x0000001c071a7209 */ /* 0x000fe20007800000 */
[----:B-----5:R-:W-:Y:S02]  /*4ff40*/  FMUL R7, R14, c[0x0][0x188] ;  /* 0x000062000e077a20 */ /* 0x020fe40000400000 */
[----:B------:R-:W-:Y:S01]  /*4ff50*/  FMUL R28, R11, c[0x0][0x188] ;  /* 0x000062000b1c7a20 */ /* 0x000fe20000400000 */
[----:B------:R-:W-:Y:S01]  /*4ff60*/  FMNMX R13, R13, R29, !PT ;  /* 0x0000001d0d0d7209 */ /* 0x000fe20007800000 */
[----:B------:R-:W-:Y:S01]  /*4ff70*/  FMUL R29, R15, c[0x0][0x188] ;  /* 0x000062000f1d7a20 */ /* 0x000fe20000400000 */
[----:B------:R-:W-:Y:S04]  /*4ff80*/  @P0 STS [R12+0x40680], R0 ;  /* 0x040680000c000388 */ /* 0x000fe80000000800 */
[----:B------:R-:W4:Y:S01]  /*4ff90*/  LDL R15, [R1+0x60] ;  /* 0x00006000010f7983 */ /* 0x000f220000100800 */
[----:B------:R-:W-:-:S02]  /*4ffa0*/  FMNMX R25, R7, R28, !PT ;  /* 0x0000001c07197209 */ /* 0x000fc40007800000 */
[----:B------:R-:W5:Y:S01]  /*4ffb0*/  LDL R7, [R1+0x100] ;  /* 0x0001000001077983 */ /* 0x000f620000100800 */
[----:B------:R-:W-:Y:S01]  /*4ffc0*/  FMNMX R14, R9, R29, !PT ;  /* 0x0000001d090e7209 */ /* 0x000fe20007800000 */
[----:B------:R-:W4:Y:S01]  /*4ffd0*/  LDL R28, [R1+0x104] ;  /* 0x00010400011c7983 */ /* 0x000f220000100800 */
[----:B-1----:R-:W-:-:S03]  /*4ffe0*/  FMNMX R3, R3, R4, !PT ;  /* 0x0000000403037209 */ /* 0x002fc60007800000 */
[----:B------:R-:W4:Y:S04]  /*4fff0*/  LDL R9, [R1+0x164] ;  /* 0x0001640001097983 */ /* 0x000f280000100800 */
[----:B------:R-:W5:Y:S04]  /*50000*/  LDL R29, [R1+0x108] ;  /* 0x00010800011d7983 */ /* 0x000f680000100800 */
[----:B------:R-:W5:Y:S01]  /*50010*/  LDL R11, [R1+0x64] ;  /* 0x00006400010b7983 */ /* 0x000f620000100800 */
[----:B------:R-:W-:-:S05]  /*50020*/  FMNMX R6, R2, R6, !PT ;  /* 0x0000000602067209 */ /* 0x000fca0007800000 */
[----:B------:R-:W-:Y:S01]  /*50030*/  @P0 STS [R12+0x40700], R6 ;  /* 0x040700060c000388 */ /* 0x000fe20000000800 */
[----:B------:R-:W0:Y:S02]  /*50040*/  SHFL.BFLY PT, R2, R19, 0x2, 0x1f ;  /* 0x0c401f0013027f89 */ /* 0x000e2400000e0000 */
[----:B0-----:R-:W-:Y:S01]  /*50050*/  FMNMX R2, R19, R2, !PT ;  /* 0x0000000213027209 */ /* 0x001fe20007800000 */
[----:B--2---:R-:W-:Y:S02]  /*50060*/  FMUL R5, R20, c[0x0][0x188] ;  /* 0x0000620014057a20 */ /* 0x004fe40000400000 */
[----:B---3--:R-:W-:Y:S02]  /*50070*/  FMUL R0, R10, c[0x0][0x188] ;  /* 0x000062000a007a20 */ /* 0x008fe40000400000 */
[----:B------:R-:W-:Y:S01]  /*50080*/  FMUL R4, R8, c[0x0][0x188] ;  /* 0x0000620008047a20 */ /* 0x000fe20000400000 */
[----:B------:R-:W2:Y:S04]  /*50090*/  LDL R10, [R1+0x68] ;  /* 0x00006800010a7983 */ /* 0x000ea80000100800 */
[----:B------:R-:W3:Y:S01]  /*500a0*/  LDL R8, [R1+0x6c] ;  /* 0x00006c0001087983 */ /* 0x000ee20000100800 */
[----:B------:R0:W-:Y:S01]  /*500b0*/  STL [R1+0x2338], R20 ;  /* 0x0023381401007387 */ /* 0x0001e20000100800 */
[----:B------:R-:W-:Y:S01]  /*500c0*/  FMNMX R24, R0, R4, !PT ;  /* 0x0000000400187209 */ /* 0x000fe20007800000 */
[----:B------:R-:W-:Y:S01]  /*500d0*/  FMUL R6, R21, c[0x0][0x188] ;  /* 0x0000620015067a20 */ /* 0x000fe20000400000 */
[----:B0-----:R-:W2:Y:S01]  /*500e0*/  LDL R20, [R1+0x16c] ;  /* 0x00016c0001147983 */ /* 0x001ea20000100800 */
[----:B------:R0:W-:Y:S02]  /*500f0*/  STL [R1+0x2334], R21 ;  /* 0x0023341501007387 */ /* 0x0001e40000100800 */
[----:B------:R-:W2:Y:S01]  /*50100*/  LDL R4, [R1+0x160] ;  /* 0x0001600001047983 */ /* 0x000ea20000100800 */
[----:B0-----:R-:W3:Y:S01]  /*50110*/  LDL R21, [R1+0x168] ;  /* 0x0001680001157983 */ /* 0x001ee20000100800 */
[----:B------:R-:W-:-:S05]  /*50120*/  FMNMX R5, R5, R6, !PT ;  /* 0x0000000605057209 */ /* 0x000fca0007800000 */
[----:B------:R-:W-:Y:S01]  /*50130*/  STL [R1+0x44], R5 ;  /* 0x0000440501007387 */ /* 0x000fe20000100800 */
[----:B------:R-:W-:Y:S02]  /*50140*/  STL [R1+0x233c], R22 ;  /* 0x00233c1601007387 */ /* 0x000fe40000100800 */
[----:B------:R-:W-:Y:S02]  /*50150*/  STL [R1+0x2330], R23 ;  /* 0x0023301701007387 */ /* 0x000fe40000100800 */
[----:B------:R-:W3:Y:S01]  /*50160*/  LDL.LU R19, [R1+0x2384] ;  /* 0x0023840001137983 */ /* 0x000ee20000300800 */
[----:B------:R0:W-:Y:S01]  /*50170*/  @P0 STS [R12+0x40780], R3 ;  /* 0x040780030c000388 */ /* 0x0001e20000000800 */
[----:B------:R-:W-:Y:S02]  /*50180*/  FMUL R0, R22, c[0x0][0x188] ;  /* 0x0000620016007a20 */ /* 0x000fe40000400000 */
[----:B0-----:R-:W-:Y:S02]  /*50190*/  FMUL R3, R23, c[0x0][0x188] ;  /* 0x0000620017037a20 */ /* 0x001fe40000400000 */
[----:B----4-:R-:W-:-:S03]  /*501a0*/  FMUL R5, R9, c[0x0][0x188] ;  /* 0x0000620009057a20 */ /* 0x010fc60000400000 */
[----:B------:R-:W-:Y:S01]  /*501b0*/  FMNMX R9, R0, R3, !PT ;  /* 0x0000000300097209 */ /* 0x000fe20007800000 */
[----:B--2---:R-:W-:Y:S02]  /*501c0*/  FMUL R4, R4, c[0x0][0x188] ;  /* 0x0000620004047a20 */ /* 0x004fe40000400000 */
[----:B------:R-:W-:-:S03]  /*501d0*/  FMUL R6, R20, c[0x0][0x188] ;  /* 0x0000620014067a20 */ /* 0x000fc60000400000 */
[----:B------:R-:W-:Y:S01]  /*501e0*/  FMNMX R0, R4, R5, !PT ;  /* 0x0000000504007209 */ /* 0x000fe20007800000 */
[----:B-----5:R-:W-:Y:S02]  /*501f0*/  FMUL R4, R7, c[0x0][0x188] ;  /* 0x0000620007047a20 */ /* 0x020fe40000400000 */
[----:B------:R-:W-:Y:S02]  /*50200*/  FMUL R5, R28, c[0x0][0x188] ;  /* 0x000062001c057a20 */ /* 0x000fe40000400000 */
[----:B---3--:R-:W-:Y:S02]  /*50210*/  FMUL R3, R21, c[0x0][0x188] ;  /* 0x0000620015037a20 */ /* 0x008fe40000400000 */
[----:B------:R-:W-:Y:S02]  /*50220*/  FMUL R28, R27, c[0x0][0x188] ;  /* 0x000062001b1c7a20 */ /* 0x000fe40000400000 */
[----:B------:R-:W-:Y:S01]  /*50230*/  FMUL R7, R11, c[0x0][0x188] ;  /* 0x000062000b077a20 */ /* 0x000fe20000400000 */
[----:B------:R-:W-:Y:S01]  /*50240*/  FMNMX R4, R4, R5, !PT ;  /* 0x0000000504047209 */ /* 0x000fe20007800000 */
[----:B------:R-:W-:Y:S01]  /*50250*/  FMUL R5, R29, c[0x0][0x188] ;  /* 0x000062001d057a20 */ /* 0x000fe20000400000 */
[----:B------:R-:W-:Y:S01]  /*50260*/  FMNMX R3, R3, R6, !PT ;  /* 0x0000000603037209 */ /* 0x000fe20007800000 */
[----:B------:R-:W-:Y:S01]  /*50270*/  FMUL R6, R15, c[0x0][0x188] ;  /* 0x000062000f067a20 */ /* 0x000fe20000400000 */
[----:B------:R-:W-:Y:S02]  /*50280*/  STL [R1+0x3c], R0 ;  /* 0x00003c0001007387 */ /* 0x000fe40000100800 */
[----:B------:R-:W0:Y:S01]  /*50290*/  SHFL.BFLY PT, R0, R2, 0x1, 0x1f ;  /* 0x0c201f0002007f89 */ /* 0x000e2200000e0000 */
[----:B------:R-:W-:Y:S01]  /*502a0*/  FMNMX R5, R5, R28, !PT ;  /* 0x0000001c05057209 */ /* 0x000fe20007800000 */
[----:B------:R-:W-:Y:S01]  /*502b0*/  FMUL R28, R8, c[0x0][0x188] ;  /* 0x00006200081c7a20 */ /* 0x000fe20000400000 */
[----:B------:R-:W-:Y:S01]  /*502c0*/  FMNMX R15, R6, R7, !PT ;  /* 0x00000007060f7209 */ /* 0x000fe20007800000 */
[----:B------:R-:W-:Y:S01]  /*502d0*/  FMUL R7, R10, c[0x0][0x188] ;  /* 0x000062000a077a20 */ /* 0x000fe20000400000 */
[----:B------:R-:W1:Y:S04]  /*502e0*/  SHFL.BFLY PT, R11, R9, 0x2, 0x1f ;  /* 0x0c401f00090b7f89 */ /* 0x000e6800000e0000 */
[----:B------:R-:W-:-:S02]  /*502f0*/  FMNMX R10, R7, R28, !PT ;  /* 0x0000001c070a7209 */ /* 0x000fc40007800000 */
[----:B------:R-:W2:Y:S01]  /*50300*/  SHFL.BFLY PT, R7, R26, 0x2, 0x1f ;  /* 0x0c401f001a077f89 */ /* 0x000ea200000e0000 */
[----:B------:R-:W-:Y:S02]  /*50310*/  FMUL R29, R16, c[0x0][0x188] ;  /* 0x00006200101d7a20 */ /* 0x000fe40000400000 */
[----:B------:R-:W-:Y:S01]  /*50320*/  FMUL R6, R17, c[0x0][0x188] ;  /* 0x0000620011067a20 */ /* 0x000fe20000400000 */
[----:B------:R-:W-:Y:S01]  /*50330*/  STL [R1+0x40], R9 ;  /* 0x0000400901007387 */ /* 0x000fe20000100800 */
[----:B------:R-:W3:Y:S02]  /*50340*/  LDL.LU R23, [R1+0x44] ;  /* 0x0000440001177983 */ /* 0x000ee40000300800 */
[----:B------:R4:W-:Y:S02]  /*50350*/  STL [R1+0x2324], R16 ;  /* 0x0023241001007387 */ /* 0x0009e40000100800 */
[----:B------:R-:W-:Y:S01]  /*50360*/  FMUL R27, R18, c[0x0][0x188] ;  /* 0x00006200121b7a20 */ /* 0x000fe20000400000 */
[----:B------:R-:W-:Y:S01]  /*50370*/  FMNMX R8, R29, R6, !PT ;  /* 0x000000061d087209 */ /* 0x000fe20007800000 */
[----:B------:R-:W-:Y:S01]  /*50380*/  STL [R1+0x2320], R17 ;  /* 0x0023201101007387 */ /* 0x000fe20000100800 */
[----:B------:R-:W-:Y:S02]  /*50390*/  STL [R1+0x2318], R18 ;  /* 0x0023181201007387 */ /* 0x000fe40000100800 */
[----:B------:R5:W-:Y:S01]  /*503a0*/  STL [R1+0x2314], R19 ;  /* 0x0023141301007387 */ /* 0x000be20000100800 */
[----:B0-----:R-:W-:Y:S01]  /*503b0*/  FMNMX R6, R2, R0, !PT ;  /* 0x0000000002067209 */ /* 0x001fe20007800000 */
[----:B----4-:R-:W-:-:S04]  /*503c0*/  FMUL R16, R19, c[0x0][0x188] ;  /* 0x0000620013107a20 */ /* 0x010fc80000400000 */
[----:B------:R0:W-:Y:S04]  /*503d0*/  @P0 STS [R12+0x40800], R6 ;  /* 0x040800060c000388 */ /* 0x0001e80000000800 */
[----:B-----5:R-:W4:Y:S01]  /*503e0*/  LDL.LU R19, [R1+0x3c] ;  /* 0x00003c0001137983 */ /* 0x020f220000300800 */
[----:B-1----:R-:W-:Y:S01]  /*503f0*/  STL [R1+0x20], R11 ;  /* 0x0000200b01007387 */ /* 0x002fe20000100800 */
[----:B------:R-:W-:Y:S02]  /*50400*/  FMNMX R16, R27, R16, !PT ;  /* 0x000000101b107209 */ /* 0x000fe40007800000 */
[----:B--2---:R-:W-:Y:S01]  /*50410*/  FMNMX R27, R26, R7, !PT ;  /* 0x000000071a1b7209 */ /* 0x004fe20007800000 */
[----:B0-----:R-:W2:Y:S01]  /*50420*/  LDL.LU R6, [R1+0x40] ;  /* 0x0000400001067983 */ /* 0x001ea20000300800 */
[----:B------:R-:W2:Y:S03]  /*50430*/  LDL.LU R7, [R1+0x20] ;  /* 0x0000200001077983 */ /* 0x000ea60000300800 */
[----:B------:R-:W0:Y:S04]  /*50440*/  SHFL.BFLY PT, R28, R13, 0x2, 0x1f ;  /* 0x0c401f000d1c7f89 */ /* 0x000e2800000e0000 */
[----:B------:R-:W1:Y:S04]  /*50450*/  SHFL.BFLY PT, R2, R14, 0x2, 0x1f ;  /* 0x0c401f000e027f89 */ /* 0x000e6800000e0000 */
[----:B------:R-:W5:Y:S04]  /*50460*/  SHFL.BFLY PT, R0, R25, 0x2, 0x1f ;  /* 0x0c401f0019007f89 */ /* 0x000f6800000e0000 */
[----:B------:R-:W2:Y:S01]  /*50470*/  SHFL.BFLY PT, R20, R15, 0x2, 0x1f ;  /* 0x0c401f000f147f89 */ /* 0x000ea200000e0000 */
[----:B0-----:R-:W-:-:S02]  /*50480*/  FMNMX R13, R13, R28, !PT ;  /* 0x0000001c0d0d7209 */ /* 0x001fc40007800000 */
[----:B-1----:R-:W-:-:S03]  /*50490*/  FMNMX R26, R14, R2, !PT ;  /* 0x000000020e1a7209 */ /* 0x002fc60007800000 */
[----:B------:R-:W0:Y:S01]  /*504a0*/  SHFL.BFLY PT, R14, R13, 0x1, 0x1f ;  /* 0x0c201f000d0e7f89 */ /* 0x000e2200000e0000 */
[----:B-----5:R-:W-:-:S03]  /*504b0*/  FMNMX R25, R25, R0, !PT ;  /* 0x0000000019197209 */ /* 0x020fc60007800000 */
[----:B------:R-:W-:Y:S04]  /*504c0*/  STL [R1+0x2380], R27 ;  /* 0x0023801b01007387 */ /* 0x000fe80000100800 */
[----:B------:R-:W1:Y:S04]  /*504d0*/  SHFL.BFLY PT, R29, R24, 0x2, 0x1f ;  /* 0x0c401f00181d7f89 */ /* 0x000e6800000e0000 */
[----:B------:R-:W5:Y:S04]  /*504e0*/  SHFL.BFLY PT, R11, R10, 0x2, 0x1f ;  /* 0x0c401f000a0b7f89 */ /* 0x000f6800000e0000 */
[----:B------:R-:W0:Y:S04]  /*504f0*/  SHFL.BFLY PT, R18, R3, 0x2, 0x1f ;  /* 0x0c401f0003127f89 */ /* 0x000e2800000e0000 */
[----:B------:R-:W0:Y:S01]  /*50500*/  SHFL.BFLY PT, R22, R4, 0x2, 0x1f ;  /* 0x0c401f0004167f89 */ /* 0x000e2200000e0000 */
[----:B--2---:R-:W-:Y:S01]  /*50510*/  FMNMX R0, R6, R7, !PT ;  /* 0x0000000706007209 */ /* 0x004fe20007800000 */
[----:B------:R-:W-:-:S02]  /*50520*/  FMNMX R6, R15, R20, !PT ;  /* 0x000000140f067209 */ /* 0x000fc40007800000 */
[----:B------:R0:W-:Y:S02]  /*50530*/  SHFL.BFLY PT, R15, R27, 0x1, 0x1f ;  /* 0x0c201f001b0f7f89 */ /* 0x0001e400000e0000 */
[----:B0-----:R-:W-:-:S05]  /*50540*/  FMNMX R27, R13, R14, !PT ;  /* 0x0000000e0d1b7209 */ /* 0x001fca0007800000 */
[----:B------:R0:W-:Y:S04]  /*50550*/  @P0 STS [R12+0x40880], R27 ;  /* 0x0408801b0c000388 */ /* 0x0001e80000000800 */
[----:B0-----:R-:W2:Y:S04]  /*50560*/  LDL.LU R27, [R1+0x2380] ;  /* 0x00238000011b7983 */ /* 0x001ea80000300800 */
[----:B---3--:R-:W0:Y:S04]  /*50570*/  SHFL.BFLY PT, R2, R23, 0x2, 0x1f ;  /* 0x0c401f0017027f89 */ /* 0x008e2800000e0000 */
[----:B----4-:R-:W-:Y:S04]  /*50580*/  SHFL.BFLY PT, R9, R19, 0x2, 0x1f ;  /* 0x0c401f0013097f89 */ /* 0x010fe800000e0000 */
[----:B------:R-:W3:Y:S01]  /*50590*/  SHFL.BFLY PT, R28, R19, 0x2, 0x1f ;  /* 0x0c401f00131c7f89 */ /* 0x000ee200000e0000 */
[----:B------:R-:W4:Y:S03]  /*505a0*/  SHFL.BFLY PT, R9, R8, 0x2, 0x1f ;  /* 0x0c401f0008097f89 */ /* 0x000f2600000e0000 */
[----:B------:R-:W4:Y:S04]  /*505b0*/  SHFL.BFLY PT, R21, R5, 0x2, 0x1f ;  /* 0x0c401f0005157f89 */ /* 0x000f2800000e0000 */
[----:B------:R0:W-:Y:S01]  /*505c0*/  SHFL.BFLY PT, R17, R23, 0x2, 0x1f ;  /* 0x0c401f0017117f89 */ /* 0x0001e200000e0000 */
[----:B------:R-:W4:Y:S01]  /*505d0*/  SHFL.BFLY PT, R17, R16, 0x2, 0x1f ;  /* 0x0c401f0010117f89 */ /* 0x000f2200000e0000 */
[----:B-1----:R-:W-:-:S02]  /*505e0*/  FMNMX R24, R24, R29, !PT ;  /* 0x0000001d18187209 */ /* 0x002fc40007800000 */
[----:B-----5:R-:W-:Y:S02]  /*505f0*/  FMNMX R7, R10, R11, !PT ;  /* 0x0000000b0a077209 */ /* 0x020fe40007800000 */
[----:B------:R-:W-:Y:S01]  /*50600*/  FMNMX R3, R3, R18, !PT ;  /* 0x0000001203037209 */ /* 0x000fe20007800000 */
[----:B------:R-:W1:Y:S01]  /*50610*/  SHFL.BFLY PT, R11, R26, 0x1, 0x1f ;  /* 0x0c201f001a0b7f89 */ /* 0x000e6200000e0000 */
[----:B------:R-:W-:-:S03]  /*50620*/  FMNMX R4, R4, R22, !PT ;  /* 0x0000001604047209 */ /* 0x000fc60007800000 */
[----:B------:R-:W5:Y:S04]  /*50630*/  SHFL.BFLY PT, R10, R25, 0x1, 0x1f ;  /* 0x0c201f00190a7f89 */ /* 0x000f6800000e0000 */
[----:B------:R-:W1:Y:S04]  /*50640*/  SHFL.BFLY PT, R13, R0, 0x1, 0x1f ;  /* 0x0c201f00000d7f89 */ /* 0x000e6800000e0000 */
[----:B------:R-:W1:Y:S01]  /*50650*/  SHFL.BFLY PT, R20, R4, 0x1, 0x1f ;  /* 0x0c201f0004147f89 */ /* 0x000e6200000e0000 */
[----:B0-----:R-:W-:Y:S02]  /*50660*/  FMNMX R23, R23, R2, !PT ;  /* 0x0000000217177209 */ /* 0x001fe40007800000 */
[----:B---3--:R-:W-:Y:S01]  /*50670*/  FMNMX R2, R19, R28, !PT ;  /* 0x0000001c13027209 */ /* 0x008fe20007800000 */
[----:B----4-:R-:W-:Y:S01]  /*50680*/  FMNMX R28, R8, R9, !PT ;  /* 0x00000009081c7209 */ /* 0x010fe20007800000 */
[----:B------:R-:W-:Y:S01]  /*50690*/  FMNMX R5, R5, R21, !PT ;  /* 0x0000001505057209 */ /* 0x000fe20007800000 */
[----:B------:R-:W0:Y:S04]  /*506a0*/  SHFL.BFLY PT, R9, R24, 0x1, 0x1f ;  /* 0x0c201f0018097f89 */ /* 0x000e2800000e0000 */
[----:B------:R-:W3:Y:S04]  /*506b0*/  SHFL.BFLY PT, R8, R23, 0x1, 0x1f ;  /* 0x0c201f0017087f89 */ /* 0x000ee800000e0000 */
[----:B------:R-:W4:Y:S01]  /*506c0*/  SHFL.BFLY PT, R22, R2, 0x1, 0x1f ;  /* 0x0c201f0002167f89 */ /* 0x000f2200000e0000 */
[----:B------:R-:W-:-:S03]  /*506d0*/  FMNMX R29, R16, R17, !PT ;  /* 0x00000011101d7209 */ /* 0x000fc60007800000 */
[----:B------:R-:W4:Y:S01]  /*506e0*/  SHFL.BFLY PT, R21, R3, 0x1, 0x1f ;  /* 0x0c201f0003157f89 */ /* 0x000f2200000e0000 */
[----:B------:R-:W4:Y:S03]  /*506f0*/  SHFL.BFLY PT, R16, R28, 0x1, 0x1f ;  /* 0x0c201f001c107f89 */ /* 0x000f2600000e0000 */
[----:B------:R-:W4:Y:S04]  /*50700*/  SHFL.BFLY PT, R19, R5, 0x1, 0x1f ;  /* 0x0c201f0005137f89 */ /* 0x000f2800000e0000 */
[----:B------:R-:W4:Y:S01]  /*50710*/  SHFL.BFLY PT, R18, R6, 0x1, 0x1f ;  /* 0x0c201f0006127f89 */ /* 0x000f2200000e0000 */
[----:B------:R-:W4:Y:S03]  /*50720*/  SHFL.BFLY PT, R17, R7, 0x1, 0x1f ;  /* 0x0c201f0007117f89 */ /* 0x000f2600000e0000 */
[----:B------:R-:W4:Y:S01]  /*50730*/  SHFL.BFLY PT, R14, R29, 0x1, 0x1f ;  /* 0x0c201f001d0e7f89 */ /* 0x000f2200000e0000 */
[----:B-1----:R-:W-:-:S02]  /*50740*/  FMNMX R26, R26, R11, !PT ;  /* 0x0000000b1a1a7209 */ /* 0x002fc40007800000 */
[----:B-----5:R-:W-:Y:S02]  /*50750*/  FMNMX R25, R25, R10, !PT ;  /* 0x0000000a19197209 */ /* 0x020fe40007800000 */
[----:B------:R-:W-:Y:S01]  /*50760*/  FMNMX R13, R0, R13, !PT ;  /* 0x0000000d000d7209 */ /* 0x000fe20007800000 */
[----:B------:R-:W-:Y:S01]  /*50770*/  FMNMX R0, R4, R20, !PT ;  /* 0x0000001404007209 */ /* 0x000fe20007800000 */
[----:B0-----:R-:W-:Y:S02]  /*50780*/  FMNMX R24, R24, R9, !PT ;  /* 0x0000000918187209 */ /* 0x001fe40007800000 */
[----:B---3--:R-:W-:Y:S02]  /*50790*/  FMNMX R23, R23, R8, !PT ;  /* 0x0000000817177209 */ /* 0x008fe40007800000 */
[----:B----4-:R-:W-:Y:S02]  /*507a0*/  FMNMX R2, R2, R22, !PT ;  /* 0x0000001602027209 */ /* 0x010fe40007800000 */
[----:B------:R-:W-:-:S02]  /*507b0*/  FMNMX R3, R3, R21, !PT ;  /* 0x0000001503037209 */ /* 0x000fc40007800000 */
[----:B------:R-:W-:Y:S02]  /*507c0*/  FMNMX R4, R28, R16, !PT ;  /* 0x000000101c047209 */ /* 0x000fe40007800000 */
[----:B------:R-:W-:Y:S02]  /*507d0*/  FMNMX R5, R5, R19, !PT ;  /* 0x0000001305057209 */ /* 0x000fe40007800000 */
[----:B------:R-:W-:Y:S02]  /*507e0*/  FMNMX R6, R6, R18, !PT ;  /* 0x0000001206067209 */ /* 0x000fe40007800000 */
[----:B------:R-:W-:Y:S02]  /*507f0*/  FMNMX R7, R7, R17, !PT ;  /* 0x0000001107077209 */ /* 0x000fe40007800000 */
[----:B------:R-:W-:Y:S01]  /*50800*/  FMNMX R29, R29, R14, !PT ;  /* 0x0000000e1d1d7209 */ /* 0x000fe20007800000 */
[----:B------:R-:W0:Y:S01]  /*50810*/  S2R R17, SR_TID.X ;  /* 0x0000000000117919 */ /* 0x000e220000002100 */
[----:B--2---:R-:W-:-:S03]  /*50820*/  FMNMX R27, R27, R15, !PT ;  /* 0x0000000f1b1b7209 */ /* 0x004fc60007800000 */
[----:B------:R-:W2:Y:S01]  /*50830*/  LDL.LU R15, [R1+0x237c] ;  /* 0x00237c00010f7983 */ /* 0x000ea20000300800 */
[----:B------:R-:W3:Y:S03]  /*50840*/  LDL.LU R11, [R1+0x2378] ;  /* 0x00237800010b7983 */ /* 0x000ee60000300800 */
[----:B------:R-:W-:Y:S01]  /*50850*/  @P0 STS [R12+0x40900], R27 ;  /* 0x0409001b0c000388 */ /* 0x000fe20000000800 */
[----:B------:R-:W4:Y:S02]  /*50860*/  LDL.LU R10, [R1+0x2374] ;  /* 0x00237400010a7983 */ /* 0x000f240000300800 */
[----:B------:R-:W-:Y:S02]  /*50870*/  @P0 STS [R12+0x40980], R26 ;  /* 0x0409801a0c000388 */ /* 0x000fe40000000800 */
[----:B------:R-:W5:Y:S01]  /*50880*/  LDL.LU R9, [R1+0x2370] ;  /* 0x0023700001097983 */ /* 0x000f620000300800 */
[----:B------:R1:W-:Y:S04]  /*50890*/  @P0 STS [R12+0x40a00], R25 ;  /* 0x040a00190c000388 */ /* 0x0003e80000000800 */
[----:B------:R-:W2:Y:S01]  /*508a0*/  LDL.LU R8, [R1+0x236c] ;  /* 0x00236c0001087983 */ /* 0x000ea20000300800 */
[----:B------:R-:W-:Y:S02]  /*508b0*/  @P0 STS [R12+0x40a80], R24 ;  /* 0x040a80180c000388 */ /* 0x000fe40000000800 */
[----:B------:R-:W-:Y:S02]  /*508c0*/  @P0 STS [R12+0x40b00], R23 ;  /* 0x040b00170c000388 */ /* 0x000fe40000000800 */
[----:B------:R-:W2:Y:S01]  /*508d0*/  LDL R16, [R1+0x1f0] ;  /* 0x0001f00001107983 */ /* 0x000ea20000100800 */
[----:B------:R0:W-:Y:S01]  /*508e0*/  @P0 STS [R12+0x40b80], R13 ;  /* 0x040b800d0c000388 */ /* 0x0001e20000000800 */
[----:B------:R-:W-:Y:S02]  /*508f0*/  @P0 STS [R12+0x40c00], R2 ;  /* 0x040c00020c000388 */ /* 0x000fe40000000800 */
[----:B------:R-:W-:Y:S02]  /*50900*/  @P0 STS [R12+0x40c80], R3 ;  /* 0x040c80030c000388 */ /* 0x000fe40000000800 */
[----:B------:R-:W-:Y:S01]  /*50910*/  @P0 STS [R12+0x40d00], R0 ;  /* 0x040d00000c000388 */ /* 0x000fe20000000800 */
[----:B------:R-:W-:Y:S04]  /*50920*/  @P0 STS [R12+0x40d80], R5 ;  /* 0x040d80050c000388 */ /* 0x000fe80000000800 */
[----:B-1----:R-:W3:Y:S01]  /*50930*/  LDL.LU R25, [R1+0x80] ;  /* 0x0000800001197983 */ /* 0x002ee20000300800 */
[----:B------:R-:W-:Y:S02]  /*50940*/  @P0 STS [R12+0x40e00], R6 ;  /* 0x040e00060c000388 */ /* 0x000fe40000000800 */
[----:B------:R-:W-:Y:S02]  /*50950*/  @P0 STS [R12+0x40e80], R7 ;  /* 0x040e80070c000388 */ /* 0x000fe40000000800 */
[----:B------:R-:W-:Y:S01]  /*50960*/  @P0 STS [R12+0x40f00], R4 ;  /* 0x040f00040c000388 */ /* 0x000fe20000000800 */
[----:B0-----:R-:W0:Y:S04]  /*50970*/  S2R R13, SR_TID.X ;  /* 0x00000000000d7919 */ /* 0x001e280000002100 */
[----:B------:R1:W-:Y:S01]  /*50980*/  @P0 STS [R12+0x40f80], R29 ;  /* 0x040f801d0c000388 */ /* 0x0003e20000000800 */
[----:B------:R-:W-:Y:S06]  /*50990*/  BAR.SYNC.DEFER_BLOCKING 0x0 ;  /* 0x0000000000007b1d */ /* 0x000fec0000010000 */
[----:B-1----:R-:W4:Y:S01]  /*509a0*/  LDL.LU R12, [R1+0x84] ;  /* 0x00008400010c7983 */ /* 0x002f220000300800 */
[----:B------:R-:W5:Y:S02]  /*509b0*/  LDL R14, [R1+0x1f4] ;  /* 0x0001f400010e7983 */ /* 0x000f640000100800 */
[----:B------:R-:W5:Y:S01]  /*509c0*/  LDL.LU R24, [R1+0x88] ;  /* 0x0000880001187983 */ /* 0x000f620000300800 */
[----:B0-----:R-:W-:-:S02]  /*509d0*/  LOP3.LUT R18, R13, 0xff, RZ, 0xc0, !PT ;  /* 0x000000ff0d127812 */ /* 0x001fc400078ec0ff */
[----:B------:R-:W5:Y:S04]  /*509e0*/  LDL.LU R13, [R1+0x8c] ;  /* 0x00008c00010d7983 */ /* 0x000f680000300800 */
[----:B------:R-:W0:Y:S04]  /*509f0*/  LDS R5, [R18.X4+0x40000] ;  /* 0x0400000012057984 */ /* 0x000e280000004800 */
[----:B------:R-:W1:Y:S04]  /*50a00*/  LDS R3, [R18.X4+0x40400] ;  /* 0x0404000012037984 */ /* 0x000e680000004800 */
[----:B------:R-:W1:Y:S01]  /*50a10*/  LDS R0, [R18.X4+0x40800] ;  /* 0x0408000012007984 */ /* 0x000e620000004800 */
[----:B------:R-:W-:Y:S01]  /*50a20*/  LOP3.LUT R19, R17, 0x1c, RZ, 0xc0, !PT ;  /* 0x0000001c11137812 */ /* 0x000fe200078ec0ff */
[----:B------:R-:W5:Y:S02]  /*50a30*/  LDL R7, [R1+0x1f8] ;  /* 0x0001f80001077983 */ /* 0x000f640000100800 */
[----:B0-----:R-:W0:Y:S04]  /*50a40*/  SHFL.BFLY PT, R6, R5, 0x2, 0x1f ;  /* 0x0c401f0005067f89 */ /* 0x001e2800000e0000 */
[----:B-1----:R-:W1:Y:S04]  /*50a50*/  SHFL.BFLY PT, R4, R3, 0x2, 0x1f ;  /* 0x0c401f0003047f89 */ /* 0x002e6800000e0000 */
[----:B------:R-:W1:Y:S01]  /*50a60*/  SHFL.BFLY PT, R2, R0, 0x2, 0x1f ;  /* 0x0c401f0000027f89 */ /* 0x000e6200000e0000 */
[----:B0-----:R-:W-:-:S02]  /*50a70*/  FMNMX R6, R5, R6, !PT ;  /* 0x0000000605067209 */ /* 0x001fc40007800000 */
[----:B-1----:R-:W-:Y:S02]  /*50a80*/  FMNMX R3, R3, R4, !PT ;  /* 0x0000000403037209 */ /* 0x002fe40007800000 */
[----:B------:R-:W-:Y:S01]  /*50a90*/  FMNMX R2, R0, R2, !PT ;  /* 0x0000000200027209 */ /* 0x000fe20007800000 */
[----:B------:R-:W0:Y:S04]  /*50aa0*/  SHFL.BFLY PT, R5, R6, 0x1, 0x1f ;  /* 0x0c201f0006057f89 */ /* 0x000e2800000e0000 */
[----:B------:R-:W1:Y:S04]  /*50ab0*/  SHFL.BFLY PT, R0, R3, 0x1, 0x1f ;  /* 0x0c201f0003007f89 */ /* 0x000e6800000e0000 */
[----:B------:R-:W1:Y:S01]  /*50ac0*/  SHFL.BFLY PT, R4, R2, 0x1, 0x1f ;  /* 0x0c201f0002047f89 */ /* 0x000e6200000e0000 */
[----:B0-----:R-:W-:-:S02]  /*50ad0*/  FMNMX R5, R6, R5, !PT ;  /* 0x0000000506057209 */ /* 0x001fc40007800000 */
[----:B-1----:R-:W-:Y:S02]  /*50ae0*/  FMNMX R0, R3, R0, !PT ;  /* 0x0000000003007209 */ /* 0x002fe40007800000 */
[----:B------:R-:W-:Y:S01]  /*50af0*/  FMNMX R2, R2, R4, !PT ;  /* 0x0000000402027209 */ /* 0x000fe20007800000 */
[----:B------:R-:W-:Y:S02]  /*50b00*/  @!P1 STS [R18.X4+0x40000], R5 ;  /* 0x0400000512009388 */ /* 0x000fe40000004800 */
[----:B------:R-:W-:Y:S02]  /*50b10*/  @!P1 STS [R18.X4+0x40400], R0 ;  /* 0x0404000012009388 */ /* 0x000fe40000004800 */
[----:B------:R-:W-:Y:S02]  /*50b20*/  @!P1 STS [R18.X4+0x40800], R2 ;  /* 0x0408000212009388 */ /* 0x000fe40000004800 */
[----:B------:R-:W0:Y:S02]  /*50b30*/  LDS R0, [R17.X4+0x40c00] ;  /* 0x040c000011007984 */ /* 0x000e240000004800 */
[----:B0-----:R-:W0:Y:S02]  /*50b40*/  SHFL.BFLY PT, R2, R0, 0x2, 0x1f ;  /* 0x0c401f0000027f89 */ /* 0x001e2400000e0000 */
[----:B0-----:R-:W-:-:S05]  /*50b50*/  FMNMX R2, R0, R2, !PT ;  /* 0x0000000200027209 */ /* 0x001fca0007800000 */
[----:B------:R-:W0:Y:S02]  /*50b60*/  SHFL.BFLY PT, R0, R2, 0x1, 0x1f ;  /* 0x0c201f0002007f89 */ /* 0x000e2400000e0000 */
[----:B0-----:R-:W-:-:S05]  /*50b70*/  FMNMX R0, R2, R0, !PT ;  /* 0x0000000002007209 */ /* 0x001fca0007800000 */
[----:B------:R-:W-:Y:S01]  /*50b80*/  @!P1 STS [R17.X4+0x40c00], R0 ;  /* 0x040c000011009388 */ /* 0x000fe20000004800 */
[----:B------:R-:W-:Y:S06]  /*50b90*/  BAR.SYNC.DEFER_BLOCKING 0x0 ;  /* 0x0000000000007b1d */ /* 0x000fec0000010000 */
[----:B------:R-:W2:Y:S04]  /*50ba0*/  LDS R0, [R19.X4+0x40000] ;  /* 0x0400000013007984 */ /* 0x000ea80000004800 */
[----:B------:R-:W5:Y:S04]  /*50bb0*/  LDS R2, [R19.X4+0x40080] ;  /* 0x0400800013027984 */ /* 0x000f680000004800 */
[----:B------:R-:W0:Y:S04]  /*50bc0*/  LDS R3, [R19.X4+0x40100] ;  /* 0x0401000013037984 */ /* 0x000e280000004800 */
[----:B------:R-:W-:Y:S04]  /*50bd0*/  LDS R26, [R19.X4+0x40780] ;  /* 0x04078000131a7984 */ /* 0x000fe80000004800 */
[----:B------:R-:W-:Y:S04]  /*50be0*/  LDS R22, [R19.X4+0x40a00] ;  /* 0x040a000013167984 */ /* 0x000fe80000004800 */
[----:B------:R-:W-:Y:S04]  /*50bf0*/  LDS R20, [R19.X4+0x40a80] ;  /* 0x040a800013147984 */ /* 0x000fe80000004800 */
[----:B------:R-:W-:Y:S04]  /*50c00*/  LDS R21, [R19.X4+0x40b00] ;  /* 0x040b000013157984 */ /* 0x000fe80000004800 */
[----:B------:R-:W-:Y:S01]  /*50c10*/  LDS R23, [R19.X4+0x40b80] ;  /* 0x040b800013177984 */ /* 0x000fe20000004800 */
[----:B--2---:R-:W-:-:S05]  /*50c20*/  FMNMX R4, R0, R16, !PT ;  /* 0x0000001000047209 */ /* 0x004fca0007800000 */
[----:B---3--:R-:W-:Y:S01]  /*50c30*/  FFMA R0, R25, c[0x0][0x188], -R4 ;  /* 0x0000620019007a23 */ /* 0x008fe20000000804 */
[----:B------:R4:W-:Y:S04]  /*50c40*/  STL [R1+0xcdc], R4 ;  /* 0x000cdc0401007387 */ /* 0x0009e80000100800 */
[----:B------:R-:W-:Y:S01]  /*50c50*/  LDS R25, [R19.X4+0x40700] ;  /* 0x0407000013197984 */ /* 0x000fe20000004800 */
[----:B------:R-:W-:-:S04]  /*50c60*/  FMUL R0, R0, 1.4426950216293334961 ;  /* 0x3fb8aa3b00007820 */ /* 0x000fc80000400000 */
[----:B------:R1:W2:Y:S01]  /*50c70*/  MUFU.EX2 R6, R0 ;  /* 0x0000000000067308 */ /* 0x0002a20000000800 */
[----:B----4-:R-:W-:-:S04]  /*50c80*/  FFMA R4, R12, c[0x0][0x188], -R4 ;  /* 0x000062000c047a23 */ /* 0x010fc80000000804 */
[----:B-1----:R-:W-:-:S04]  /*50c90*/  FMUL R0, R4, 1.4426950216293334961 ;  /* 0x3fb8aa3b04007820 */ /* 0x002fc80000400000 */
[----:B------:R1:W3:Y:S01]  /*50ca0*/  MUFU.EX2 R12, R0 ;  /* 0x00000000000c7308 */ /* 0x0002e20000000800 */
[----:B-----5:R-:W-:Y:S01]  /*50cb0*/  FMNMX R5, R2, R14, !PT ;  /* 0x0000000e02057209 */ /* 0x020fe20007800000 */
[----:B--2---:R-:W-:Y:S01]  /*50cc0*/  STL [R1+0xdd0], R6 ;  /* 0x000dd00601007387 */ /* 0x004fe20000100800 */
[----:B------:R-:W2:Y:S03]  /*50cd0*/  LDL.LU R14, [R1+0x50] ;  /* 0x00005000010e7983 */ /* 0x000ea60000300800 */
[----:B------:R-:W-:Y:S02]  /*50ce0*/  FFMA R2, R24, c[0x0][0x188], -R5 ;  /* 0x0000620018027a23 */ /* 0x000fe40000000805 */
[----:B------:R-:W-:Y:S04]  /*50cf0*/  LDS R24, [R19.X4+0x40680] ;  /* 0x0406800013187984 */ /* 0x000fe80000004800 */
[----:B-1----:R-:W-:Y:S04]  /*50d00*/  LDS R0, [R19.X4+0x40180] ;  /* 0x0401800013007984 */ /* 0x002fe80000004800 */
[----:B---3--:R1:W-:Y:S01]  /*50d10*/  STL [R1+0xdcc], R12 ;  /* 0x000dcc0c01007387 */ /* 0x0083e20000100800 */
[----:B------:R3:W-:Y:S02]  /*50d20*/  STL [R1+0xcd8], R5 ;  /* 0x000cd80501007387 */ /* 0x0007e40000100800 */
[----:B------:R-:W4:Y:S02]  /*50d30*/  LDL R18, [R1+0x1fc] ;  /* 0x0001fc0001127983 */ /* 0x000f240000100800 */
[----:B------:R-:W-:-:S02]  /*50d40*/  FMUL R4, R2, 1.4426950216293334961 ;  /* 0x3fb8aa3b02047820 */ /* 0x000fc40000400000 */
[----:B------:R-:W-:Y:S02]  /*50d50*/  FADD R2, R6, R12 ;  /* 0x0000000c06027221 */ /* 0x000fe40000000000 */
[----:B-1----:R-:W5:Y:S01]  /*50d60*/  LDL.LU R12, [R1+0x54] ;  /* 0x00005400010c7983 */ /* 0x002f620000300800 */
[----:B---3--:R-:W-:Y:S02]  /*50d70*/  FFMA R5, R13, c[0x0][0x188], -R5 ;  /* 0x000062000d057a23 */ /* 0x008fe40000000805 */
[----:B------:R-:W3:Y:S01]  /*50d80*/  LDL R13, [R1+0x200] ;  /* 0x00020000010d7983 */ /* 0x000ee20000100800 */
[----:B0-----:R-:W-:Y:S02]  /*50d90*/  FMNMX R7, R3, R7, !PT ;  /* 0x0000000703077209 */ /* 0x001fe40007800000 */
[----:B------:R-:W-:Y:S04]  /*50da0*/  LDS R3, [R19.X4+0x40200] ;  /* 0x0402000013037984 */ /* 0x000fe80000004800 */
[----:B------:R-:W0:Y:S01]  /*50db0*/  SHFL.BFLY PT, R6, R2, 0x2, 0x1f ;  /* 0x0c401f0002067f89 */ /* 0x000e2200000e0000 */
[----:B------:R-:W-:Y:S01]  /*50dc0*/  FMUL R5, R5, 1.4426950216293334961 ;  /* 0x3fb8aa3b05057820 */ /* 0x000fe20000400000 */
[----:B------:R1:W-:Y:S08]  /*50dd0*/  MUFU.EX2 R16, R4 ;  /* 0x0000000400107308 */ /* 0x0003f00000000800 */
[----:B------:R1:W0:Y:S02]  /*50de0*/  MUFU.EX2 R17, R5 ;  /* 0x0000000500117308 */ /* 0x0002240000000800 */
[----:B-1----:R-:W-:-:S02]  /*50df0*/  FFMA R4, R8, c[0x0][0x188], -R7 ;  /* 0x0000620008047a23 */ /* 0x002fc40000000807 */
[----:B------:R-:W-:Y:S02]  /*50e00*/  FFMA R5, R9, c[0x0][0x188], -R7 ;  /* 0x0000620009057a23 */ /* 0x000fe40000000807 */
[----:B------:R-:W-:Y:S02]  /*50e10*/  FMUL R4, R4, 1.4426950216293334961 ;  /* 0x3fb8aa3b04047820 */ /* 0x000fe40000400000 */
[----:B------:R-:W-:Y:S01]  /*50e20*/  FMUL R5, R5, 1.4426950216293334961 ;  /* 0x3fb8aa3b05057820 */ /* 0x000fe20000400000 */
[----:B------:R1:W-:Y:S03]  /*50e30*/  STL [R1+0xcd4], R7 ;  /* 0x000cd40701007387 */ /* 0x0003e60000100800 */
[----:B------:R-:W1:Y:S08]  /*50e40*/  MUFU.EX2 R4, R4 ;  /* 0x0000000400047308 */ /* 0x000e700000000800 */
[----:B-1----:R-:W1:Y:S01]  /*50e50*/  MUFU.EX2 R7, R5 ;  /* 0x0000000500077308 */ /* 0x002e620000000800 */
[----:B0-----:R-:W-:-:S02]  /*50e60*/  FADD R6, R2, R6 ;  /* 0x0000000602067221 */ /* 0x001fc40000000000 */
[----:B------:R-:W-:Y:S01]  /*50e70*/  FADD R2, R16, R17 ;  /* 0x0000001110027221 */ /* 0x000fe20000000000 */
[----:B------:R-:W-:Y:S01]  /*50e80*/  STL [R1+0xdc8], R16 ;  /* 0x000dc81001007387 */ /* 0x000fe20000100800 */
[----:B------:R-:W-:Y:S02]  /*50e90*/  STL [R1+0xdc4], R17 ;  /* 0x000dc41101007387 */ /* 0x000fe40000100800 */
[----:B------:R-:W-:Y:S01]  /*50ea0*/  LDS R17, [R19.X4+0x40c80] ;  /* 0x040c800013117984 */ /* 0x000fe20000004800 */
[----:B------:R0:W-:Y:S04]  /*50eb0*/  STL [R1+0xdc0], R4 ;  /* 0x000dc00401007387 */ /* 0x0001e80000100800 */
[----:B-1----:R-:W-:Y:S01]  /*50ec0*/  STL [R1+0xdbc], R7 ;  /* 0x000dbc0701007387 */ /* 0x002fe20000100800 */
[----:B0-----:R-:W-:-:S03]  /*50ed0*/  FADD R4, R4, R7 ;  /* 0x0000000704047221 */ /* 0x001fc60000000000 */
[----:B------:R-:W0:Y:S02]  /*50ee0*/  SHFL.BFLY PT, R7, R2, 0x2, 0x1f ;  /* 0x0c401f0002077f89 */ /* 0x000e2400000e0000 */
[----:B0-----:R-:W-:Y:S02]  /*50ef0*/  FADD R2, R2, R7 ;  /* 0x0000000702027221 */ /* 0x001fe40000000000 */
[----:B------:R-:W-:Y:S01]  /*50f00*/  LDS R7, [R19.X4+0x40480] ;  /* 0x0404800013077984 */ /* 0x000fe20000004800 */
[----:B----4-:R-:W-:-:S03]  /*50f10*/  FMNMX R8, R0, R18, !PT ;  /* 0x0000001200087209 */ /* 0x010fc60007800000 */
[----:B------:R-:W0:Y:S01]  /*50f20*/  SHFL.BFLY PT, R0, R6, 0x1, 0x1f ;  /* 0x0c201f0006007f89 */ /* 0x000e2200000e0000 */
[----:B---3--:R-:W-:Y:S01]  /*50f30*/  FMNMX R13, R3, R13, !PT ;  /* 0x0000000d030d7209 */ /* 0x008fe20007800000 */
[--C-:B------:R-:W-:Y:S02]  /*50f40*/  FFMA R10, R10, c[0x0][0x188], -R8.reuse ;  /* 0x000062000a0a7a23 */ /* 0x100fe40000000808 */
[----:B------:R-:W-:Y:S01]  /*50f50*/  FFMA R11, R11, c[0x0][0x188], -R8 ;  /* 0x000062000b0b7a23 */ /* 0x000fe20000000808 */
[----:B------:R-:W1:Y:S04]  /*50f60*/  SHFL.BFLY PT, R5, R4, 0x2, 0x1f ;  /* 0x0c401f0004057f89 */ /* 0x000e6800000e0000 */
[----:B------:R-:W-:Y:S01]  /*50f70*/  LDS R18, [R19.X4+0x40980] ;  /* 0x0409800013127984 */ /* 0x000fe20000004800 */
[----:B------:R-:W-:-:S02]  /*50f80*/  FMUL R10, R10, 1.4426950216293334961 ;  /* 0x3fb8aa3b0a0a7820 */ /* 0x000fc40000400000 */
[----:B------:R-:W-:Y:S01]  /*50f90*/  FMUL R3, R11, 1.4426950216293334961 ;  /* 0x3fb8aa3b0b037820 */ /* 0x000fe20000400000 */
[----:B------:R2:W-:Y:S04]  /*50fa0*/  STL [R1+0xcd0], R8 ;  /* 0x000cd00801007387 */ /* 0x0005e80000100800 */
[----:B------:R-:W-:Y:S01]  /*50fb0*/  LDS R11, [R19.X4+0x40600] ;  /* 0x04060000130b7984 */ /* 0x000fe20000004800 */
[----:B------:R3:W4:Y:S08]  /*50fc0*/  MUFU.EX2 R9, R10 ;  /* 0x0000000a00097308 */ /* 0x0007300000000800 */
[----:B------:R3:W1:Y:S01]  /*50fd0*/  MUFU.EX2 R16, R3 ;  /* 0x0000000300107308 */ /* 0x0006620000000800 */
[----:B--2---:R-:W-:-:S02]  /*50fe0*/  FFMA R8, R14, c[0x0][0x188], -R13 ;  /* 0x000062000e087a23 */ /* 0x004fc4000000080d */
[----:B0-----:R-:W-:Y:S01]  /*50ff0*/  FADD R0, R6, R0 ;  /* 0x0000000006007221 */ /* 0x001fe20000000000 */
[----:B------:R0:W-:Y:S04]  /*51000*/  STL [R1+0xccc], R13 ;  /* 0x000ccc0d01007387 */ /* 0x0001e80000100800 */
[----:B---3--:R-:W-:Y:S01]  /*51010*/  LDS R10, [R19.X4+0x40580] ;  /* 0x04058000130a7984 */ /* 0x008fe20000004800 */
[----:B------:R-:W-:Y:S02]  /*51020*/  FMUL R3, R8, 1.4426950216293334961 ;  /* 0x3fb8aa3b08037820 */ /* 0x000fe40000400000 */
[----:B-----5:R-:W-:Y:S02]  /*51030*/  FFMA R8, R12, c[0x0][0x188], -R13 ;  /* 0x000062000c087a23 */ /* 0x020fe4000000080d */
[----:B------:R-:W-:Y:S04]  /*51040*/  LDS R12, [R19.X4+0x40280] ;  /* 0x04028000130c7984 */ /* 0x000fe80000004800 */
[----:B----4-:R-:W-:Y:S01]  /*51050*/  STL [R1+0xdb8], R9 ;  /* 0x000db80901007387 */ /* 0x010fe20000100800 */
[----:B------:R-:W-:-:S02]  /*51060*/  FMUL R6, R8, 1.4426950216293334961 ;  /* 0x3fb8aa3b08067820 */ /* 0x000fc40000400000 */
[----:B-1----:R-:W-:Y:S02]  /*51070*/  FADD R8, R9, R16 ;  /* 0x0000001009087221 */ /* 0x002fe40000000000 */
[----:B------:R-:W1:Y:S01]  /*51080*/  LDS R9, [R19.X4+0x40500] ;  /* 0x0405000013097984 */ /* 0x000e620000004800 */
[----:B0-----:R0:W2:Y:S08]  /*51090*/  MUFU.EX2 R13, R3 ;  /* 0x00000003000d7308 */ /* 0x0010b00000000800 */
[----:B------:R3:W4:Y:S01]  /*510a0*/  MUFU.EX2 R14, R6 ;  /* 0x00000006000e7308 */ /* 0x0007220000000800 */
[----:B------:R-:W-:Y:S02]  /*510b0*/  STL [R1+0xdb4], R16 ;  /* 0x000db41001007387 */ /* 0x000fe40000100800 */
[----:B------:R-:W-:Y:S01]  /*510c0*/  LDS R16, [R19.X4+0x40d80] ;  /* 0x040d800013107984 */ /* 0x000fe20000004800 */
[----:B0-----:R-:W-:-:S03]  /*510d0*/  FADD R3, R4, R5 ;  /* 0x0000000504037221 */ /* 0x001fc60000000000 */
[----:B---3--:R-:W-:Y:S04]  /*510e0*/  LDS R6, [R19.X4+0x40400] ;  /* 0x0404000013067984 */ /* 0x008fe80000004800 */
[----:B------:R-:W-:Y:S04]  /*510f0*/  LDS R4, [R19.X4+0x40300] ;  /* 0x0403000013047984 */ /* 0x000fe80000004800 */
[----:B------:R-:W-:Y:S04]  /*51100*/  LDS R5, [R19.X4+0x40380] ;  /* 0x0403800013057984 */ /* 0x000fe80000004800 */
[----:B--2---:R-:W-:Y:S01]  /*51110*/  STL [R1+0xdb0], R13 ;  /* 0x000db00d01007387 */ /* 0x004fe20000100800 */
[----:B----4-:R-:W-:Y:S02]  /*51120*/  STL [R1+0xdac], R14 ;  /* 0x000dac0e01007387 */ /* 0x010fe40000100800 */
[----:B------:R-:W-:Y:S02]  /*51130*/  STL [R1+0x2358], R7 ;  /* 0x0023580701007387 */ /* 0x000fe40000100800 */
[----:B------:R-:W0:Y:S04]  /*51140*/  LDS R7, [R19.X4+0x40800] ;  /* 0x0408000013077984 */ /* 0x000e280000004800 */
[----:B-1----:R-:W-:Y:S02]  /*51150*/  STL [R1+0x235c], R9 ;  /* 0x00235c0901007387 */ /* 0x002fe40000100800 */
[----:B------:R-:W1:Y:S04]  /*51160*/  LDS R9, [R19.X4+0x40880] ;  /* 0x0408800013097984 */ /* 0x000e680000004800 */
[----:B------:R-:W-:Y:S02]  /*51170*/  STL [R1+0x2354], R10 ;  /* 0x0023540a01007387 */ /* 0x000fe40000100800 */
[----:B------:R2:W-:Y:S02]  /*51180*/  STL [R1+0x2350], R24 ;  /* 0x0023501801007387 */ /* 0x0005e40000100800 */
[----:B--2---:R-:W2:Y:S04]  /*51190*/  LDL.LU R24, [R1+0x58] ;  /* 0x0000580001187983 */ /* 0x004ea80000300800 */
[----:B0-----:R-:W-:Y:S02]  /*511a0*/  STL [R1+0x14], R7 ;  /* 0x0000140701007387 */ /* 0x001fe40000100800 */
[----:B------:R-:W0:Y:S04]  /*511b0*/  LDS R7, [R19.X4+0x40900] ;  /* 0x0409000013077984 */ /* 0x000e280000004800 */
[----:B------:R-:W3:Y:S01]  /*511c0*/  LDL.LU R27, [R1+0x5c] ;  /* 0x00005c00011b7983 */ /* 0x000ee20000300800 */
[----:B-1----:R-:W-:Y:S02]  /*511d0*/  STL [R1+0x18], R9 ;  /* 0x0000180901007387 */ /* 0x002fe40000100800 */
[----:B------:R-:W1:Y:S02]  /*511e0*/  LDS R9, [R19.X4+0x40c00] ;  /* 0x040c000013097984 */ /* 0x000e640000004800 */
[----:B0-----:R0:W-:Y:S04]  /*511f0*/  STL [R1+0x1c], R7 ;  /* 0x00001c0701007387 */ /* 0x0011e80000100800 */
[----:B0-----:R-:W4:Y:S04]  /*51200*/  LDL R7, [R1+0x204] ;  /* 0x0002040001077983 */ /* 0x001f280000100800 */
[----:B-1----:R-:W-:Y:S02]  /*51210*/  STL [R1+0x40], R9 ;  /* 0x0000400901007387 */ /* 0x002fe40000100800 */
[----:B------:R-:W0:Y:S04]  /*51220*/  LDS R9, [R19.X4+0x40d00] ;  /* 0x040d000013097984 */ /* 0x000e280000004800 */
[----:B------:R-:W-:Y:S02]  /*51230*/  STL [R1+0x4c], R17 ;  /* 0x00004c1101007387 */ /* 0x000fe40000100800 */
[----:B------:R-:W1:Y:S04]  /*51240*/  LDS R17, [R19.X4+0x40e00] ;  /* 0x040e000013117984 */ /* 0x000e680000004800 */
[----:B0-----:R0:W-:Y:S04]  /*51250*/  STL [R1+0x50], R9 ;  /* 0x0000500901007387 */ /* 0x0011e80000100800 */
[----:B0-----:R-:W5:Y:S01]  /*51260*/  LDL R9, [R1+0x208] ;  /* 0x0002080001097983 */ /* 0x001f620000100800 */
[----:B------:R-:W-:Y:S02]  /*51270*/  STL [R1+0x48], R16 ;  /* 0x0000481001007387 */ /* 0x000fe40000100800 */
[----:B------:R-:W0:Y:S04]  /*51280*/  LDS R16, [R19.X4+0x40e80] ;  /* 0x040e800013107984 */ /* 0x000e280000004800 */
[----:B-1----:R-:W-:Y:S02]  /*51290*/  STL [R1+0x44], R17 ;  /* 0x0000441101007387 */ /* 0x002fe40000100800 */
[----:B------:R-:W1:Y:S02]  /*512a0*/  LDS R17, [R19.X4+0x40f00] ;  /* 0x040f000013117984 */ /* 0x000e640000004800 */
[----:B------:R-:W1:Y:S04]  /*512b0*/  LDS R19, [R19.X4+0x40f80] ;  /* 0x040f800013137984 */ /* 0x000e680000004800 */
[----:B------:R-:W-:Y:S06]  /*512c0*/  BAR.SYNC.DEFER_BLOCKING 0x0 ;  /* 0x0000000000007b1d */ /* 0x000fec0000010000 */
[----:B0-----:R0:W-:Y:S04]  /*512d0*/  STL [R1+0x2328], R16 ;  /* 0x0023281001007387 */ /* 0x0011e80000100800 */
[----:B0-----:R-:W2:Y:S04]  /*512e0*/  LDL R16, [R1+0xb34] ;  /* 0x000b340001107983 */ /* 0x001ea80000100800 */
[----:B------:R-:W-:Y:S04]  /*512f0*/  SHFL.BFLY PT, R10, R8, 0x2, 0x1f ;  /* 0x0c401f00080a7f89 */ /* 0x000fe800000e0000 */
[----:B------:R-:W0:Y:S01]  /*51300*/  SHFL.BFLY PT, R29, R3, 0x1, 0x1f ;  /* 0x0c201f00031d7f89 */ /* 0x000e2200000e0000 */
[----:B-1----:R-:W-:Y:S02]  /*51310*/  STL [R1+0x232c], R17 ;  /* 0x00232c1101007387 */ /* 0x002fe40000100800 */
[----:B------:R-:W-:Y:S02]  /*51320*/  STL [R1+0x231c], R19 ;  /* 0x00231c1301007387 */ /* 0x000fe40000100800 */
[----:B0-----:R-:W-:Y:S01]  /*51330*/  FADD R3, R3, R29 ;  /* 0x0000001d03037221 */ /* 0x001fe20000000000 */
[----:B----4-:R-:W-:-:S02]  /*51340*/  FMNMX R7, R12, R7, !PT ;  /* 0x000000070c077209 */ /* 0x010fc40007800000 */
[----:B------:R-:W4:Y:S04]  /*51350*/  LDL.LU R12, [R1+0x2368] ;  /* 0x00236800010c7983 */ /* 0x000f280000300800 */
[----:B--2---:R0:W-:Y:S02]  /*51360*/  @P0 STS [R16+0x40000], R0 ;  /* 0x0400000010000388 */ /* 0x0041e40000000800 */
[----:B0-----:R-:W-:Y:S02]  /*51370*/  FADD R0, R8, R10 ;  /* 0x0000000a08007221 */ /* 0x001fe40000000000 */
[----:B------:R-:W-:Y:S01]  /*51380*/  FFMA R8, R24, c[0x0][0x188], -R7 ;  /* 0x0000620018087a23 */ /* 0x000fe20000000807 */
[----:B------:R-:W2:Y:S01]  /*51390*/  LDL R10, [R1+0x20c] ;  /* 0x00020c00010a7983 */ /* 0x000ea20000100800 */
[----:B------:R-:W-:Y:S02]  /*513a0*/  STL [R1+0xcc8], R7 ;  /* 0x000cc80701007387 */ /* 0x000fe40000100800 */
[----:B------:R-:W-:-:S02]  /*513b0*/  FMUL R29, R8, 1.4426950216293334961 ;  /* 0x3fb8aa3b081d7820 */ /* 0x000fc40000400000 */
[----:B------:R-:W-:Y:S02]  /*513c0*/  FADD R8, R13, R14 ;  /* 0x0000000e0d087221 */ /* 0x000fe40000000000 */
[----:B------:R-:W2:Y:S01]  /*513d0*/  LDL.LU R14, [R1+0x2364] ;  /* 0x00236400010e7983 */ /* 0x000ea20000300800 */
[----:B------:R-:W2:Y:S03]  /*513e0*/  LDL.LU R13, [R1+0x2360] ;  /* 0x00236000010d7983 */ /* 0x000ea60000300800 */
[----:B------:R-:W0:Y:S01]  /*513f0*/  SHFL.BFLY PT, R28, R2, 0x1, 0x1f ;  /* 0x0c201f00021c7f89 */ /* 0x000e2200000e0000 */
[----:B-----5:R-:W-:Y:S01]  /*51400*/  FMNMX R17, R4, R9, !PT ;  /* 0x0000000904117209 */ /* 0x020fe20007800000 */
[----:B0-----:R-:W-:-:S05]  /*51410*/  FADD R2, R2, R28 ;  /* 0x0000001c02027221 */ /* 0x001fca0000000000 */
[----:B------:R-:W-:Y:S02]  /*51420*/  @P0 STS [R16+0x40080], R2 ;  /* 0x0400800210000388 */ /* 0x000fe40000000800 */
[----:B------:R-:W0:Y:S02]  /*51430*/  SHFL.BFLY PT, R2, R0, 0x1, 0x1f ;  /* 0x0c201f0000027f89 */ /* 0x000e2400000e0000 */
[----:B---3--:R-:W-:Y:S02]  /*51440*/  FFMA R28, R27, c[0x0][0x188], -R7 ;  /* 0x000062001b1c7a23 */ /* 0x008fe40000000807 */
[----:B------:R-:W1:Y:S02]  /*51450*/  MUFU.EX2 R7, R29 ;  /* 0x0000001d00077308 */ /* 0x000e640000000800 */
[----:B------:R-:W-:-:S06]  /*51460*/  FMUL R28, R28, 1.4426950216293334961 ;  /* 0x3fb8aa3b1c1c7820 */ /* 0x000fcc0000400000 */
[----:B------:R3:W5:Y:S01]  /*51470*/  MUFU.EX2 R9, R28 ;  /* 0x0000001c00097308 */ /* 0x0007620000000800 */
[----:B------:R0:W-:Y:S02]  /*51480*/  @P0 STS [R16+0x40100], R3 ;  /* 0x0401000310000388 */ /* 0x0001e40000000800 */
[----:B0-----:R-:W-:Y:S02]  /*51490*/  FADD R2, R0, R2 ;  /* 0x0000000200027221 */ /* 0x001fe40000000000 */
[----:B-1----:R-:W-:Y:S01]  /*514a0*/  STL [R1+0xda4], R7 ;  /* 0x000da40701007387 */ /* 0x002fe20000100800 */
[----:B------:R-:W-:Y:S02]  /*514b0*/  STL [R1+0xcc4], R17 ;  /* 0x000cc41101007387 */ /* 0x000fe40000100800 */
[----:B---3--:R-:W3:Y:S02]  /*514c0*/  LDL.LU R28, [R1+0xc0] ;  /* 0x0000c000011c7983 */ /* 0x008ee40000300800 */
[----:B-----5:R-:W-:Y:S01]  /*514d0*/  STL [R1+0xda0], R9 ;  /* 0x000da00901007387 */ /* 0x020fe20000100800 */
[----:B------:R0:W-:Y:S01]  /*514e0*/  @P0 STS [R16+0x40180], R2 ;  /* 0x0401800210000388 */ /* 0x0001e20000000800 */
[----:B----4-:R-:W-:-:S04]  /*514f0*/  FFMA R12, R12, c[0x0][0x188], -R17 ;  /* 0x000062000c0c7a23 */ /* 0x010fc80000000811 */
[----:B------:R-:W-:Y:S02]  /*51500*/  FMUL R3, R12, 1.4426950216293334961 ;  /* 0x3fb8aa3b0c037820 */ /* 0x000fe40000400000 */
[----:B------:R-:W4:Y:S01]  /*51510*/  LDL.LU R12, [R1+0xc4] ;  /* 0x0000c400010c7983 */ /* 0x000f220000300800 */
[----:B------:R-:W5:Y:S01]  /*51520*/  LDL R19, [R1+0x214] ;  /* 0x0002140001137983 */ /* 0x000f620000100800 */
[----:B------:R1:W0:Y:S01]  /*51530*/  MUFU.EX2 R29, R3 ;  /* 0x00000003001d7308 */ /* 0x0002220000000800 */
[----:B--2---:R-:W-:Y:S02]  /*51540*/  FMNMX R24, R5, R10, !PT ;  /* 0x0000000a05187209 */ /* 0x004fe40007800000 */
[----:B------:R-:W2:Y:S01]  /*51550*/  LDL R5, [R1+0x210] ;  /* 0x0002100001057983 */ /* 0x000ea20000100800 */
[----:B------:R-:W-:Y:S02]  /*51560*/  FFMA R13, R13, c[0x0][0x188], -R17 ;  /* 0x000062000d0d7a23 */ /* 0x000fe40000000811 */
[----:B-1----:R-:W-:-:S02]  /*51570*/  FFMA R3, R14, c[0x0][0x188], -R24 ;  /* 0x000062000e037a23 */ /* 0x002fc40000000818 */
[----:B0-----:R-:W-:Y:S01]  /*51580*/  FFMA R2, R15, c[0x0][0x188], -R24 ;  /* 0x000062000f027a23 */ /* 0x001fe20000000818 */
[----:B------:R-:W4:Y:S01]  /*51590*/  LDL.LU R17, [R1+0xc8] ;  /* 0x0000c80001117983 */ /* 0x000f220000300800 */
[----:B------:R-:W-:-:S04]  /*515a0*/  FMUL R0, R13, 1.4426950216293334961 ;  /* 0x3fb8aa3b0d007820 */ /* 0x000fc80000400000 */
[----:B------:R-:W0:Y:S01]  /*515b0*/  MUFU.EX2 R10, R0 ;  /* 0x00000000000a7308 */ /* 0x000e220000000800 */
[----:B------:R-:W-:Y:S01]  /*515c0*/  FMUL R3, R3, 1.4426950216293334961 ;  /* 0x3fb8aa3b03037820 */ /* 0x000fe20000400000 */
[----:B------:R1:W-:Y:S01]  /*515d0*/  STL [R1+0xcbc], R24 ;  /* 0x000cbc1801007387 */ /* 0x0003e20000100800 */
[----:B------:R-:W4:Y:S02]  /*515e0*/  LDL.LU R27, [R1+0xcc] ;  /* 0x0000cc00011b7983 */ /* 0x000f240000300800 */
[----:B------:R-:W-:Y:S03]  /*515f0*/  STL [R1+0xd9c], R29 ;  /* 0x000d9c1d01007387 */ /* 0x000fe60000100800 */
[----:B-1----:R1:W2:Y:S01]  /*51600*/  MUFU.EX2 R24, R3 ;  /* 0x0000000300187308 */ /* 0x0022a20000000800 */
[----:B0-----:R-:W-:Y:S01]  /*51610*/  STL [R1+0xd98], R10 ;  /* 0x000d980a01007387 */ /* 0x001fe20000100800 */
[----:B-1----:R-:W-:-:S02]  /*51620*/  FMUL R3, R2, 1.4426950216293334961 ;  /* 0x3fb8aa3b02037820 */ /* 0x002fc40000400000 */
[----:B------:R-:W-:Y:S02]  /*51630*/  FADD R2, R7, R9 ;  /* 0x0000000907027221 */ /* 0x000fe40000000000 */
[----:B------:R-:W5:Y:S01]  /*51640*/  LDL.LU R9, [R1+0x235c] ;  /* 0x00235c0001097983 */ /* 0x000f620000300800 */
[----:B------:R-:W5:Y:S02]  /*51650*/  LDL.LU R7, [R1+0x2358] ;  /* 0x0023580001077983 */ /* 0x000f640000300800 */
[----:B------:R-:W5:Y:S01]  /*51660*/  LDL R14, [R1+0x218] ;  /* 0x00021800010e7983 */ /* 0x000f620000100800 */
[----:B--2---:R-:W-:-:S05]  /*51670*/  FMNMX R6, R6, R5, !PT ;  /* 0x0000000506067209 */ /* 0x004fca0007800000 */
[--C-:B---3--:R-:W-:Y:S01]  /*51680*/  FFMA R5, R28, c[0x0][0x188], -R6.reuse ;  /* 0x000062001c057a23 */ /* 0x108fe20000000806 */
[----:B------:R4:W-:Y:S03]  /*51690*/  STL [R1+0xcb4], R6 ;  /* 0x000cb40601007387 */ /* 0x0009e60000100800 */
[----:B------:R-:W-:Y:S01]  /*516a0*/  FMUL R5, R5, 1.4426950216293334961 ;  /* 0x3fb8aa3b05057820 */ /* 0x000fe20000400000 */
[----:B------:R-:W0:Y:S01]  /*516b0*/  MUFU.EX2 R28, R3 ;  /* 0x00000003001c7308 */ /* 0x000e220000000800 */
[----:B----4-:R-:W-:-:S07]  /*516c0*/  FFMA R6, R12, c[0x0][0x188], -R6 ;  /* 0x000062000c067a23 */ /* 0x010fce0000000806 */
[----:B------:R1:W2:Y:S02]  /*516d0*/  MUFU.EX2 R12, R5 ;  /* 0x00000005000c7308 */ /* 0x0002a40000000800 */
[----:B-1----:R-:W-:Y:S01]  /*516e0*/  FMUL R5, R6, 1.4426950216293334961 ;  /* 0x3fb8aa3b06057820 */ /* 0x002fe20000400000 */
[----:B-----5:R-:W-:-:S05]  /*516f0*/  FMNMX R7, R7, R19, !PT ;  /* 0x0000001307077209 */ /* 0x020fca0007800000 */
[----:B------:R-:W-:Y:S02]  /*51700*/  FFMA R6, R17, c[0x0][0x188], -R7 ;  /* 0x0000620011067a23 */ /* 0x000fe40000000807 */
[----:B------:R1:W3:Y:S01]  /*51710*/  MUFU.EX2 R17, R5 ;  /* 0x0000000500117308 */ /* 0x0002e20000000800 */
[----:B------:R-:W-:Y:S01]  /*51720*/  STL [R1+0xd94], R24 ;  /* 0x000d941801007387 */ /* 0x000fe20000100800 */
[----:B------:R-:W4:Y:S02]  /*51730*/  LDL.LU R13, [R1+0xe4] ;  /* 0x0000e400010d7983 */ /* 0x000f240000300800 */
[----:B0-----:R-:W-:Y:S02]  /*51740*/  STL [R1+0xd90], R28 ;  /* 0x000d901c01007387 */ /* 0x001fe40000100800 */
[----:B------:R-:W5:Y:S01]  /*51750*/  LDL.LU R19, [R1+0xe8] ;  /* 0x0000e80001137983 */ /* 0x000f620000300800 */
[----:B--2---:R-:W-:Y:S01]  /*51760*/  STL [R1+0xd8c], R12 ;  /* 0x000d8c0c01007387 */ /* 0x004fe20000100800 */
[----:B------:R0:W-:Y:S02]  /*51770*/  STL [R1+0xcb0], R7 ;  /* 0x000cb00701007387 */ /* 0x0001e40000100800 */
[----:B-1----:R-:W-:-:S02]  /*51780*/  FADD R5, R29, R10 ;  /* 0x0000000a1d057221 */ /* 0x002fc40000000000 */
[----:B------:R-:W2:Y:S01]  /*51790*/  LDL.LU R10, [R1+0x2354] ;  /* 0x00235400010a7983 */ /* 0x000ea20000300800 */
[----:B------:R-:W2:Y:S01]  /*517a0*/  LDL.LU R29, [R1+0xec] ;  /* 0x0000ec00011d7983 */ /* 0x000ea20000300800 */
[----:B------:R-:W-:Y:S02]  /*517b0*/  FMNMX R15, R9, R14, !PT ;  /* 0x0000000e090f7209 */ /* 0x000fe40007800000 */
[----:B---3--:R-:W-:Y:S01]  /*517c0*/  STL [R1+0xd88], R17 ;  /* 0x000d881101007387 */ /* 0x008fe20000100800 */
[----:B------:R-:W3:Y:S02]  /*517d0*/  LDL.LU R9, [R1+0xe0] ;  /* 0x0000e00001097983 */ /* 0x000ee40000300800 */
[----:B------:R-:W2:Y:S01]  /*517e0*/  LDL R14, [R1+0x21c] ;  /* 0x00021c00010e7983 */ /* 0x000ea20000100800 */
[----:B------:R-:W1:Y:S04]  /*517f0*/  SHFL.BFLY PT, R4, R8, 0x2, 0x1f ;  /* 0x0c401f0008047f89 */ /* 0x000e6800000e0000 */
[----:B------:R-:W1:Y:S01]  /*51800*/  SHFL.BFLY PT, R3, R2, 0x2, 0x1f ;  /* 0x0c401f0002037f89 */ /* 0x000e6200000e0000 */
[----:B0-----:R-:W-:-:S04]  /*51810*/  FFMA R7, R27, c[0x0][0x188], -R7 ;  /* 0x000062001b077a23 */ /* 0x001fc80000000807 */
[----:B------:R-:W-:Y:S02]  /*51820*/  FMUL R7, R7, 1.4426950216293334961 ;  /* 0x3fb8aa3b07077820 */ /* 0x000fe40000400000 */
[----:B-1----:R-:W-:Y:S02]  /*51830*/  FADD R0, R8, R4 ;  /* 0x0000000408007221 */ /* 0x002fe40000000000 */
[----:B------:R-:W-:-:S03]  /*51840*/  FMUL R8, R6, 1.4426950216293334961 ;  /* 0x3fb8aa3b06087820 */ /* 0x000fc60000400000 */
[----:B------:R-:W0:Y:S01]  /*51850*/  SHFL.BFLY PT, R4, R0, 0x1, 0x1f ;  /* 0x0c201f0000047f89 */ /* 0x000e2200000e0000 */
[----:B------:R-:W1:Y:S01]  /*51860*/  MUFU.EX2 R27, R8 ;  /* 0x00000008001b7308 */ /* 0x000e620000000800 */
[----:B------:R-:W-:Y:S02]  /*51870*/  FADD R3, R2, R3 ;  /* 0x0000000302037221 */ /* 0x000fe40000000000 */
[----:B------:R-:W-:-:S05]  /*51880*/  FADD R2, R24, R28 ;  /* 0x0000001c18027221 */ /* 0x000fca0000000000 */
[----:B------:R-:W0:Y:S01]  /*51890*/  MUFU.EX2 R24, R7 ;  /* 0x0000000700187308 */ /* 0x000e220000000800 */
[----:B------:R0:W-:Y:S04]  /*518a0*/  STL [R1+0xca4], R15 ;  /* 0x000ca40f01007387 */ /* 0x0001e80000100800 */
[----:B-1----:R-:W-:Y:S01]  /*518b0*/  STL [R1+0xd84], R27 ;  /* 0x000d841b01007387 */ /* 0x002fe20000100800 */
[----:B------:R-:W5:Y:S02]  /*518c0*/  LDL.LU R28, [R1+0xf0] ;  /* 0x0000f000011c7983 */ /* 0x000f640000300800 */
[----:B0-----:R-:W-:Y:S02]  /*518d0*/  FADD R0, R0, R4 ;  /* 0x0000000400007221 */ /* 0x001fe40000000000 */
[----:B------:R-:W-:-:S02]  /*518e0*/  FADD R4, R12, R17 ;  /* 0x000000110c047221 */ /* 0x000fc40000000000 */
[----:B------:R-:W5:Y:S01]  /*518f0*/  LDL.LU R17, [R1+0xf4] ;  /* 0x0000f40001117983 */ /* 0x000f620000300800 */
[----:B------:R-:W-:Y:S01]  /*51900*/  STL [R1+0x4], R24 ;  /* 0x0000041801007387 */ /* 0x000fe20000100800 */
[----:B--2---:R-:W-:Y:S02]  /*51910*/  FMNMX R10, R10, R14, !PT ;  /* 0x0000000e0a0a7209 */ /* 0x004fe40007800000 */
[----:B------:R-:W2:Y:S04]  /*51920*/  LDL R14, [R1+0x220] ;  /* 0x00022000010e7983 */ /* 0x000ea80000100800 */
[----:B------:R-:W0:Y:S01]  /*51930*/  SHFL.BFLY PT, R6, R5, 0x2, 0x1f ;  /* 0x0c401f0005067f89 */ /* 0x000e2200000e0000 */
[--C-:B---3--:R-:W-:Y:S02]  /*51940*/  FFMA R9, R9, c[0x0][0x188], -R15.reuse ;  /* 0x0000620009097a23 */ /* 0x108fe4000000080f */
[----:B----4-:R-:W-:-:S02]  /*51950*/  FFMA R13, R13, c[0x0][0x188], -R15 ;  /* 0x000062000d0d7a23 */ /* 0x010fc4000000080f */
[----:B------:R-:W-:Y:S01]  /*51960*/  FMUL R9, R9, 1.4426950216293334961 ;  /* 0x3fb8aa3b09097820 */ /* 0x000fe20000400000 */
[----:B------:R-:W-:Y:S03]  /*51970*/  @P0 STS [R16+0x40200], R0 ;  /* 0x0402000010000388 */ /* 0x000fe60000000800 */
[----:B------:R5:W1:Y:S01]  /*51980*/  MUFU.EX2 R15, R9 ;  /* 0x00000009000f7308 */ /* 0x000a620000000800 */
[----:B------:R-:W3:Y:S01]  /*51990*/  SHFL.BFLY PT, R12, R4, 0x2, 0x1f ;  /* 0x0c401f00040c7f89 */ /* 0x000ee200000e0000 */
[----:B-----5:R-:W-:Y:S02]  /*519a0*/  FFMA R9, R19, c[0x0][0x188], -R10 ;  /* 0x0000620013097a23 */ /* 0x020fe4000000080a */
[----:B0-----:R-:W-:Y:S02]  /*519b0*/  FADD R6, R5, R6 ;  /* 0x0000000605067221 */ /* 0x001fe40000000000 */
[----:B------:R-:W-:-:S02]  /*519c0*/  FMUL R5, R13, 1.4426950216293334961 ;  /* 0x3fb8aa3b0d057820 */ /* 0x000fc40000400000 */
[----:B------:R-:W-:Y:S01]  /*519d0*/  FMUL R9, R9, 1.4426950216293334961 ;  /* 0x3fb8aa3b09097820 */ /* 0x000fe20000400000 */
[----:B------:R-:W0:Y:S01]  /*519e0*/  SHFL.BFLY PT, R0, R6, 0x1, 0x1f ;  /* 0x0c201f0006007f89 */ /* 0x000e2200000e0000 */
[----:B------:R-:W4:Y:S08]  /*519f0*/  MUFU.EX2 R19, R5 ;  /* 0x0000000500137308 */ /* 0x000f300000000800 */
[----:B------:R-:W5:Y:S01]  /*51a00*/  MUFU.EX2 R13, R9 ;  /* 0x00000009000d7308 */ /* 0x000f620000000800 */
[----:B------:R-:W-:Y:S01]  /*51a10*/  STL [R1+0xc98], R10 ;  /* 0x000c980a01007387 */ /* 0x000fe20000100800 */
[----:B-1----:R-:W-:Y:S02]  /*51a20*/  STL [R1+0xd80], R15 ;  /* 0x000d800f01007387 */ /* 0x002fe40000100800 */
[----:B---3--:R-:W-:Y:S01]  /*51a30*/  FADD R4, R4, R12 ;  /* 0x0000000c04047221 */ /* 0x008fe20000000000 */
[----:B----4-:R1:W-:Y:S01]  /*51a40*/  STL [R1], R19 ;  /* 0x0000001301007387 */ /* 0x0103e20000100800 */
[----:B-----5:R-:W-:Y:S02]  /*51a50*/  STL [R1+0xd7c], R13 ;  /* 0x000d7c0d01007387 */ /* 0x020fe40000100800 */
[----:B------:R-:W-:-:S02]  /*51a60*/  FADD R9, R15, R19 ;  /* 0x000000130f097221 */ /* 0x000fc40000000000 */
[----:B0-----:R-:W-:Y:S01]  /*51a70*/  FADD R0, R6, R0 ;  /* 0x0000000006007221 */ /* 0x001fe20000000000 */
[----:B------:R-:W0:Y:S04]  /*51a80*/  SHFL.BFLY PT, R8, R2, 0x2, 0x1f ;  /* 0x0c401f0002087f89 */ /* 0x000e2800000e0000 */
[----:B------:R-:W3:Y:S01]  /*51a90*/  SHFL.BFLY PT, R7, R3, 0x1, 0x1f ;  /* 0x0c201f0003077f89 */ /* 0x000ee200000e0000 */
[----:B------:R-:W-:-:S04]  /*51aa0*/  FFMA R5, R29, c[0x0][0x188], -R10 ;  /* 0x000062001d057a23 */ /* 0x000fc8000000080a */
[----:B------:R-:W-:Y:S01]  /*51ab0*/  FMUL R5, R5, 1.4426950216293334961 ;  /* 0x3fb8aa3b05057820 */ /* 0x000fe20000400000 */
[----:B--2---:R-:W-:Y:S01]  /*51ac0*/  FMNMX R14, R11, R14, !PT ;  /* 0x0000000e0b0e7209 */ /* 0x004fe20007800000 */
[----:B------:R-:W-:Y:S02]  /*51ad0*/  FADD R11, R27, R24 ;  /* 0x000000181b0b7221 */ /* 0x000fe40000000000 */
[----:B------:R-:W2:Y:S01]  /*51ae0*/  LDL.LU R24, [R1+0x2350] ;  /* 0x0023500001187983 */ /* 0x000ea20000300800 */
[----:B------:R-:W4:Y:S02]  /*51af0*/  LDL.LU R27, [R1+0x234c] ;  /* 0x00234c00011b7983 */ /* 0x000f240000300800 */
[----:B------:R5:W-:Y:S02]  /*51b00*/  STL [R1+0xc90], R14 ;  /* 0x000c900e01007387 */ /* 0x000be40000100800 */
[----:B-1----:R-:W2:Y:S02]  /*51b10*/  LDL.LU R19, [R1+0xf8] ;  /* 0x0000f80001137983 */ /* 0x002ea40000300800 */
[----:B------:R-:W-:-:S02]  /*51b20*/  FFMA R6, R17, c[0x0][0x188], -R14 ;  /* 0x0000620011067a23 */ /* 0x000fc4000000080e */
[----:B------:R-:W-:Y:S01]  /*51b30*/  FFMA R12, R28, c[0x0][0x188], -R14 ;  /* 0x000062001c0c7a23 */ /* 0x000fe2000000080e */
[----:B------:R-:W2:Y:S04]  /*51b40*/  LDL.LU R17, [R1+0xfc] ;  /* 0x0000fc0001117983 */ /* 0x000ea80000300800 */
[----:B-----5:R-:W2:Y:S01]  /*51b50*/  LDL R14, [R1+0x228] ;  /* 0x00022800010e7983 */ /* 0x020ea20000100800 */
[----:B0-----:R-:W-:Y:S02]  /*51b60*/  FADD R2, R2, R8 ;  /* 0x0000000802027221 */ /* 0x001fe40000000000 */
[----:B------:R-:W0:Y:S02]  /*51b70*/  SHFL.BFLY PT, R8, R11, 0x2, 0x1f ;  /* 0x0c401f000b087f89 */ /* 0x000e2400000e0000 */
[----:B------:R-:W-:Y:S01]  /*51b80*/  FMUL R12, R12, 1.4426950216293334961 ;  /* 0x3fb8aa3b0c0c7820 */ /* 0x000fe20000400000 */
[----:B------:R-:W1:Y:S08]  /*51b90*/  MUFU.EX2 R29, R5 ;  /* 0x00000005001d7308 */ /* 0x000e700000000800 */
[----:B------:R-:W5:Y:S01]  /*51ba0*/  MUFU.EX2 R15, R12 ;  /* 0x0000000c000f7308 */ /* 0x000f620000000800 */
[----:B---3--:R-:W-:-:S05]  /*51bb0*/  FADD R3, R3, R7 ;  /* 0x0000000703037221 */ /* 0x008fca0000000000 */
[----:B------:R0:W-:Y:S04]  /*51bc0*/  @P0 STS [R16+0x40280], R3 ;  /* 0x0402800310000388 */ /* 0x0001e80000000800 */
[----:B-1----:R-:W-:Y:S01]  /*51bd0*/  STL [R1+0x22fc], R29 ;  /* 0x0022fc1d01007387 */ /* 0x002fe20000100800 */
[----:B-----5:R-:W-:Y:S02]  /*51be0*/  STL [R1+0xd78], R15 ;  /* 0x000d780f01007387 */ /* 0x020fe40000100800 */
[----:B0-----:R-:W-:Y:S02]  /*51bf0*/  FADD R3, R11, R8 ;  /* 0x000000080b037221 */ /* 0x001fe40000000000 */
[----:B------:R-:W3:Y:S04]  /*51c00*/  LDL R11, [R1+0x300] ;  /* 0x00030000010b7983 */ /* 0x000ee80000100800 */
[----:B------:R-:W0:Y:S01]  /*51c10*/  SHFL.BFLY PT, R10, R2, 0x1, 0x1f ;  /* 0x0c201f00020a7f89 */ /* 0x000e2200000e0000 */
[----:B------:R-:W-:-:S04]  /*51c20*/  FMUL R6, R6, 1.4426950216293334961 ;  /* 0x3fb8aa3b06067820 */ /* 0x000fc80000400000 */
[----:B------:R-:W1:Y:S02]  /*51c30*/  MUFU.EX2 R28, R6 ;  /* 0x00000006001c7308 */ /* 0x000e640000000800 */
[----:B-1----:R-:W-:Y:S01]  /*51c40*/  STL [R1+0x2300], R28 ;  /* 0x0023001c01007387 */ /* 0x002fe20000100800 */
[----:B0-----:R-:W-:-:S03]  /*51c50*/  FADD R2, R2, R10 ;  /* 0x0000000a02027221 */ /* 0x001fc60000000000 */
[----:B------:R-:W0:Y:S04]  /*51c60*/  SHFL.BFLY PT, R7, R9, 0x2, 0x1f ;  /* 0x0c401f0009077f89 */ /* 0x000e2800000e0000 */
[----:B------:R-:W1:Y:S04]  /*51c70*/  SHFL.BFLY PT, R5, R4, 0x1, 0x1f ;  /* 0x0c201f0004057f89 */ /* 0x000e6800000e0000 */
[----:B------:R1:W-:Y:S01]  /*51c80*/  @P0 STS [R16+0x40300], R0 ;  /* 0x0403000010000388 */ /* 0x0003e20000000800 */
[----:B0-----:R-:W-:Y:S02]  /*51c90*/  FADD R7, R9, R7 ;  /* 0x0000000709077221 */ /* 0x001fe40000000000 */
[----:B-1----:R-:W-:Y:S01]  /*51ca0*/  FADD R0, R4, R5 ;  /* 0x0000000504007221 */ /* 0x002fe20000000000 */
[----:B--2---:R-:W-:-:S02]  /*51cb0*/  FMNMX R14, R24, R14, !PT ;  /* 0x0000000e180e7209 */ /* 0x004fc40007800000 */
[----:B------:R-:W2:Y:S01]  /*51cc0*/  LDL.LU R24, [R1+0x2348] ;  /* 0x0023480001187983 */ /* 0x000ea20000300800 */
[----:B------:R-:W5:Y:S03]  /*51cd0*/  LDL R10, [R1+0x304] ;  /* 0x00030400010a7983 */ /* 0x000f660000100800 */
[----:B------:R-:W0:Y:S04]  /*51ce0*/  SHFL.BFLY PT, R4, R7, 0x1, 0x1f ;  /* 0x0c201f0007047f89 */ /* 0x000e2800000e0000 */
[----:B------:R-:W1:Y:S04]  /*51cf0*/  SHFL.BFLY PT, R5, R3, 0x1, 0x1f ;  /* 0x0c201f0003057f89 */ /* 0x000e6800000e0000 */
[----:B------:R0:W-:Y:S01]  /*51d00*/  @P0 STS [R16+0x40380], R2 ;  /* 0x0403800210000388 */ /* 0x0001e20000000800 */
[----:B------:R-:W-:Y:S02]  /*51d10*/  STL [R1+0xb74], R14 ;  /* 0x000b740e01007387 */ /* 0x000fe40000100800 */
[----:B------:R-:W-:-:S05]  /*51d20*/  FADD R12, R13, R29 ;  /* 0x0000001d0d0c7221 */ /* 0x000fca0000000000 */
[----:B------:R-:W4:Y:S01]  /*51d30*/  SHFL.BFLY PT, R13, R12, 0x2, 0x1f ;  /* 0x0c401f000c0d7f89 */ /* 0x000f2200000e0000 */
[----:B0-----:R-:W-:Y:S02]  /*51d40*/  FADD R2, R7, R4 ;  /* 0x0000000407027221 */ /* 0x001fe40000000000 */
[----:B-1----:R-:W-:Y:S02]  /*51d50*/  FADD R3, R3, R5 ;  /* 0x0000000503037221 */ /* 0x002fe40000000000 */
[----:B------:R-:W-:Y:S01]  /*51d60*/  FFMA R4, R17, c[0x0][0x188], -R14 ;  /* 0x0000620011047a23 */ /* 0x000fe2000000080e */
[----:B---3--:R-:W-:Y:S01]  /*51d70*/  FMNMX R5, R25, R11, !PT ;  /* 0x0000000b19057209 */ /* 0x008fe20007800000 */
[----:B------:R-:W3:Y:S01]  /*51d80*/  LDL.LU R17, [R1+0x14] ;  /* 0x0000140001117983 */ /* 0x000ee20000300800 */
[----:B------:R-:W3:Y:S03]  /*51d90*/  LDL.LU R25, [R1+0x2344] ;  /* 0x0023440001197983 */ /* 0x000ee60000300800 */
[----:B------:R-:W-:Y:S01]  /*51da0*/  @P0 STS [R16+0x40400], R0 ;  /* 0x0404000010000388 */ /* 0x000fe20000000800 */
[----:B------:R0:W-:Y:S02]  /*51db0*/  @P0 STS [R16+0x40480], R3 ;  /* 0x0404800310000388 */ /* 0x0001e40000000800 */
[----:B------:R-:W-:-:S02]  /*51dc0*/  FADD R6, R15, R28 ;  /* 0x0000001c0f067221 */ /* 0x000fc40000000000 */
[----:B----4-:R-:W-:Y:S01]  /*51dd0*/  FADD R9, R12, R13 ;  /* 0x0000000d0c097221 */ /* 0x010fe20000000000 */
[----:B------:R-:W4:Y:S04]  /*51de0*/  LDL.LU R28, [R1+0x120] ;  /* 0x00012000011c7983 */ /* 0x000f280000300800 */
[----:B------:R-:W1:Y:S01]  /*51df0*/  SHFL.BFLY PT, R8, R6, 0x2, 0x1f ;  /* 0x0c401f0006087f89 */ /* 0x000e6200000e0000 */
[----:B0-----:R-:W-:-:S04]  /*51e00*/  FFMA R3, R19, c[0x0][0x188], -R14 ;  /* 0x0000620013037a23 */ /* 0x001fc8000000080e */
[----:B------:R-:W-:-:S04]  /*51e10*/  FMUL R3, R3, 1.4426950216293334961 ;  /* 0x3fb8aa3b03037820 */ /* 0x000fc80000400000 */
[----:B------:R0:W1:Y:S02]  /*51e20*/  MUFU.EX2 R12, R3 ;  /* 0x00000003000c7308 */ /* 0x0000640000000800 */
[----:B0-----:R-:W-:-:S06]  /*51e30*/  FMUL R3, R4, 1.4426950216293334961 ;  /* 0x3fb8aa3b04037820 */ /* 0x001fcc0000400000 */
[----:B------:R-:W0:Y:S01]  /*51e40*/  MUFU.EX2 R13, R3 ;  /* 0x00000003000d7308 */ /* 0x000e220000000800 */
[----:B-1----:R-:W-:Y:S01]  /*51e50*/  STL [R1+0xd74], R12 ;  /* 0x000d740c01007387 */ /* 0x002fe20000100800 */
[----:B------:R-:W-:Y:S03]  /*51e60*/  STL [R1+0xb70], R5 ;  /* 0x000b700501007387 */ /* 0x000fe60000100800 */
[----:B------:R1:W-:Y:S02]  /*51e70*/  @P0 STS [R16+0x40500], R2 ;  /* 0x0405000210000388 */ /* 0x0003e40000000800 */
[----:B-1----:R-:W-:Y:S02]  /*51e80*/  FADD R2, R6, R8 ;  /* 0x0000000806027221 */ /* 0x002fe40000000000 */
[----:B------:R-:W1:Y:S01]  /*51e90*/  SHFL.BFLY PT, R0, R9, 0x1, 0x1f ;  /* 0x0c201f0009007f89 */ /* 0x000e6200000e0000 */
[----:B-----5:R-:W-:-:S03]  /*51ea0*/  FMNMX R7, R26, R10, !PT ;  /* 0x0000000a1a077209 */ /* 0x020fc60007800000 */
[----:B------:R-:W5:Y:S01]  /*51eb0*/  LDL.LU R26, [R1+0x2340] ;  /* 0x00234000011a7983 */ /* 0x000f620000300800 */
[----:B0-----:R-:W-:Y:S02]  /*51ec0*/  STL [R1+0xd70], R13 ;  /* 0x000d700d01007387 */ /* 0x001fe40000100800 */
[----:B------:R-:W4:Y:S02]  /*51ed0*/  LDL.LU R10, [R1+0x124] ;  /* 0x00012400010a7983 */ /* 0x000f240000300800 */
[----:B------:R-:W4:Y:S02]  /*51ee0*/  LDL R6, [R1+0x308] ;  /* 0x0003080001067983 */ /* 0x000f240000100800 */
[----:B--2---:R-:W-:Y:S02]  /*51ef0*/  FFMA R4, R24, c[0x0][0x188], -R5 ;  /* 0x0000620018047a23 */ /* 0x004fe40000000805 */
[----:B-1----:R-:W-:Y:S02]  /*51f00*/  FADD R0, R9, R0 ;  /* 0x0000000009007221 */ /* 0x002fe40000000000 */
[----:B------:R-:W-:-:S03]  /*51f10*/  FMUL R4, R4, 1.4426950216293334961 ;  /* 0x3fb8aa3b04047820 */ /* 0x000fc60000400000 */
[----:B------:R0:W-:Y:S01]  /*51f20*/  @P0 STS [R16+0x40580], R0 ;  /* 0x0405800010000388 */ /* 0x0001e20000000800 */
[----:B------:R-:W1:Y:S01]  /*51f30*/  MUFU.EX2 R8, R4 ;  /* 0x0000000400087308 */ /* 0x000e620000000800 */
[----:B---3--:R-:W-:-:S04]  /*51f40*/  FFMA R5, R25, c[0x0][0x188], -R5 ;  /* 0x0000620019057a23 */ /* 0x008fc80000000805 */
[----:B0-----:R-:W-:-:S04]  /*51f50*/  FMUL R0, R5, 1.4426950216293334961 ;  /* 0x3fb8aa3b05007820 */ /* 0x001fc80000400000 */
[----:B------:R0:W2:Y:S01]  /*51f60*/  MUFU.EX2 R11, R0 ;  /* 0x00000000000b7308 */ /* 0x0000a20000000800 */
[----:B------:R-:W-:Y:S01]  /*51f70*/  STL [R1+0xb6c], R7 ;  /* 0x000b6c0701007387 */ /* 0x000fe20000100800 */
[----:B------:R-:W3:Y:S02]  /*51f80*/  LDL.LU R29, [R1+0x18] ;  /* 0x00001800011d7983 */ /* 0x000ee40000300800 */
[----:B------:R-:W3:Y:S02]  /*51f90*/  LDL.LU R15, [R1+0x128] ;  /* 0x00012800010f7983 */ /* 0x000ee40000300800 */
[----:B-1----:R-:W-:Y:S02]  /*51fa0*/  STL [R1+0xd6c], R8 ;  /* 0x000d6c0801007387 */ /* 0x002fe40000100800 */
[----:B------:R-:W-:Y:S02]  /*51fb0*/  FFMA R5, R27, c[0x0][0x188], -R7 ;  /* 0x000062001b057a23 */ /* 0x000fe40000000807 */
[----:B0-----:R-:W-:-:S02]  /*51fc0*/  FADD R0, R12, R13 ;  /* 0x0000000d0c007221 */ /* 0x001fc40000000000 */
[----:B------:R-:W3:Y:S01]  /*51fd0*/  LDL R12, [R1+0x30c] ;  /* 0x00030c00010c7983 */ /* 0x000ee20000100800 */
[----:B------:R-:W3:Y:S03]  /*51fe0*/  LDL.LU R14, [R1+0x12c] ;  /* 0x00012c00010e7983 */ /* 0x000ee60000300800 */
[----:B--2---:R-:W-:Y:S01]  /*51ff0*/  STL [R1+0xd68], R11 ;  /* 0x000d680b01007387 */ /* 0x004fe20000100800 */
[----:B------:R-:W2:Y:S02]  /*52000*/  LDL.LU R16, [R1+0x1c] ;  /* 0x00001c0001107983 */ /* 0x000ea40000300800 */
[----:B------:R-:W2:Y:S01]  /*52010*/  LDL R27, [R1+0xb34] ;  /* 0x000b3400011b7983 */ /* 0x000ea20000100800 */
[----:B------:R-:W0:Y:S01]  /*52020*/  SHFL.BFLY PT, R3, R2, 0x1, 0x1f ;  /* 0x0c201f0002037f89 */ /* 0x000e2200000e0000 */
[----:B----4-:R-:W-:-:S03]  /*52030*/  FMNMX R13, R17, R6, !PT ;  /* 0x00000006110d7209 */ /* 0x010fc60007800000 */
[----:B------:R-:W4:Y:S01]  /*52040*/  LDL R6, [R1+0xde8] ;  /* 0x000de80001067983 */ /* 0x000f220000100800 */
[----:B-----5:R-:W-:Y:S02]  /*52050*/  FFMA R4, R26, c[0x0][0x188], -R7 ;  /* 0x000062001a047a23 */ /* 0x020fe40000000807 */
[----:B0-----:R-:W-:Y:S02]  /*52060*/  FADD R3, R2, R3 ;  /* 0x0000000302037221 */ /* 0x001fe40000000000 */
[----:B------:R-:W-:Y:S02]  /*52070*/  FMUL R2, R5, 1.4426950216293334961 ;  /* 0x3fb8aa3b05027820 */ /* 0x000fe40000400000 */
[----:B------:R-:W-:Y:S02]  /*52080*/  FFMA R5, R28, c[0x0][0x188], -R13 ;  /* 0x000062001c057a23 */ /* 0x000fe4000000080d */
[----:B------:R-:W-:Y:S01]  /*52090*/  FMUL R4, R4, 1.4426950216293334961 ;  /* 0x3fb8aa3b04047820 */ /* 0x000fe20000400000 */
[----:B------:R-:W5:Y:S01]  /*520a0*/  LDL.LU R17, [R1+0x140] ;  /* 0x0001400001117983 */ /* 0x000f620000300800 */
[----:B------:R0:W-:Y:S08]  /*520b0*/  MUFU.EX2 R9, R2 ;  /* 0x0000000200097308 */ /* 0x0001f00000000800 */
[----:B------:R-:W1:Y:S01]  /*520c0*/  MUFU.EX2 R7, R4 ;  /* 0x0000000400077308 */ /* 0x000e620000000800 */
[----:B------:R-:W5:Y:S01]  /*520d0*/  LDL.LU R19, [R1+0x144] ;  /* 0x0001440001137983 */ /* 0x000f620000300800 */
[----:B------:R-:W-:Y:S01]  /*520e0*/  STL [R1+0xb68], R13 ;  /* 0x000b680d01007387 */ /* 0x000fe20000100800 */
[----:B0-----:R-:W-:-:S03]  /*520f0*/  FMUL R2, R5, 1.4426950216293334961 ;  /* 0x3fb8aa3b05027820 */ /* 0x001fc60000400000 */
[----:B-1----:R-:W-:Y:S01]  /*52100*/  STL [R1+0xd64], R7 ;  /* 0x000d640701007387 */ /* 0x002fe20000100800 */
[----:B------:R-:W-:Y:S02]  /*52110*/  STL [R1+0xd60], R9 ;  /* 0x000d600901007387 */ /* 0x000fe40000100800 */
[----:B------:R-:W5:Y:S01]  /*52120*/  LDL.LU R28, [R1+0x148] ;  /* 0x00014800011c7983 */ /* 0x000f620000300800 */
[----:B--2---:R0:W-:Y:S02]  /*52130*/  @P0 STS [R27+0x40600], R3 ;  /* 0x040600031b000388 */ /* 0x0041e40000000800 */
[----:B0-----:R-:W-:-:S04]  /*52140*/  FFMA R3, R10, c[0x0][0x188], -R13 ;  /* 0x000062000a037a23 */ /* 0x001fc8000000080d */
[----:B------:R-:W-:Y:S01]  /*52150*/  FMUL R3, R3, 1.4426950216293334961 ;  /* 0x3fb8aa3b03037820 */ /* 0x000fe20000400000 */
[----:B------:R0:W1:Y:S08]  /*52160*/  MUFU.EX2 R10, R2 ;  /* 0x00000002000a7308 */ /* 0x0000700000000800 */
[----:B------:R2:W1:Y:S01]  /*52170*/  MUFU.EX2 R13, R3 ;  /* 0x00000003000d7308 */ /* 0x0004620000000800 */
[----:B---3--:R-:W-:-:S02]  /*52180*/  FMNMX R5, R29, R12, !PT ;  /* 0x0000000c1d057209 */ /* 0x008fc40007800000 */
[----:B------:R-:W3:Y:S03]  /*52190*/  LDL.LU R29, [R1+0x14c] ;  /* 0x00014c00011d7983 */ /* 0x000ee60000300800 */
[----:B------:R1:W-:Y:S02]  /*521a0*/  STL [R1+0xb64], R5 ;  /* 0x000b640501007387 */ /* 0x0003e40000100800 */
[----:B0-----:R-:W-:-:S04]  /*521b0*/  FFMA R2, R15, c[0x0][0x188], -R5 ;  /* 0x000062000f027a23 */ /* 0x001fc80000000805 */
[----:B--2---:R-:W-:Y:S02]  /*521c0*/  FMUL R3, R2, 1.4426950216293334961 ;  /* 0x3fb8aa3b02037820 */ /* 0x004fe40000400000 */
[----:B------:R-:W-:Y:S01]  /*521d0*/  FADD R2, R8, R11 ;  /* 0x0000000b08027221 */ /* 0x000fe20000000000 */
[----:B-1----:R-:W-:Y:S01]  /*521e0*/  STL [R1+0xd5c], R10 ;  /* 0x000d5c0a01007387 */ /* 0x002fe20000100800 */
[----:B------:R-:W-:Y:S02]  /*521f0*/  STL [R1+0xd58], R13 ;  /* 0x000d580d01007387 */ /* 0x000fe40000100800 */
[----:B------:R-:W2:Y:S02]  /*52200*/  LDL R11, [R1+0xdec] ;  /* 0x000dec00010b7983 */ /* 0x000ea40000100800 */
[----:B------:R-:W-:Y:S01]  /*52210*/  FFMA R5, R14, c[0x0][0x188], -R5 ;  /* 0x000062000e057a23 */ /* 0x000fe20000000805 */
[----:B------:R-:W3:Y:S01]  /*52220*/  LDL.LU R15, [R1+0xd0] ;  /* 0x0000d000010f7983 */ /* 0x000ee20000300800 */
[----:B------:R-:W3:Y:S01]  /*52230*/  LDL.LU R14, [R1+0xd4] ;  /* 0x0000d400010e7983 */ /* 0x000ee20000300800 */
[----:B----4-:R-:W-:-:S02]  /*52240*/  FMNMX R6, R16, R6, !PT ;  /* 0x0000000610067209 */ /* 0x010fc40007800000 */
[----:B------:R-:W0:Y:S03]  /*52250*/  MUFU.EX2 R16, R3 ;  /* 0x0000000300107308 */ /* 0x000e260000000800 */
[----:B------:R1:W-:Y:S04]  /*52260*/  STL [R1+0xb60], R6 ;  /* 0x000b600601007387 */ /* 0x0003e80000100800 */
[----:B0-----:R-:W-:Y:S01]  /*52270*/  STL [R1+0xd54], R16 ;  /* 0x000d541001007387 */ /* 0x001fe20000100800 */
[----:B------:R-:W4:Y:S03]  /*52280*/  LDL R8, [R1+0xdf0] ;  /* 0x000df00001087983 */ /* 0x000f260000100800 */
[----:B------:R-:W0:Y:S01]  /*52290*/  SHFL.BFLY PT, R4, R0, 0x2, 0x1f ;  /* 0x0c401f0000047f89 */ /* 0x000e2200000e0000 */
[----:B------:R-:W-:-:S02]  /*522a0*/  FMUL R3, R5, 1.4426950216293334961 ;  /* 0x3fb8aa3b05037820 */ /* 0x000fc40000400000 */
[--C-:B-----5:R-:W-:Y:S02]  /*522b0*/  FFMA R5, R17, c[0x0][0x188], -R6.reuse ;  /* 0x0000620011057a23 */ /* 0x120fe40000000806 */
[----:B------:R5:W0:Y:S02]  /*522c0*/  MUFU.EX2 R17, R3 ;  /* 0x0000000300117308 */ /* 0x000a240000000800 */
[----:B------:R-:W-:Y:S02]  /*522d0*/  FMUL R5, R5, 1.4426950216293334961 ;  /* 0x3fb8aa3b05057820 */ /* 0x000fe40000400000 */
[----:B-1----:R-:W-:-:S04]  /*522e0*/  FFMA R6, R19, c[0x0][0x188], -R6 ;  /* 0x0000620013067a23 */ /* 0x002fc80000000806 */
[----:B------:R1:W0:Y:S01]  /*522f0*/  MUFU.EX2 R12, R5 ;  /* 0x00000005000c7308 */ /* 0x0002220000000800 */
[----:B------:R-:W4:Y:S01]  /*52300*/  LDL.LU R19, [R1+0xd8] ;  /* 0x0000d80001137983 */ /* 0x000f220000300800 */
[----:B------:R-:W-:Y:S02]  /*52310*/  FMUL R6, R6, 1.4426950216293334961 ;  /* 0x3fb8aa3b06067820 */ /* 0x000fe40000400000 */
[----:B0-----:R-:W-:Y:S02]  /*52320*/  FADD R0, R0, R4 ;  /* 0x0000000400007221 */ /* 0x001fe40000000000 */
[----:B------:R-:W0:Y:S04]  /*52330*/  SHFL.BFLY PT, R4, R2, 0x2, 0x1f ;  /* 0x0c401f0002047f89 */ /* 0x000e2800000e0000 */
[----:B-----5:R-:W5:Y:S01]  /*52340*/  SHFL.BFLY PT, R3, R0, 0x1, 0x1f ;  /* 0x0c201f0000037f89 */ /* 0x020f6200000e0000 */
[----:B------:R0:W0:Y:S03]  /*52350*/  MUFU.EX2 R26, R6 ;  /* 0x00000006001a7308 */ /* 0x0000260000000800 */
[----:B------:R-:W-:Y:S01]  /*52360*/  STL [R1+0xd50], R17 ;  /* 0x000d501101007387 */ /* 0x000fe20000100800 */
[----:B--2---:R-:W-:Y:S01]  /*52370*/  FMNMX R11, R18, R11, !PT ;  /* 0x0000000b120b7209 */ /* 0x004fe20007800000 */
[----:B0-----:R-:W-:-:S02]  /*52380*/  FADD R2, R2, R4 ;  /* 0x0000000402027221 */ /* 0x001fc40000000000 */
[----:B------:R-:W2:Y:S02]  /*52390*/  LDL.LU R18, [R1+0xdc] ;  /* 0x0000dc0001127983 */ /* 0x000ea40000300800 */
[----:B-1----:R-:W-:-:S04]  /*523a0*/  FFMA R5, R28, c[0x0][0x188], -R11 ;  /* 0x000062001c057a23 */ /* 0x002fc8000000080b */
[----:B------:R-:W-:-:S04]  /*523b0*/  FMUL R5, R5, 1.4426950216293334961 ;  /* 0x3fb8aa3b05057820 */ /* 0x000fc80000400000 */
[----:B------:R-:W0:Y:S01]  /*523c0*/  MUFU.EX2 R24, R5 ;  /* 0x0000000500187308 */ /* 0x000e220000000800 */
[----:B------:R-:W-:Y:S01]  /*523d0*/  STL [R1+0xb5c], R11 ;  /* 0x000b5c0b01007387 */ /* 0x000fe20000100800 */
[----:B---3--:R-:W-:Y:S02]  /*523e0*/  FFMA R4, R29, c[0x0][0x188], -R11 ;  /* 0x000062001d047a23 */ /* 0x008fe4000000080b */
[----:B------:R-:W-:Y:S02]  /*523f0*/  STL [R1+0xd4c], R12 ;  /* 0x000d4c0c01007387 */ /* 0x000fe40000100800 */
[----:B------:R-:W3:Y:S02]  /*52400*/  LDL R6, [R1+0xdf4] ;  /* 0x000df40001067983 */ /* 0x000ee40000100800 */
[----:B-----5:R-:W-:Y:S02]  /*52410*/  FADD R3, R0, R3 ;  /* 0x0000000300037221 */ /* 0x020fe40000000000 */
[----:B------:R-:W-:Y:S01]  /*52420*/  FMUL R0, R4, 1.4426950216293334961 ;  /* 0x3fb8aa3b04007820 */ /* 0x000fe20000400000 */
[----:B------:R-:W-:Y:S03]  /*52430*/  STL [R1+0xd48], R26 ;  /* 0x000d481a01007387 */ /* 0x000fe60000100800 */
[----:B------:R1:W5:Y:S02]  /*52440*/  MUFU.EX2 R25, R0 ;  /* 0x0000000000197308 */ /* 0x0003640000000800 */
[----:B-1----:R-:W-:Y:S01]  /*52450*/  FADD R0, R7, R9 ;  /* 0x0000000907007221 */ /* 0x002fe20000000000 */
[----:B----4-:R-:W-:-:S02]  /*52460*/  FMNMX R8, R22, R8, !PT ;  /* 0x0000000816087209 */ /* 0x010fc40007800000 */
[----:B------:R-:W4:Y:S01]  /*52470*/  LDL.LU R22, [R1+0x233c] ;  /* 0x00233c0001167983 */ /* 0x000f220000300800 */
[----:B0-----:R-:W-:Y:S02]  /*52480*/  STL [R1+0xd40], R24 ;  /* 0x000d401801007387 */ /* 0x001fe40000100800 */
[----:B------:R-:W-:Y:S02]  /*52490*/  STL [R1+0xb58], R8 ;  /* 0x000b580801007387 */ /* 0x000fe40000100800 */
[----:B------:R-:W4:Y:S02]  /*524a0*/  LDL R7, [R1+0xdf8] ;  /* 0x000df80001077983 */ /* 0x000f240000100800 */
[----:B------:R-:W-:Y:S01]  /*524b0*/  FFMA R4, R15, c[0x0][0x188], -R8 ;  /* 0x000062000f047a23 */ /* 0x000fe20000000808 */
[----:B------:R0:W-:Y:S04]  /*524c0*/  @P0 STS [R27+0x40680], R3 ;  /* 0x040680031b000388 */ /* 0x0001e80000000800 */
[----:B------:R-:W1:Y:S01]  /*524d0*/  SHFL.BFLY PT, R5, R2, 0x1, 0x1f ;  /* 0x0c201f0002057f89 */ /* 0x000e6200000e0000 */
[----:B0-----:R-:W-:-:S02]  /*524e0*/  FMUL R3, R4, 1.4426950216293334961 ;  /* 0x3fb8aa3b04037820 */ /* 0x001fc40000400000 */
[----:B------:R-:W-:-:S04]  /*524f0*/  FFMA R4, R14, c[0x0][0x188], -R8 ;  /* 0x000062000e047a23 */ /* 0x000fc80000000808 */
[----:B------:R-:W-:Y:S01]  /*52500*/  FMUL R4, R4, 1.4426950216293334961 ;  /* 0x3fb8aa3b04047820 */ /* 0x000fe20000400000 */
[----:B------:R-:W0:Y:S08]  /*52510*/  MUFU.EX2 R9, R3 ;  /* 0x0000000300097308 */ /* 0x000e300000000800 */
[----:B------:R1:W0:Y:S01]  /*52520*/  MUFU.EX2 R11, R4 ;  /* 0x00000004000b7308 */ /* 0x0002220000000800 */
[----:B-----5:R-:W-:Y:S01]  /*52530*/  STL [R1+0xd34], R25 ;  /* 0x000d341901007387 */ /* 0x020fe20000100800 */
[----:B-1----:R-:W-:-:S02]  /*52540*/  FADD R2, R2, R5 ;  /* 0x0000000502027221 */ /* 0x002fc40000000000 */
[----:B------:R-:W-:Y:S01]  /*52550*/  FADD R4, R10, R13 ;  /* 0x0000000d0a047221 */ /* 0x000fe20000000000 */
[----:B---3--:R-:W-:Y:S02]  /*52560*/  FMNMX R8, R20, R6, !PT ;  /* 0x0000000614087209 */ /* 0x008fe40007800000 */
[----:B------:R-:W3:Y:S01]  /*52570*/  LDL.LU R20, [R1+0x2338] ;  /* 0x0023380001147983 */ /* 0x000ee20000300800 */
[----:B0-----:R-:W-:Y:S02]  /*52580*/  STL [R1+0xd30], R9 ;  /* 0x000d300901007387 */ /* 0x001fe40000100800 */
[----:B------:R0:W-:Y:S02]  /*52590*/  STL [R1+0xb54], R8 ;  /* 0x000b540801007387 */ /* 0x0001e40000100800 */
[--C-:B------:R-:W-:Y:S01]  /*525a0*/  FFMA R6, R19, c[0x0][0x188], -R8.reuse ;  /* 0x0000620013067a23 */ /* 0x100fe20000000808 */
[----:B------:R-:W-:Y:S01]  /*525b0*/  STL [R1+0xd28], R11 ;  /* 0x000d280b01007387 */ /* 0x000fe20000100800 */
[----:B--2---:R-:W-:-:S03]  /*525c0*/  FFMA R5, R18, c[0x0][0x188], -R8 ;  /* 0x0000620012057a23 */ /* 0x004fc60000000808 */
[----:B0-----:R-:W2:Y:S01]  /*525d0*/  LDL R8, [R1+0xdfc] ;  /* 0x000dfc0001087983 */ /* 0x001ea20000100800 */
[----:B------:R-:W5:Y:S01]  /*525e0*/  LDL.LU R10, [R1+0x40] ;  /* 0x00004000010a7983 */ /* 0x000f620000300800 */
[----:B----4-:R-:W-:Y:S02]  /*525f0*/  FMNMX R13, R21, R7, !PT ;  /* 0x00000007150d7209 */ /* 0x010fe40007800000 */
[----:B------:R-:W4:Y:S04]  /*52600*/  LDL.LU R21, [R1+0x2334] ;  /* 0x0023340001157983 */ /* 0x000f280000300800 */
[----:B------:R-:W0:Y:S01]  /*52610*/  SHFL.BFLY PT, R3, R0, 0x2, 0x1f ;  /* 0x0c401f0000037f89 */ /* 0x000e2200000e0000 */
[----:B------:R-:W-:Y:S02]  /*52620*/  FMUL R6, R6, 1.4426950216293334961 ;  /* 0x3fb8aa3b06067820 */ /* 0x000fe40000400000 */
[----:B------:R-:W-:-:S02]  /*52630*/  FMUL R5, R5, 1.4426950216293334961 ;  /* 0x3fb8aa3b05057820 */ /* 0x000fc40000400000 */
[----:B------:R-:W5:Y:S01]  /*52640*/  LDL R28, [R1+0xe00] ;  /* 0x000e0000011c7983 */ /* 0x000f620000100800 */
[----:B------:R-:W5:Y:S01]  /*52650*/  LDL.LU R15, [R1+0x160] ;  /* 0x00016000010f7983 */ /* 0x000f620000300800 */
[----:B------:R-:W1:Y:S08]  /*52660*/  MUFU.EX2 R18, R6 ;  /* 0x0000000600127308 */ /* 0x000e700000000800 */
[----:B------:R1:W0:Y:S01]  /*52670*/  MUFU.EX2 R19, R5 ;  /* 0x0000000500137308 */ /* 0x0002220000000800 */
[----:B------:R-:W5:Y:S01]  /*52680*/  LDL.LU R14, [R1+0x4c] ;  /* 0x00004c00010e7983 */ /* 0x000f620000300800 */
[----:B------:R-:W-:Y:S04]  /*52690*/  STL [R1+0xb50], R13 ;  /* 0x000b500d01007387 */ /* 0x000fe80000100800 */
[----:B-1----:R-:W-:Y:S01]  /*526a0*/  STL [R1+0xd44], R18 ;  /* 0x000d441201007387 */ /* 0x002fe20000100800 */
[----:B------:R-:W5:Y:S02]  /*526b0*/  LDL.LU R5, [R1+0x164] ;  /* 0x0001640001057983 */ /* 0x000f640000300800 */
[----:B0-----:R-:W-:Y:S01]  /*526c0*/  FADD R3, R0, R3 ;  /* 0x0000000300037221 */ /* 0x001fe20000000000 */
[----:B------:R-:W-:Y:S04]  /*526d0*/  STL [R1+0xd3c], R19 ;  /* 0x000d3c1301007387 */ /* 0x000fe80000100800 */
[----:B------:R0:W-:Y:S01]  /*526e0*/  @P0 STS [R27+0x40700], R2 ;  /* 0x040700021b000388 */ /* 0x0001e20000000800 */
[----:B----4-:R-:W-:Y:S01]  /*526f0*/  FFMA R0, R21, c[0x0][0x188], -R13 ;  /* 0x0000620015007a23 */ /* 0x010fe2000000080d */
[----:B--2---:R-:W-:-:S02]  /*52700*/  FMNMX R21, R23, R8, !PT ;  /* 0x0000000817157209 */ /* 0x004fc40007800000 */
[----:B------:R-:W2:Y:S01]  /*52710*/  LDL.LU R23, [R1+0x2330] ;  /* 0x0023300001177983 */ /* 0x000ea20000300800 */
[----:B---3--:R-:W-:-:S03]  /*52720*/  FFMA R7, R20, c[0x0][0x188], -R13 ;  /* 0x0000620014077a23 */ /* 0x008fc6000000080d */
[----:B------:R-:W1:Y:S01]  /*52730*/  SHFL.BFLY PT, R6, R4, 0x2, 0x1f ;  /* 0x0c401f0004067f89 */ /* 0x000e6200000e0000 */
[----:B0-----:R-:W-:Y:S02]  /*52740*/  FMUL R2, R7, 1.4426950216293334961 ;  /* 0x3fb8aa3b07027820 */ /* 0x001fe40000400000 */
[----:B------:R-:W-:Y:S01]  /*52750*/  FMUL R0, R0, 1.4426950216293334961 ;  /* 0x3fb8aa3b00007820 */ /* 0x000fe20000400000 */
[----:B------:R-:W3:Y:S01]  /*52760*/  LDL R7, [R1+0xe04] ;  /* 0x000e040001077983 */ /* 0x000ee20000100800 */
[----:B------:R-:W4:Y:S01]  /*52770*/  LDL.LU R8, [R1+0x16c] ;  /* 0x00016c0001087983 */ /* 0x000f220000300800 */
[----:B------:R0:W1:Y:S08]  /*52780*/  MUFU.EX2 R13, R2 ;  /* 0x00000002000d7308 */ /* 0x0000700000000800 */
[----:B------:R-:W1:Y:S01]  /*52790*/  MUFU.EX2 R20, R0 ;  /* 0x0000000000147308 */ /* 0x000e620000000800 */
[----:B------:R-:W3:Y:S01]  /*527a0*/  LDL.LU R29, [R1+0x50] ;  /* 0x00005000011d7983 */ /* 0x000ee20000300800 */
[----:B0-----:R-:W-:-:S04]  /*527b0*/  FFMA R2, R22, c[0x0][0x188], -R21 ;  /* 0x0000620016027a23 */ /* 0x001fc80000000815 */
[----:B------:R-:W-:-:S06]  /*527c0*/  FMUL R2, R2, 1.4426950216293334961 ;  /* 0x3fb8aa3b02027820 */ /* 0x000fcc0000400000 */
[----:B------:R-:W0:Y:S01]  /*527d0*/  MUFU.EX2 R2, R2 ;  /* 0x0000000200027308 */ /* 0x000e220000000800 */
[----:B------:R5:W-:Y:S01]  /*527e0*/  STL [R1+0xb4c], R21 ;  /* 0x000b4c1501007387 */ /* 0x000be20000100800 */
[----:B-1----:R-:W-:Y:S02]  /*527f0*/  FADD R6, R4, R6 ;  /* 0x0000000604067221 */ /* 0x002fe40000000000 */
[----:B------:R-:W-:Y:S02]  /*52800*/  STL [R1+0xd38], R13 ;  /* 0x000d380d01007387 */ /* 0x000fe40000100800 */
[----:B------:R-:W-:Y:S02]  /*52810*/  STL [R1+0xd2c], R20 ;  /* 0x000d2c1401007387 */ /* 0x000fe40000100800 */
[----:B--2---:R-:W-:Y:S01]  /*52820*/  FFMA R4, R23, c[0x0][0x188], -R21 ;  /* 0x0000620017047a23 */ /* 0x004fe20000000815 */
[----:B-----5:R-:W-:Y:S02]  /*52830*/  FMNMX R21, R10, R28, !PT ;  /* 0x0000001c0a157209 */ /* 0x020fe40007800000 */
[----:B------:R-:W2:Y:S01]  /*52840*/  LDL.LU R10, [R1+0x100] ;  /* 0x00010000010a7983 */ /* 0x000ea20000300800 */
[----:B0-----:R0:W-:Y:S02]  /*52850*/  STL [R1+0xd24], R2 ;  /* 0x000d240201007387 */ /* 0x0011e40000100800 */
[----:B------:R-:W5:Y:S02]  /*52860*/  LDL.LU R28, [R1+0xe08] ;  /* 0x000e0800011c7983 */ /* 0x000f640000300800 */
[----:B0-----:R-:W-:-:S04]  /*52870*/  FMUL R2, R4, 1.4426950216293334961 ;  /* 0x3fb8aa3b04027820 */ /* 0x001fc80000400000 */
[----:B------:R-:W0:Y:S01]  /*52880*/  MUFU.EX2 R22, R2 ;  /* 0x0000000200167308 */ /* 0x000e220000000800 */
[--C-:B------:R-:W-:Y:S01]  /*52890*/  FFMA R4, R15, c[0x0][0x188], -R21.reuse ;  /* 0x000062000f047a23 */ /* 0x100fe20000000815 */
[----:B------:R1:W-:Y:S01]  /*528a0*/  STL [R1+0xb48], R21 ;  /* 0x000b481501007387 */ /* 0x0003e20000100800 */
[----:B------:R-:W2:Y:S02]  /*528b0*/  LDL.LU R15, [R1+0x104] ;  /* 0x00010400010f7983 */ /* 0x000ea40000300800 */
[----:B------:R-:W-:Y:S02]  /*528c0*/  FMUL R4, R4, 1.4426950216293334961 ;  /* 0x3fb8aa3b04047820 */ /* 0x000fe40000400000 */
[----:B------:R-:W-:Y:S02]  /*528d0*/  FFMA R5, R5, c[0x0][0x188], -R21 ;  /* 0x0000620005057a23 */ /* 0x000fe40000000815 */
[----:B-1----:R1:W3:Y:S01]  /*528e0*/  MUFU.EX2 R21, R4 ;  /* 0x0000000400157308 */ /* 0x0022e20000000800 */
[----:B0-----:R0:W-:Y:S04]  /*528f0*/  STL [R1+0xd20], R22 ;  /* 0x000d201601007387 */ /* 0x0011e80000100800 */
[----:B0-----:R-:W2:Y:S01]  /*52900*/  LDL.LU R22, [R1+0x48] ;  /* 0x0000480001167983 */ /* 0x001ea20000300800 */
[----:B-1----:R-:W2:Y:S03]  /*52910*/  LDL.LU R4, [R1+0x168] ;  /* 0x0001680001047983 */ /* 0x002ea60000300800 */
[----:B------:R-:W0:Y:S01]  /*52920*/  SHFL.BFLY PT, R0, R3, 0x1, 0x1f ;  /* 0x0c201f0003007f89 */ /* 0x000e2200000e0000 */
[----:B---3--:R-:W-:Y:S01]  /*52930*/  FMNMX R23, R14, R7, !PT ;  /* 0x000000070e177209 */ /* 0x008fe20007800000 */
[----:B------:R1:W-:Y:S02]  /*52940*/  STL [R1+0xd1c], R21 ;  /* 0x000d1c1501007387 */ /* 0x0003e40000100800 */
[----:B-1----:R-:W3:Y:S01]  /*52950*/  LDL.LU R21, [R1+0x108] ;  /* 0x0001080001157983 */ /* 0x002ee20000300800 */
[----:B------:R-:W3:Y:S02]  /*52960*/  LDL.LU R14, [R1+0x10c] ;  /* 0x00010c00010e7983 */ /* 0x000ee40000300800 */
[----:B------:R-:W3:Y:S02]  /*52970*/  LDL.LU R7, [R1+0x44] ;  /* 0x0000440001077983 */ /* 0x000ee40000300800 */
[----:B0-----:R-:W-:-:S02]  /*52980*/  FADD R0, R3, R0 ;  /* 0x0000000003007221 */ /* 0x001fc40000000000 */
[----:B------:R-:W-:-:S03]  /*52990*/  FMUL R3, R5, 1.4426950216293334961 ;  /* 0x3fb8aa3b05037820 */ /* 0x000fc60000400000 */
[----:B------:R0:W-:Y:S03]  /*529a0*/  @P0 STS [R27+0x40780], R0 ;  /* 0x040780001b000388 */ /* 0x0001e60000000800 */
[----:B------:R-:W1:Y:S01]  /*529b0*/  MUFU.EX2 R3, R3 ;  /* 0x0000000300037308 */ /* 0x000e620000000800 */
[----:B------:R-:W-:Y:S04]  /*529c0*/  STL [R1+0xcc0], R23 ;  /* 0x000cc01701007387 */ /* 0x000fe80000100800 */
[----:B-1----:R4:W-:Y:S01]  /*529d0*/  STL [R1+0xd18], R3 ;  /* 0x000d180301007387 */ /* 0x0029e20000100800 */
[----:B------:R-:W3:Y:S02]  /*529e0*/  LDL R5, [R1+0xe0c] ;  /* 0x000e0c0001057983 */ /* 0x000ee40000100800 */
[----:B--2---:R-:W-:-:S04]  /*529f0*/  FFMA R4, R4, c[0x0][0x188], -R23 ;  /* 0x0000620004047a23 */ /* 0x004fc80000000817 */
[----:B0-----:R-:W-:-:S06]  /*52a00*/  FMUL R0, R4, 1.4426950216293334961 ;  /* 0x3fb8aa3b04007820 */ /* 0x001fcc0000400000 */
[----:B------:R-:W0:Y:S02]  /*52a10*/  MUFU.EX2 R0, R0 ;  /* 0x0000000000007308 */ /* 0x000e240000000800 */
[----:B0-----:R0:W-:Y:S01]  /*52a20*/  STL [R1+0xd10], R0 ;  /* 0x000d100001007387 */ /* 0x0011e20000100800 */
[----:B------:R-:W2:Y:S03]  /*52a30*/  LDL R4, [R1+0xe10] ;  /* 0x000e100001047983 */ /* 0x000ea60000100800 */
[----:B------:R-:W1:Y:S01]  /*52a40*/  SHFL.BFLY PT, R2, R6, 0x1, 0x1f ;  /* 0x0c201f0006027f89 */ /* 0x000e6200000e0000 */
[----:B----4-:R-:W-:Y:S01]  /*52a50*/  FFMA R3, R8, c[0x0][0x188], -R23 ;  /* 0x0000620008037a23 */ /* 0x010fe20000000817 */
[----:B-----5:R-:W-:Y:S01]  /*52a60*/  FMNMX R29, R29, R28, !PT ;  /* 0x0000001c1d1d7209 */ /* 0x020fe20007800000 */
[----:B------:R-:W4:Y:S02]  /*52a70*/  LDL.LU R8, [R1+0x60] ;  /* 0x0000600001087983 */ /* 0x000f240000300800 */
[----:B------:R-:W-:-:S06]  /*52a80*/  FMUL R3, R3, 1.4426950216293334961 ;  /* 0x3fb8aa3b03037820 */ /* 0x000fcc0000400000 */
[----:B------:R-:W5:Y:S01]  /*52a90*/  MUFU.EX2 R3, R3 ;  /* 0x0000000300037308 */ /* 0x000f620000000800 */
[----:B0-----:R-:W-:-:S04]  /*52aa0*/  FFMA R0, R10, c[0x0][0x188], -R29 ;  /* 0x000062000a007a23 */ /* 0x001fc8000000081d */
[----:B------:R-:W-:Y:S02]  /*52ab0*/  FMUL R0, R0, 1.4426950216293334961 ;  /* 0x3fb8aa3b00007820 */ /* 0x000fe40000400000 */
[----:B-1----:R-:W-:Y:S01]  /*52ac0*/  FADD R2, R6, R2 ;  /* 0x0000000206027221 */ /* 0x002fe20000000000 */
[----:B------:R-:W-:Y:S04]  /*52ad0*/  STL [R1+0x2304], R28 ;  /* 0x0023041c01007387 */ /* 0x000fe80000100800 */
[----:B------:R0:W-:Y:S01]  /*52ae0*/  @P0 STS [R27+0x40800], R2 ;  /* 0x040800021b000388 */ /* 0x0001e20000000800 */
[----:B------:R-:W-:Y:S02]  /*52af0*/  STL [R1+0xcb8], R29 ;  /* 0x000cb81d01007387 */ /* 0x000fe40000100800 */
[----:B------:R-:W4:Y:S01]  /*52b00*/  LDL.LU R10, [R1+0x64] ;  /* 0x00006400010a7983 */ /* 0x000f220000300800 */
[----:B------:R-:W1:Y:S01]  /*52b10*/  MUFU.EX2 R0, R0 ;  /* 0x0000000000007308 */ /* 0x000e620000000800 */
[----:B-----5:R-:W-:Y:S01]  /*52b20*/  STL [R1+0xd04], R3 ;  /* 0x000d040301007387 */ /* 0x020fe20000100800 */
[----:B0-----:R-:W-:-:S03]  /*52b30*/  FFMA R2, R15, c[0x0][0x188], -R29 ;  /* 0x000062000f027a23 */ /* 0x001fc6000000081d */
[----:B------:R0:W-:Y:S01]  /*52b40*/  STL [R1+0x2310], R27 ;  /* 0x0023101b01007387 */ /* 0x0001e20000100800 */
[----:B------:R-:W-:-:S04]  /*52b50*/  FMUL R2, R2, 1.4426950216293334961 ;  /* 0x3fb8aa3b02027820 */ /* 0x000fc80000400000 */
[----:B0-----:R-:W0:Y:S01]  /*52b60*/  MUFU.EX2 R27, R2 ;  /* 0x00000002001b7308 */ /* 0x001e220000000800 */
[----:B---3--:R-:W-:Y:S01]  /*52b70*/  FMNMX R5, R22, R5, !PT ;  /* 0x0000000516057209 */ /* 0x008fe20007800000 */
[----:B------:R-:W-:Y:S01]  /*52b80*/  STL [R1+0x2308], R29 ;  /* 0x0023081d01007387 */ /* 0x000fe20000100800 */
[----:B------:R-:W3:Y:S02]  /*52b90*/  LDL.LU R15, [R1+0x68] ;  /* 0x00006800010f7983 */ /* 0x000ee40000300800 */
[----:B-1----:R1:W-:Y:S02]  /*52ba0*/  STL [R1+0xcfc], R0 ;  /* 0x000cfc0001007387 */ /* 0x0023e40000100800 */
[----:B------:R-:W-:Y:S01]  /*52bb0*/  FFMA R3, R21, c[0x0][0x188], -R5 ;  /* 0x0000620015037a23 */ /* 0x000fe20000000805 */
[----:B------:R5:W-:Y:S01]  /*52bc0*/  STL [R1+0xcac], R5 ;  /* 0x000cac0501007387 */ /* 0x000be20000100800 */
[----:B------:R-:W-:Y:S02]  /*52bd0*/  FADD R6, R16, R17 ;  /* 0x0000001110067221 */ /* 0x000fe40000000000 */
[----:B-1----:R-:W-:-:S02]  /*52be0*/  FFMA R0, R14, c[0x0][0x188], -R5 ;  /* 0x000062000e007a23 */ /* 0x002fc40000000805 */
[----:B------:R-:W3:Y:S01]  /*52bf0*/  LDL.LU R14, [R1+0x6c] ;  /* 0x00006c00010e7983 */ /* 0x000ee20000300800 */
[----:B0-----:R-:W-:Y:S02]  /*52c00*/  STL [R1+0xb3c], R27 ;  /* 0x000b3c1b01007387 */ /* 0x001fe40000100800 */
[----:B------:R-:W3:Y:S02]  /*52c10*/  LDL.LU R17, [R1+0x232c] ;  /* 0x00232c0001117983 */ /* 0x000ee40000300800 */
[----:B------:R-:W3:Y:S02]  /*52c20*/  LDL.LU R16, [R1+0x2328] ;  /* 0x0023280001107983 */ /* 0x000ee40000300800 */
[----:B-----5:R-:W-:Y:S02]  /*52c30*/  FADD R5, R12, R26 ;  /* 0x0000001a0c057221 */ /* 0x020fe40000000000 */
[----:B------:R-:W-:-:S04]  /*52c40*/  FMUL R3, R3, 1.4426950216293334961 ;  /* 0x3fb8aa3b03037820 */ /* 0x000fc80000400000 */
[----:B------:R0:W1:Y:S02]  /*52c50*/  MUFU.EX2 R28, R3 ;  /* 0x00000003001c7308 */ /* 0x0000640000000800 */
[----:B0-----:R-:W-:Y:S01]  /*52c60*/  FADD R3, R9, R11 ;  /* 0x0000000b09037221 */ /* 0x001fe20000000000 */
[----:B--2---:R-:W-:-:S05]  /*52c70*/  FMNMX R21, R7, R4, !PT ;  /* 0x0000000407157209 */ /* 0x004fca0007800000 */
[----:B------:R-:W-:Y:S01]  /*52c80*/  STL [R1+0xc9c], R21 ;  /* 0x000c9c1501007387 */ /* 0x000fe20000100800 */
[----:B------:R-:W3:Y:S02]  /*52c90*/  LDL R12, [R1+0xe14] ;  /* 0x000e1400010c7983 */ /* 0x000ee40000100800 */
[----:B-1----:R-:W-:Y:S02]  /*52ca0*/  STL [R1+0xd14], R28 ;  /* 0x000d141c01007387 */ /* 0x002fe40000100800 */
[----:B------:R-:W2:Y:S02]  /*52cb0*/  LDL R11, [R1+0xe18] ;  /* 0x000e1800010b7983 */ /* 0x000ea40000100800 */
[----:B------:R-:W-:Y:S02]  /*52cc0*/  FMUL R7, R0, 1.4426950216293334961 ;  /* 0x3fb8aa3b00077820 */ /* 0x000fe40000400000 */
[----:B------:R-:W0:Y:S01]  /*52cd0*/  SHFL.BFLY PT, R0, R6, 0x2, 0x1f ;  /* 0x0c401f0006007f89 */ /* 0x000e2200000e0000 */
[----:B----4-:R-:W-:-:S03]  /*52ce0*/  FFMA R9, R8, c[0x0][0x188], -R21 ;  /* 0x0000620008097a23 */ /* 0x010fc60000000815 */
[----:B------:R-:W1:Y:S01]  /*52cf0*/  SHFL.BFLY PT, R2, R5, 0x2, 0x1f ;  /* 0x0c401f0005027f89 */ /* 0x000e6200000e0000 */
[----:B------:R-:W-:Y:S02]  /*52d00*/  FADD R4, R24, R25 ;  /* 0x0000001918047221 */ /* 0x000fe40000000000 */
[----:B------:R-:W-:Y:S01]  /*52d10*/  FMUL R9, R9, 1.4426950216293334961 ;  /* 0x3fb8aa3b09097820 */ /* 0x000fe20000400000 */
[----:B------:R4:W5:Y:S02]  /*52d20*/  MUFU.EX2 R29, R7 ;  /* 0x00000007001d7308 */ /* 0x0009640000000800 */
[----:B------:R-:W1:Y:S06]  /*52d30*/  SHFL.BFLY PT, R8, R4, 0x2, 0x1f ;  /* 0x0c401f0004087f89 */ /* 0x000e6c00000e0000 */
[----:B------:R0:W0:Y:S01]  /*52d40*/  MUFU.EX2 R24, R9 ;  /* 0x0000000900187308 */ /* 0x0000220000000800 */
[----:B----4-:R-:W4:Y:S01]  /*52d50*/  SHFL.BFLY PT, R7, R3, 0x2, 0x1f ;  /* 0x0c401f0003077f89 */ /* 0x010f2200000e0000 */
[----:B------:R-:W-:-:S04]  /*52d60*/  FFMA R10, R10, c[0x0][0x188], -R21 ;  /* 0x000062000a0a7a23 */ /* 0x000fc80000000815 */
[----:B------:R-:W-:Y:S02]  /*52d70*/  FMUL R10, R10, 1.4426950216293334961 ;  /* 0x3fb8aa3b0a0a7820 */ /* 0x000fe40000400000 */
[----:B0-----:R-:W-:Y:S02]  /*52d80*/  FADD R0, R6, R0 ;  /* 0x0000000006007221 */ /* 0x001fe40000000000 */
[----:B------:R-:W0:Y:S01]  /*52d90*/  MUFU.EX2 R26, R10 ;  /* 0x0000000a001a7308 */ /* 0x000e220000000800 */
[----:B-----5:R-:W-:Y:S01]  /*52da0*/  STL [R1+0xd0c], R29 ;  /* 0x000d0c1d01007387 */ /* 0x020fe20000100800 */
[----:B-1----:R-:W-:Y:S02]  /*52db0*/  FADD R2, R5, R2 ;  /* 0x0000000205027221 */ /* 0x002fe40000000000 */
[----:B------:R-:W-:Y:S02]  /*52dc0*/  FADD R4, R4, R8 ;  /* 0x0000000804047221 */ /* 0x000fe40000000000 */
[----:B----4-:R-:W-:Y:S01]  /*52dd0*/  FADD R8, R3, R7 ;  /* 0x0000000703087221 */ /* 0x010fe20000000000 */
[----:B---3--:R-:W-:-:S02]  /*52de0*/  FMNMX R12, R16, R12, !PT ;  /* 0x0000000c100c7209 */ /* 0x008fc40007800000 */
[----:B------:R-:W3:Y:S03]  /*52df0*/  LDL.LU R16, [R1+0x2324] ;  /* 0x0023240001107983 */ /* 0x000ee60000300800 */
[----:B------:R-:W-:-:S04]  /*52e00*/  FFMA R9, R15, c[0x0][0x188], -R12 ;  /* 0x000062000f097a23 */ /* 0x000fc8000000080c */
[----:B------:R-:W-:-:S04]  /*52e10*/  FMUL R6, R9, 1.4426950216293334961 ;  /* 0x3fb8aa3b09067820 */ /* 0x000fc80000400000 */
[----:B------:R-:W1:Y:S01]  /*52e20*/  MUFU.EX2 R15, R6 ;  /* 0x00000006000f7308 */ /* 0x000e620000000800 */
[----:B------:R-:W-:Y:S01]  /*52e30*/  FFMA R5, R14, c[0x0][0x188], -R12 ;  /* 0x000062000e057a23 */ /* 0x000fe2000000080c */
[----:B------:R-:W-:Y:S01]  /*52e40*/  STL [R1+0xc94], R12 ;  /* 0x000c940c01007387 */ /* 0x000fe20000100800 */
[----:B--2---:R-:W-:Y:S01]  /*52e50*/  FMNMX R14, R17, R11, !PT ;  /* 0x0000000b110e7209 */ /* 0x004fe20007800000 */
[----:B------:R-:W-:Y:S02]  /*52e60*/  STL [R1+0xd08], R24 ;  /* 0x000d081801007387 */ /* 0x000fe40000100800 */
[----:B0-----:R-:W-:Y:S01]  /*52e70*/  STL [R1+0xd00], R26 ;  /* 0x000d001a01007387 */ /* 0x001fe20000100800 */
[----:B------:R-:W2:Y:S01]  /*52e80*/  LDL.LU R17, [R1+0x2320] ;  /* 0x0023200001117983 */ /* 0x000ea20000300800 */
[----:B------:R-:W4:Y:S02]  /*52e90*/  LDL R21, [R1+0xe1c] ;  /* 0x000e1c0001157983 */ /* 0x000f240000100800 */
[----:B------:R2:W-:Y:S02]  /*52ea0*/  STL [R1+0xb7c], R14 ;  /* 0x000b7c0e01007387 */ /* 0x0005e40000100800 */
[----:B------:R-:W-:-:S02]  /*52eb0*/  FMUL R3, R5, 1.4426950216293334961 ;  /* 0x3fb8aa3b05037820 */ /* 0x000fc40000400000 */
[----:B------:R-:W-:Y:S01]  /*52ec0*/  FADD R5, R18, R19 ;  /* 0x0000001312057221 */ /* 0x000fe20000000000 */
[----:B-1----:R-:W-:Y:S01]  /*52ed0*/  STL [R1+0xcf8], R15 ;  /* 0x000cf80f01007387 */ /* 0x002fe20000100800 */
[----:B------:R-:W4:Y:S01]  /*52ee0*/  LDL.LU R19, [R1+0x231c] ;  /* 0x00231c0001137983 */ /* 0x000f220000300800 */
[----:B------:R-:W0:Y:S01]  /*52ef0*/  MUFU.EX2 R25, R3 ;  /* 0x0000000300197308 */ /* 0x000e220000000800 */
[----:B------:R-:W5:Y:S02]  /*52f00*/  LDL.LU R18, [R1+0x2318] ;  /* 0x0023180001127983 */ /* 0x000f640000300800 */
[--C-:B---3--:R-:W-:Y:S02]  /*52f10*/  FFMA R7, R16, c[0x0][0x188], -R14.reuse ;  /* 0x0000620010077a23 */ /* 0x108fe4000000080e */
[----:B------:R-:W3:Y:S01]  /*52f20*/  LDL R16, [R1+0xcfc] ;  /* 0x000cfc0001107983 */ /* 0x000ee20000100800 */
[----:B0-----:R-:W-:Y:S02]  /*52f30*/  STL [R1+0xcf4], R25 ;  /* 0x000cf41901007387 */ /* 0x001fe40000100800 */
[----:B--2---:R-:W-:-:S02]  /*52f40*/  FFMA R14, R17, c[0x0][0x188], -R14 ;  /* 0x00006200110e7a23 */ /* 0x004fc4000000080e */
[----:B------:R-:W2:Y:S01]  /*52f50*/  LDL R17, [R1+0xd10] ;  /* 0x000d100001117983 */ /* 0x000ea20000100800 */
[----:B----4-:R-:W-:-:S03]  /*52f60*/  FMNMX R21, R19, R21, !PT ;  /* 0x0000001513157209 */ /* 0x010fc60007800000 */
[----:B------:R-:W4:Y:S04]  /*52f70*/  LDL.LU R19, [R1+0x2314] ;  /* 0x0023140001137983 */ /* 0x000f280000300800 */
[----:B------:R-:W0:Y:S04]  /*52f80*/  SHFL.BFLY PT, R12, R0, 0x1, 0x1f ;  /* 0x0c201f00000c7f89 */ /* 0x000e2800000e0000 */
[----:B------:R-:W1:Y:S01]  /*52f90*/  SHFL.BFLY PT, R11, R2, 0x1, 0x1f ;  /* 0x0c201f00020b7f89 */ /* 0x000e6200000e0000 */
[----:B------:R-:W-:Y:S02]  /*52fa0*/  FADD R6, R13, R20 ;  /* 0x000000140d067221 */ /* 0x000fe40000000000 */
[----:B------:R-:W-:-:S02]  /*52fb0*/  FMUL R13, R7, 1.4426950216293334961 ;  /* 0x3fb8aa3b070d7820 */ /* 0x000fc40000400000 */
[----:B------:R-:W-:Y:S02]  /*52fc0*/  FMUL R14, R14, 1.4426950216293334961 ;  /* 0x3fb8aa3b0e0e7820 */ /* 0x000fe40000400000 */
[----:B------:R5:W0:Y:S08]  /*52fd0*/  MUFU.EX2 R20, R13 ;  /* 0x0000000d00147308 */ /* 0x000a300000000800 */
[----:B------:R0:W0:Y:S01]  /*52fe0*/  MUFU.EX2 R23, R14 ;  /* 0x0000000e00177308 */ /* 0x0000220000000800 */
[----:B------:R-:W-:Y:S01]  /*52ff0*/  STL [R1+0xb78], R21 ;  /* 0x000b781501007387 */ /* 0x000fe20000100800 */
[----:B-----5:R-:W-:-:S03]  /*53000*/  FFMA R13, R18, c[0x0][0x188], -R21 ;  /* 0x00006200120d7a23 */ /* 0x020fc60000000815 */
[----:B------:R-:W2:Y:S01]  /*53010*/  LDL R18, [R1+0xd04] ;  /* 0x000d040001127983 */ /* 0x000ea20000100800 */
[----:B------:R-:W-:-:S03]  /*53020*/  FMUL R13, R13, 1.4426950216293334961 ;  /* 0x3fb8aa3b0d0d7820 */ /* 0x000fc60000400000 */
[----:B0-----:R-:W-:Y:S01]  /*53030*/  STL [R1+0xcf0], R20 ;  /* 0x000cf01401007387 */ /* 0x001fe20000100800 */
[----:B------:R-:W-:Y:S02]  /*53040*/  FADD R0, R0, R12 ;  /* 0x0000000c00007221 */ /* 0x000fe40000000000 */
[----:B------:R-:W5:Y:S02]  /*53050*/  LDL R14, [R1+0xd1c] ;  /* 0x000d1c00010e7983 */ /* 0x000f640000100800 */
[----:B------:R-:W5:Y:S02]  /*53060*/  LDL R12, [R1+0xd18] ;  /* 0x000d1800010c7983 */ /* 0x000f640000100800 */
[----:B-1----:R-:W-:Y:S01]  /*53070*/  FADD R2, R2, R11 ;  /* 0x0000000b02027221 */ /* 0x002fe20000000000 */
[----:B------:R-:W-:Y:S04]  /*53080*/  STL [R1+0xcec], R23 ;  /* 0x000cec1701007387 */ /* 0x000fe80000100800 */
[----:B------:R-:W0:Y:S04]  /*53090*/  SHFL.BFLY PT, R3, R4, 0x1, 0x1f ;  /* 0x0c201f0004037f89 */ /* 0x000e2800000e0000 */
[----:B------:R-:W1:Y:S01]  /*530a0*/  SHFL.BFLY PT, R10, R8, 0x1, 0x1f ;  /* 0x0c201f00080a7f89 */ /* 0x000e6200000e0000 */
[----:B0-----:R-:W-:-:S02]  /*530b0*/  FADD R3, R4, R3 ;  /* 0x0000000304037221 */ /* 0x001fc40000000000 */
[----:B-1----:R-:W-:Y:S02]  /*530c0*/  FADD R4, R8, R10 ;  /* 0x0000000a08047221 */ /* 0x002fe40000000000 */
[----:B----4-:R-:W-:Y:S02]  /*530d0*/  FFMA R11, R19, c[0x0][0x188], -R21 ;  /* 0x00006200130b7a23 */ /* 0x010fe40000000815 */
[----:B------:R0:W1:Y:S01]  /*530e0*/  MUFU.EX2 R21, R13 ;  /* 0x0000000d00157308 */ /* 0x0000620000000800 */
[----:B------:R-:W4:Y:S04]  /*530f0*/  LDL R19, [R1+0xd24] ;  /* 0x000d240001137983 */ /* 0x000f280000100800 */
[----:B0-----:R-:W4:Y:S01]  /*53100*/  LDL R13, [R1+0xd20] ;  /* 0x000d2000010d7983 */ /* 0x001f220000100800 */
[----:B------:R-:W-:-:S04]  /*53110*/  FMUL R11, R11, 1.4426950216293334961 ;  /* 0x3fb8aa3b0b0b7820 */ /* 0x000fc80000400000 */
[----:B------:R-:W0:Y:S01]  /*53120*/  MUFU.EX2 R22, R11 ;  /* 0x0000000b00167308 */ /* 0x000e220000000800 */
[----:B---3--:R-:W-:Y:S01]  /*53130*/  FADD R10, R16, R27 ;  /* 0x0000001b100a7221 */ /* 0x008fe20000000000 */
[----:B-1----:R-:W-:Y:S04]  /*53140*/  STL [R1+0xce8], R21 ;  /* 0x000ce81501007387 */ /* 0x002fe80000100800 */
[----:B0-----:R-:W-:Y:S01]  /*53150*/  STL [R1+0xce4], R22 ;  /* 0x000ce41601007387 */ /* 0x001fe20000100800 */
[----:B------:R-:W3:Y:S03]  /*53160*/  LDL.LU R27, [R1+0x2310] ;  /* 0x00231000011b7983 */ /* 0x000ee60000300800 */
[----:B------:R-:W0:Y:S04]  /*53170*/  SHFL.BFLY PT, R7, R6, 0x2, 0x1f ;  /* 0x0c401f0006077f89 */ /* 0x000e2800000e0000 */
[----:B------:R-:W1:Y:S01]  /*53180*/  SHFL.BFLY PT, R9, R5, 0x2, 0x1f ;  /* 0x0c401f0005097f89 */ /* 0x000e6200000e0000 */
[----:B-----5:R-:W-:-:S02]  /*53190*/  FADD R8, R14, R12 ;  /* 0x0000000c0e087221 */ /* 0x020fc40000000000 */
[----:B------:R-:W-:Y:S02]  /*531a0*/  FADD R11, R28, R29 ;  /* 0x0000001d1c0b7221 */ /* 0x000fe40000000000 */
[----:B------:R-:W-:Y:S02]  /*531b0*/  FADD R14, R15, R25 ;  /* 0x000000190f0e7221 */ /* 0x000fe40000000000 */
[----:B0-----:R-:W-:Y:S02]  /*531c0*/  FADD R6, R6, R7 ;  /* 0x0000000706067221 */ /* 0x001fe40000000000 */
[----:B-1----:R-:W-:Y:S02]  /*531d0*/  FADD R5, R5, R9 ;  /* 0x0000000905057221 */ /* 0x002fe40000000000 */
[----:B--2---:R-:W-:Y:S02]  /*531e0*/  FADD R9, R17, R18 ;  /* 0x0000001211097221 */ /* 0x004fe40000000000 */
[----:B------:R-:W0:Y:S04]  /*531f0*/  SHFL.BFLY PT, R17, R10, 0x2, 0x1f ;  /* 0x0c401f000a117f89 */ /* 0x000e2800000e0000 */
[----:B------:R-:W1:Y:S04]  /*53200*/  SHFL.BFLY PT, R12, R11, 0x2, 0x1f ;  /* 0x0c401f000b0c7f89 */ /* 0x000e6800000e0000 */
[----:B------:R-:W2:Y:S04]  /*53210*/  SHFL.BFLY PT, R18, R9, 0x2, 0x1f ;  /* 0x0c401f0009127f89 */ /* 0x000ea800000e0000 */
[----:B------:R-:W5:Y:S01]  /*53220*/  SHFL.BFLY PT, R15, R14, 0x2, 0x1f ;  /* 0x0c401f000e0f7f89 */ /* 0x000f6200000e0000 */
[----:B------:R-:W-:-:S02]  /*53230*/  FADD R20, R20, R23 ;  /* 0x0000001714147221 */ /* 0x000fc40000000000 */
[----:B------:R-:W-:-:S03]  /*53240*/  FADD R21, R21, R22 ;  /* 0x0000001615157221 */ /* 0x000fc60000000000 */
[----:B------:R-:W5:Y:S04]  /*53250*/  SHFL.BFLY PT, R23, R20, 0x2, 0x1f ;  /* 0x0c401f0014177f89 */ /* 0x000f6800000e0000 */
[----:B------:R-:W5:Y:S01]  /*53260*/  SHFL.BFLY PT, R22, R21, 0x2, 0x1f ;  /* 0x0c401f0015167f89 */ /* 0x000f6200000e0000 */
[----:B0-----:R-:W-:Y:S02]  /*53270*/  FADD R10, R10, R17 ;  /* 0x000000110a0a7221 */ /* 0x001fe40000000000 */
[----:B-1----:R-:W-:Y:S02]  /*53280*/  FADD R11, R11, R12 ;  /* 0x0000000c0b0b7221 */ /* 0x002fe40000000000 */
[----:B--2---:R-:W-:Y:S01]  /*53290*/  FADD R9, R9, R18 ;  /* 0x0000001209097221 */ /* 0x004fe20000000000 */
[----:B------:R-:W0:Y:S01]  /*532a0*/  SHFL.BFLY PT, R12, R5, 0x1, 0x1f ;  /* 0x0c201f00050c7f89 */ /* 0x000e2200000e0000 */
[----:B-----5:R-:W-:-:S03]  /*532b0*/  FADD R14, R14, R15 ;  /* 0x0000000f0e0e7221 */ /* 0x020fc60000000000 */
[----:B------:R-:W-:Y:S04]  /*532c0*/  SHFL.BFLY PT, R15, R6, 0x1, 0x1f ;  /* 0x0c201f00060f7f89 */ /* 0x000fe800000e0000 */
[----:B------:R-:W-:Y:S01]  /*532d0*/  SHFL.BFLY PT, R18, R9, 0x1, 0x1f ;  /* 0x0c201f0009127f89 */ /* 0x000fe200000e0000 */
[----:B------:R-:W-:Y:S02]  /*532e0*/  FADD R20, R20, R23 ;  /* 0x0000001714147221 */ /* 0x000fe40000000000 */
[----:B------:R-:W-:Y:S02]  /*532f0*/  FADD R21, R21, R22 ;  /* 0x0000001615157221 */ /* 0x000fe40000000000 */
[----:B------:R-:W-:Y:S04]  /*53300*/  SHFL.BFLY PT, R22, R11, 0x1, 0x1f ;  /* 0x0c201f000b167f89 */ /* 0x000fe800000e0000 */
[----:B------:R-:W-:Y:S01]  /*53310*/  SHFL.BFLY PT, R25, R20, 0x1, 0x1f ;  /* 0x0c201f0014197f89 */ /* 0x000fe200000e0000 */
[----:B0-----:R-:W-:-:S03]  /*53320*/  FADD R5, R5, R12 ;  /* 0x0000000c05057221 */ /* 0x001fc60000000000 */
[----:B------:R-:W0:Y:S01]  /*53330*/  S2R R12, SR_TID.X ;  /* 0x00000000000c7919 */ /* 0x000e220000002100 */
[----:B----4-:R-:W-:-:S03]  /*53340*/  FADD R7, R19, R13 ;  /* 0x0000000d13077221 */ /* 0x010fc60000000000 */
[----:B------:R-:W1:Y:S01]  /*53350*/  SHFL.BFLY PT, R19, R8, 0x2, 0x1f ;  /* 0x0c401f0008137f89 */ /* 0x000e6200000e0000 */
[----:B------:R-:W-:Y:S02]  /*53360*/  FADD R13, R24, R26 ;  /* 0x0000001a180d7221 */ /* 0x000fe40000000000 */
[----:B------:R-:W2:Y:S03]  /*53370*/  SHFL.BFLY PT, R24, R7, 0x2, 0x1f ;  /* 0x0c401f0007187f89 */ /* 0x000ea600000e0000 */
[----:B------:R-:W4:Y:S01]  /*53380*/  SHFL.BFLY PT, R16, R13, 0x2, 0x1f ;  /* 0x0c401f000d107f89 */ /* 0x000f2200000e0000 */
[----:B-1----:R-:W-:-:S05]  /*53390*/  FADD R8, R8, R19 ;  /* 0x0000001308087221 */ /* 0x002fca0000000000 */
[----:B------:R-:W1:Y:S01]  /*533a0*/  SHFL.BFLY PT, R17, R8, 0x1, 0x1f ;  /* 0x0c201f0008117f89 */ /* 0x000e6200000e0000 */
[----:B--2---:R-:W-:Y:S02]  /*533b0*/  FADD R7, R7, R24 ;  /* 0x0000001807077221 */ /* 0x004fe40000000000 */
[----:B----4-:R-:W-:Y:S01]  /*533c0*/  FADD R13, R13, R16 ;  /* 0x000000100d0d7221 */ /* 0x010fe20000000000 */
[----:B------:R-:W-:Y:S04]  /*533d0*/  SHFL.BFLY PT, R19, R10, 0x1, 0x1f ;  /* 0x0c201f000a137f89 */ /* 0x000fe800000e0000 */
[----:B------:R-:W2:Y:S04]  /*533e0*/  SHFL.BFLY PT, R16, R7, 0x1, 0x1f ;  /* 0x0c201f0007107f89 */ /* 0x000ea800000e0000 */
[----:B---3--:R-:W-:Y:S01]  /*533f0*/  @P0 STS [R27+0x40880], R0 ;  /* 0x040880001b000388 */ /* 0x008fe20000000800 */
[----:B------:R-:W-:Y:S02]  /*53400*/  @P0 STS [R27+0x40900], R2 ;  /* 0x040900021b000388 */ /* 0x000fe40000000800 */
[----:B------:R1:W-:Y:S01]  /*53410*/  @P0 STS [R27+0x40980], R3 ;  /* 0x040980031b000388 */ /* 0x0003e20000000800 */
[----:B------:R-:W3:Y:S01]  /*53420*/  SHFL.BFLY PT, R23, R13, 0x1, 0x1f ;  /* 0x0c201f000d177f89 */ /* 0x000ee200000e0000 */
[----:B------:R-:W4:Y:S03]  /*53430*/  SHFL.BFLY PT, R24, R14, 0x1, 0x1f ;  /* 0x0c201f000e187f89 */ /* 0x000f2600000e0000 */
[----:B------:R-:W3:Y:S01]  /*53440*/  SHFL.BFLY PT, R26, R21, 0x1, 0x1f ;  /* 0x0c201f00151a7f89 */ /* 0x000ee200000e0000 */
[----:B-1----:R-:W-:-:S03]  /*53450*/  FADD R3, R8, R17 ;  /* 0x0000001108037221 */ /* 0x002fc60000000000 */
[----:B------:R-:W5:Y:S01]  /*53460*/  LDL.LU R8, [R1+0x1f0] ;  /* 0x0001f00001087983 */ /* 0x000f620000300800 */
[----:B------:R-:W5:Y:S02]  /*53470*/  LDL R17, [R1+0xcdc] ;  /* 0x000cdc0001117983 */ /* 0x000f640000100800 */
[----:B------:R-:W-:Y:S02]  /*53480*/  FADD R0, R6, R15 ;  /* 0x0000000f06007221 */ /* 0x000fe40000000000 */
[----:B--2---:R-:W-:Y:S01]  /*53490*/  FADD R2, R7, R16 ;  /* 0x0000001007027221 */ /* 0x004fe20000000000 */
[----:B------:R1:W-:Y:S01]  /*534a0*/  @P0 STS [R27+0x40a00], R4 ;  /* 0x040a00041b000388 */ /* 0x0003e20000000800 */
[----:B------:R2:W-:Y:S02]  /*534b0*/  @P0 STS [R27+0x40a80], R5 ;  /* 0x040a80051b000388 */ /* 0x0005e40000000800 */
[----:B------:R0:W-:Y:S01]  /*534c0*/  @P0 STS [R27+0x40b00], R0 ;  /* 0x040b00001b000388 */ /* 0x0001e20000000800 */
[----:B------:R-:W5:Y:S04]  /*534d0*/  LDL.LU R29, [R1+0x1f4] ;  /* 0x0001f400011d7983 */ /* 0x000f680000300800 */
[----:B------:R3:W-:Y:S01]  /*534e0*/  @P0 STS [R27+0x40b80], R2 ;  /* 0x040b80021b000388 */ /* 0x0007e20000000800 */
[----:B------:R4:W-:Y:S02]  /*534f0*/  @P0 STS [R27+0x40c00], R3 ;  /* 0x040c00031b000388 */ /* 0x0009e40000000800 */
[----:B------:R-:W5:Y:S02]  /*53500*/  LDL R28, [R1+0xcd8] ;  /* 0x000cd800011c7983 */ /* 0x000f640000100800 */
[----:B------:R-:W5:Y:S01]  /*53510*/  LDL.LU R7, [R1+0xe24] ;  /* 0x000e240001077983 */ /* 0x000f620000300800 */
[----:B------:R-:W5:Y:S01]  /*53520*/  LDL.LU R16, [R1+0x1f8] ;  /* 0x0001f80001107983 */ /* 0x000f620000300800 */
[----:B------:R-:W5:Y:S02]  /*53530*/  LDL R15, [R1+0xcd4] ;  /* 0x000cd400010f7983 */ /* 0x000f640000100800 */
[----:B-1----:R-:W-:-:S02]  /*53540*/  FADD R4, R9, R18 ;  /* 0x0000001209047221 */ /* 0x002fc40000000000 */
[----:B--2---:R-:W-:Y:S02]  /*53550*/  FADD R5, R10, R19 ;  /* 0x000000130a057221 */ /* 0x004fe40000000000 */
[----:B0-----:R-:W-:Y:S01]  /*53560*/  FADD R0, R11, R22 ;  /* 0x000000160b007221 */ /* 0x001fe20000000000 */
[----:B------:R-:W2:Y:S01]  /*53570*/  LDL.LU R9, [R1+0x4c0] ;  /* 0x0004c00001097983 */ /* 0x000ea20000300800 */
[----:B---3--:R-:W-:-:S03]  /*53580*/  FADD R2, R13, R23 ;  /* 0x000000170d027221 */ /* 0x008fc60000000000 */
[----:B------:R0:W-:Y:S01]  /*53590*/  @P0 STS [R27+0x40c80], R4 ;  /* 0x040c80041b000388 */ /* 0x0001e20000000800 */
[----:B----4-:R-:W-:Y:S02]  /*535a0*/  FADD R3, R14, R24 ;  /* 0x000000180e037221 */ /* 0x010fe40000000000 */
[----:B------:R1:W-:Y:S02]  /*535b0*/  @P0 STS [R27+0x40d00], R5 ;  /* 0x040d00051b000388 */ /* 0x0003e40000000800 */
[----:B------:R-:W-:Y:S01]  /*535c0*/  @P0 STS [R27+0x40d80], R0 ;  /* 0x040d80001b000388 */ /* 0x000fe20000000800 */
[----:B------:R-:W-:Y:S01]  /*535d0*/  @P0 STS [R27+0x40e00], R2 ;  /* 0x040e00021b000388 */ /* 0x000fe20000000800 */
[----:B------:R-:W-:Y:S02]  /*535e0*/  @P0 STS [R27+0x40e80], R3 ;  /* 0x040e80031b000388 */ /* 0x000fe40000000800 */
[----:B0-----:R-:W-:Y:S02]  /*535f0*/  FADD R4, R20, R25 ;  /* 0x0000001914047221 */ /* 0x001fe40000000000 */
[----:B-1----:R-:W-:-:S03]  /*53600*/  FADD R5, R21, R26 ;  /* 0x0000001a15057221 */ /* 0x002fc60000000000 */
[----:B------:R-:W-:Y:S02]  /*53610*/  @P0 STS [R27+0x40f00], R4 ;  /* 0x040f00041b000388 */ /* 0x000fe40000000800 */
[----:B------:R0:W-:Y:S02]  /*53620*/  @P0 STS [R27+0x40f80], R5 ;  /* 0x040f80051b000388 */ /* 0x0001e40000000800 */
[----:B------:R-:W-:Y:S06]  /*53630*/  BAR.SYNC.DEFER_BLOCKING 0x0 ;  /* 0x0000000000007b1d */ /* 0x000fec0000010000 */
[----:B0-----:R-:W0:Y:S02]  /*53640*/  S2R R27, SR_TID.X ;  /* 0x00000000001b7919 */ /* 0x001e240000002100 */
[----:B0-----:R-:W-:-:S05]  /*53650*/  LOP3.LUT R27, R27, 0xff, RZ, 0xc0, !PT ;  /* 0x000000ff1b1b7812 */ /* 0x001fca00078ec0ff */
[----:B------:R-:W0:Y:S04]  /*53660*/  LDS R5, [R27.X4+0x40000] ;  /* 0x040000001b057984 */ /* 0x000e280000004800 */
[----:B------:R-:W1:Y:S04]  /*53670*/  LDS R3, [R27.X4+0x40400] ;  /* 0x040400001b037984 */ /* 0x000e680000004800 */
[----:B------:R-:W3:Y:S04]  /*53680*/  LDS R0, [R27.X4+0x40800] ;  /* 0x040800001b007984 */ /* 0x000ee80000004800 */
[----:B0-----:R-:W0:Y:S04]  /*53690*/  SHFL.BFLY PT, R6, R5, 0x2, 0x1f ;  /* 0x0c401f0005067f89 */ /* 0x001e2800000e0000 */
[----:B-1----:R-:W1:Y:S04]  /*536a0*/  SHFL.BFLY PT, R4, R3, 0x2, 0x1f ;  /* 0x0c401f0003047f89 */ /* 0x002e6800000e0000 */
[----:B---3--:R-:W3:Y:S01]  /*536b0*/  SHFL.BFLY PT, R2, R0, 0x2, 0x1f ;  /* 0x0c401f0000027f89 */ /* 0x008ee200000e0000 */
[----:B0-----:R-:W-:-:S02]  /*536c0*/  FADD R6, R5, R6 ;  /* 0x0000000605067221 */ /* 0x001fc40000000000 */
[----:B-1----:R-:W-:Y:S02]  /*536d0*/  FADD R3, R3, R4 ;  /* 0x0000000403037221 */ /* 0x002fe40000000000 */
[----:B---3--:R-:W-:Y:S01]  /*536e0*/  FADD R2, R0, R2 ;  /* 0x0000000200027221 */ /* 0x008fe20000000000 */
[----:B------:R-:W0:Y:S04]  /*536f0*/  SHFL.BFLY PT, R5, R6, 0x1, 0x1f ;  /* 0x0c201f0006057f89 */ /* 0x000e2800000e0000 */
[----:B------:R-:W1:Y:S04]  /*53700*/  SHFL.BFLY PT, R0, R3, 0x1, 0x1f ;  /* 0x0c201f0003007f89 */ /* 0x000e6800000e0000 */
[----:B------:R-:W3:Y:S01]  /*53710*/  SHFL.BFLY PT, R4, R2, 0x1, 0x1f ;  /* 0x0c201f0002047f89 */ /* 0x000ee200000e0000 */
[----:B0-----:R-:W-:-:S02]  /*53720*/  FADD R5, R6, R5 ;  /* 0x0000000506057221 */ /* 0x001fc40000000000 */
[----:B-1----:R-:W-:Y:S02]  /*53730*/  FADD R0, R3, R0 ;  /* 0x0000000003007221 */ /* 0x002fe40000000000 */
[----:B---3--:R-:W-:Y:S01]  /*53740*/  FADD R2, R2, R4 ;  /* 0x0000000402027221 */ /* 0x008fe20000000000 */
[----:B------:R-:W-:Y:S02]  /*53750*/  @!P1 STS [R27.X4+0x40000], R5 ;  /* 0x040000051b009388 */ /* 0x000fe40000004800 */
[----:B------:R-:W-:Y:S02]  /*53760*/  @!P1 STS [R27.X4+0x40400], R0 ;  /* 0x040400001b009388 */ /* 0x000fe40000004800 */
[----:B------:R-:W-:Y:S02]  /*53770*/  @!P1 STS [R27.X4+0x40800], R2 ;  /* 0x040800021b009388 */ /* 0x000fe40000004800 */
[----:B------:R-:W0:Y:S02]  /*53780*/  LDS R0, [R12.X4+0x40c00] ;  /* 0x040c00000c007984 */ /* 0x000e240000004800 */
[----:B0-----:R-:W0:Y:S02]  /*53790*/  SHFL.BFLY PT, R2, R0, 0x2, 0x1f ;  /* 0x0c401f0000027f89 */ /* 0x001e2400000e0000 */
[----:B0-----:R-:W-:-:S05]  /*537a0*/  FADD R2, R0, R2 ;  /* 0x0000000200027221 */ /* 0x001fca0000000000 */
[----:B------:R-:W0:Y:S04]  /*537b0*/  SHFL.BFLY PT, R0, R2, 0x1, 0x1f ;  /* 0x0c201f0002007f89 */ /* 0x000e2800000e0000 */
[----:B------:R-:W1:Y:S01]  /*537c0*/  S2R R27, SR_TID.X ;  /* 0x00000000001b7919 */ /* 0x000e620000002100 */
[----:B0-----:R-:W-:-:S05]  /*537d0*/  FADD R0, R2, R0 ;  /* 0x0000000002007221 */ /* 0x001fca0000000000 */
[----:B------:R-:W-:Y:S01]  /*537e0*/  @!P1 STS [R12.X4+0x40c00], R0 ;  /* 0x040c00000c009388 */ /* 0x000fe20000004800 */
[----:B------:R-:W-:Y:S01]  /*537f0*/  BAR.SYNC.DEFER_BLOCKING 0x0 ;  /* 0x0000000000007b1d */ /* 0x000fe20000010000 */
[----:B-1----:R-:W-:-:S05]  /*53800*/  LOP3.LUT R27, R27, 0x1c, RZ, 0xc0, !PT ;  /* 0x0000001c1b1b7812 */ /* 0x002fca00078ec0ff */
[----:B------:R-:W0:Y:S01]  /*53810*/  LDS R0, [R27.X4+0x40000] ;  /* 0x040000001b007984 */ /* 0x000e220000004800 */
[----:B-----5:R-:W-:-:S03]  /*53820*/  FADD R2, -R17, R8 ;  /* 0x0000000811027221 */ /* 0x020fc60000000100 */
[----:B------:R-:W3:Y:S01]  /*53830*/  LDL.LU R8, [R1+0x4c4] ;  /* 0x0004c40001087983 */ /* 0x000ee20000300800 */
[----:B------:R-:W-:-:S04]  /*53840*/  FMUL R2, R2, 1.4426950216293334961 ;  /* 0x3fb8aa3b02027820 */ /* 0x000fc80000400000 */
[----:B------:R1:W0:Y:S01]  /*53850*/  MUFU.EX2 R5, R2 ;  /* 0x0000000200057308 */ /* 0x0002220000000800 */
[----:B------:R-:W-:Y:S02]  /*53860*/  FADD R3, -R28, R29 ;  /* 0x0000001d1c037221 */ /* 0x000fe40000000100 */
[----:B------:R-:W4:Y:S01]  /*53870*/  LDL.LU R29, [R1+0x1fc] ;  /* 0x0001fc00011d7983 */ /* 0x000f220000300800 */
[----:B------:R-:W4:Y:S03]  /*53880*/  LDL R28, [R1+0xcd0] ;  /* 0x000cd000011c7983 */ /* 0x000f260000100800 */
[----:B-1----:R-:W1:Y:S01]  /*53890*/  LDS R2, [R27.X4+0x40080] ;  /* 0x040080001b027984 */ /* 0x002e620000004800 */
[----:B0-----:R-:W-:-:S05]  /*538a0*/  FFMA R7, R5, R7, R0 ;  /* 0x0000000705077223 */ /* 0x001fca0000000000 */
[----:B------:R0:W-:Y:S04]  /*538b0*/  STL [R1+0xe24], R7 ;  /* 0x000e240701007387 */ /* 0x0001e80000100800 */
[----:B0-----:R-:W5:Y:S01]  /*538c0*/  LDL.LU R7, [R1+0x520] ;  /* 0x0005200001077983 */ /* 0x001f620000300800 */
[----:B------:R-:W4:Y:S02]  /*538d0*/  LDL.LU R6, [R1+0x524] ;  /* 0x0005240001067983 */ /* 0x000f240000300800 */
[----:B------:R-:W4:Y:S02]  /*538e0*/  LDL.LU R21, [R1+0x510] ;  /* 0x0005100001157983 */ /* 0x000f240000300800 */
[----:B------:R-:W4:Y:S02]  /*538f0*/  LDL.LU R20, [R1+0x514] ;  /* 0x0005140001147983 */ /* 0x000f240000300800 */
[----:B------:R-:W-:Y:S01]  /*53900*/  FMUL R3, R3, 1.4426950216293334961 ;  /* 0x3fb8aa3b03037820 */ /* 0x000fe20000400000 */
[----:B------:R-:W4:Y:S01]  /*53910*/  LDL.LU R19, [R1+0x500] ;  /* 0x0005000001137983 */ /* 0x000f220000300800 */
[----:B------:R-:W4:Y:S02]  /*53920*/  LDL.LU R18, [R1+0x504] ;  /* 0x0005040001127983 */ /* 0x000f240000300800 */
[----:B------:R-:W4:Y:S02]  /*53930*/  LDL.LU R11, [R1+0x4f0] ;  /* 0x0004f000010b7983 */ /* 0x000f240000300800 */
[----:B------:R-:W-:Y:S01]  /*53940*/  FADD R0, -R15, R16 ;  /* 0x000000100f007221 */ /* 0x000fe20000000100 */
[----:B------:R-:W4:Y:S01]  /*53950*/  LDL.LU R10, [R1+0x4f4] ;  /* 0x0004f400010a7983 */ /* 0x000f220000300800 */
[----:B--2---:R-:W-:-:S02]  /*53960*/  FMUL R9, R5, R9 ;  /* 0x0000000905097220 */ /* 0x004fc40000400000 */
[----:B------:R-:W2:Y:S01]  /*53970*/  LDL.LU R16, [R1+0x200] ;  /* 0x0002000001107983 */ /* 0x000ea20000300800 */
[----:B------:R3:W1:Y:S01]  /*53980*/  MUFU.EX2 R4, R3 ;  /* 0x0000000300047308 */ /* 0x0006620000000800 */
[----:B------:R-:W2:Y:S01]  /*53990*/  LDL R15, [R1+0xccc] ;  /* 0x000ccc00010f7983 */ /* 0x000ea20000100800 */
[----:B------:R-:W2:Y:S02]  /*539a0*/  LDL.LU R17, [R1+0x4e0] ;  /* 0x0004e00001117983 */ /* 0x000ea40000300800 */
[----:B------:R0:W-:Y:S02]  /*539b0*/  STL [R1+0x90], R9 ;  /* 0x0000900901007387 */ /* 0x0001e40000100800 */
[----:B0-----:R-:W2:Y:S01]  /*539c0*/  LDL.LU R9, [R1+0x4e4] ;  /* 0x0004e40001097983 */ /* 0x001ea20000300800 */
[----:B---3--:R-:W-:-:S05]  /*539d0*/  FMUL R3, R5, R8 ;  /* 0x0000000805037220 */ /* 0x008fca0000400000 */
[----:B------:R-:W-:Y:S01]  /*539e0*/  STL [R1+0x94], R3 ;  /* 0x0000940301007387 */ /* 0x000fe20000100800 */
[----:B------:R-:W3:Y:S02]  /*539f0*/  LDL.LU R14, [R1+0x4d0] ;  /* 0x0004d000010e7983 */ /* 0x000ee40000300800 */
[----:B------:R-:W3:Y:S02]  /*53a00*/  LDL.LU R8, [R1+0x4d4] ;  /* 0x0004d40001087983 */ /* 0x000ee40000300800 */
[----:B------:R-:W0:Y:S04]  /*53a10*/  LDS R3, [R27.X4+0x40100] ;  /* 0x040100001b037984 */ /* 0x000e280000004800 */
[C---:B-----5:R-:W-:Y:S02]  /*53a20*/  FMUL R7, R5.reuse, R7 ;  /* 0x0000000705077220 */ /* 0x060fe40000400000 */
[----:B----4-:R-:W-:-:S03]  /*53a30*/  FMUL R6, R5, R6 ;  /* 0x0000000605067220 */ /* 0x010fc60000400000 */
[----:B------:R4:W-:Y:S01]  /*53a40*/  STL [R1+0x80], R7 ;  /* 0x0000800701007387 */ /* 0x0009e20000100800 */
[----:B------:R-:W5:Y:S03]  /*53a50*/  LDL.LU R13, [R1+0x4b0] ;  /* 0x0004b000010d7983 */ /* 0x000f660000300800 */
[----:B----4-:R-:W4:Y:S01]  /*53a60*/  LDL.LU R7, [R1+0x4b4] ;  /* 0x0004b40001077983 */ /* 0x010f220000300800 */
[----:B------:R0:W-:Y:S03]  /*53a70*/  STL [R1+0x84], R6 ;  /* 0x0000840601007387 */ /* 0x0001e60000100800 */
[----:B0-----:R-:W1:Y:S01]  /*53a80*/  LDL.LU R6, [R1+0xe28] ;  /* 0x000e280001067983 */ /* 0x001e620000300800 */
[C---:B------:R-:W-:Y:S02]  /*53a90*/  FMUL R21, R5.reuse, R21 ;  /* 0x0000001505157220 */ /* 0x040fe40000400000 */
[----:B------:R-:W-:-:S02]  /*53aa0*/  FMUL R20, R5, R20 ;  /* 0x0000001405147220 */ /* 0x000fc40000400000 */
[C---:B--2---:R-:W-:Y:S01]  /*53ab0*/  FMUL R17, R5.reuse, R17 ;  /* 0x0000001105117220 */ /* 0x044fe20000400000 */
[----:B------:R0:W-:Y:S02]  /*53ac0*/  STL [R1+0x70], R21 ;  /* 0x0000701501007387 */ /* 0x0001e40000100800 */
[----:B------:R2:W-:Y:S02]  /*53ad0*/  STL [R1+0x74], R20 ;  /* 0x0000741401007387 */ /* 0x0005e40000100800 */
[C---:B------:R-:W-:Y:S02]  /*53ae0*/  FMUL R25, R5.reuse, R18 ;  /* 0x0000001205197220 */ /* 0x040fe40000400000 */
[C---:B------:R-:W-:Y:S02]  /*53af0*/  FMUL R18, R5.reuse, R9 ;  /* 0x0000000905127220 */ /* 0x040fe40000400000 */
[C---:B------:R-:W-:Y:S02]  /*53b00*/  FMUL R24, R5.reuse, R19 ;  /* 0x0000001305187220 */ /* 0x040fe40000400000 */
[----:B0-----:R-:W-:-:S02]  /*53b10*/  FMUL R21, R5, R10 ;  /* 0x0000000a05157220 */ /* 0x001fc40000400000 */
[C---:B--2---:R-:W-:Y:S02]  /*53b20*/  FMUL R20, R5.reuse, R11 ;  /* 0x0000000b05147220 */ /* 0x044fe40000400000 */
[----:B------:R-:W2:Y:S01]  /*53b30*/  LDL.LU R11, [R1+0x4c8] ;  /* 0x0004c800010b7983 */ /* 0x000ea20000300800 */
[----:B------:R-:W2:Y:S02]  /*53b40*/  LDL.LU R10, [R1+0x4cc] ;  /* 0x0004cc00010a7983 */ /* 0x000ea40000300800 */
[----:B------:R-:W2:Y:S02]  /*53b50*/  LDL.LU R9, [R1+0x528] ;  /* 0x0005280001097983 */ /* 0x000ea40000300800 */
[----:B------:R3:W-:Y:S01]  /*53b60*/  STL [R1+0x420], R17 ;  /* 0x0004201101007387 */ /* 0x0007e20000100800 */
[----:B------:R-:W-:Y:S01]  /*53b70*/  STL [R1+0x424], R18 ;  /* 0x0004241201007387 */ /* 0x000fe20000100800 */
[C---:B---3--:R-:W-:Y:S02]  /*53b80*/  FMUL R17, R5.reuse, R14 ;  /* 0x0000000e05117220 */ /* 0x048fe40000400000 */
[----:B------:R-:W-:-:S02]  /*53b90*/  FMUL R14, R5, R8 ;  /* 0x00000008050e7220 */ /* 0x000fc40000400000 */
[----:B------:R-:W3:Y:S01]  /*53ba0*/  LDL.LU R8, [R1+0x52c] ;  /* 0x00052c0001087983 */ /* 0x000ee20000300800 */
[----:B------:R-:W-:Y:S02]  /*53bb0*/  STL [R1+0x410], R17 ;  /* 0x0004101101007387 */ /* 0x000fe40000100800 */
[----:B------:R-:W-:Y:S02]  /*53bc0*/  STL [R1+0x414], R14 ;  /* 0x0004140e01007387 */ /* 0x000fe40000100800 */
[----:B-----5:R-:W-:-:S05]  /*53bd0*/  FMUL R13, R5, R13 ;  /* 0x0000000d050d7220 */ /* 0x020fca0000400000 */
[----:B------:R-:W-:Y:S01]  /*53be0*/  STL [R1+0x160], R13 ;  /* 0x0001600d01007387 */ /* 0x000fe20000100800 */
[----:B----4-:R-:W-:-:S05]  /*53bf0*/  FMUL R5, R5, R7 ;  /* 0x0000000705057220 */ /* 0x010fca0000400000 */
[----:B------:R-:W-:Y:S01]  /*53c00*/  STL [R1+0x164], R5 ;  /* 0x0001640501007387 */ /* 0x000fe20000100800 */
[----:B------:R-:W4:Y:S02]  /*53c10*/  LDL.LU R7, [R1+0x518] ;  /* 0x0005180001077983 */ /* 0x000f240000300800 */
[----:B-1----:R-:W-:-:S05]  /*53c20*/  FFMA R6, R4, R6, R2 ;  /* 0x0000000604067223 */ /* 0x002fca0000000002 */
[----:B------:R0:W-:Y:S04]  /*53c30*/  STL [R1+0xe28], R6 ;  /* 0x000e280601007387 */ /* 0x0001e80000100800 */
[----:B0-----:R-:W5:Y:S01]  /*53c40*/  LDL.LU R6, [R1+0x51c] ;  /* 0x00051c0001067983 */ /* 0x001f620000300800 */
[----:B------:R-:W5:Y:S02]  /*53c50*/  LDL.LU R19, [R1+0x508] ;  /* 0x0005080001137983 */ /* 0x000f640000300800 */
[----:B------:R-:W5:Y:S02]  /*53c60*/  LDL.LU R18, [R1+0x50c] ;  /* 0x00050c0001127983 */ /* 0x000f640000300800 */
[----:B------:R-:W5:Y:S02]  /*53c70*/  LDL.LU R17, [R1+0x4f8] ;  /* 0x0004f80001117983 */ /* 0x000f640000300800 */
[----:B--2---:R-:W-:-:S02]  /*53c80*/  FMUL R11, R4, R11 ;  /* 0x0000000b040b7220 */ /* 0x004fc40000400000 */
[C---:B------:R-:W-:Y:S02]  /*53c90*/  FMUL R5, R4.reuse, R10 ;  /* 0x0000000a04057220 */ /* 0x040fe40000400000 */
[----:B------:R-:W-:Y:S01]  /*53ca0*/  FMUL R9, R4, R9 ;  /* 0x0000000904097220 */ /* 0x000fe20000400000 */
[----:B------:R0:W-:Y:S01]  /*53cb0*/  STL [R1+0x98], R11 ;  /* 0x0000980b01007387 */ /* 0x0001e20000100800 */
[----:B------:R-:W2:Y:S02]  /*53cc0*/  LDL.LU R14, [R1+0x4fc] ;  /* 0x0004fc00010e7983 */ /* 0x000ea40000300800 */
[----:B------:R-:W-:Y:S02]  /*53cd0*/  STL [R1+0x9c], R5 ;  /* 0x00009c0501007387 */ /* 0x000fe40000100800 */
[----:B------:R1:W-:Y:S01]  /*53ce0*/  STL [R1+0x88], R9 ;  /* 0x0000880901007387 */ /* 0x0003e20000100800 */
[----:B------:R-:W2:Y:S01]  /*53cf0*/  LDL.LU R13, [R1+0x4e8] ;  /* 0x0004e800010d7983 */ /* 0x000ea20000300800 */
[----:B------:R-:W-:-:S03]  /*53d00*/  FMUL R0, R0, 1.4426950216293334961 ;  /* 0x3fb8aa3b00007820 */ /* 0x000fc60000400000 */
[----:B------:R-:W1:Y:S04]  /*53d10*/  LDS R5, [R27.X4+0x40180] ;  /* 0x040180001b057984 */ /* 0x000e680000004800 */
[----:B0-----:R-:W2:Y:S01]  /*53d20*/  LDL.LU R11, [R1+0x4ec] ;  /* 0x0004ec00010b7983 */ /* 0x001ea20000300800 */
[----:B---3--:R-:W-:-:S05]  /*53d30*/  FMUL R8, R4, R8 ;  /* 0x0000000804087220 */ /* 0x008fca0000400000 */
[----:B------:R0:W-:Y:S01]  /*53d40*/  STL [R1+0x8c], R8 ;  /* 0x00008c0801007387 */ /* 0x0001e20000100800 */
[----:B------:R-:W3:Y:S02]  /*53d50*/  LDL.LU R10, [R1+0x4d8] ;  /* 0x0004d800010a7983 */ /* 0x000ee40000300800 */
[----:B-1----:R-:W3:Y:S01]  /*53d60*/  LDL.LU R9, [R1+0x4dc] ;  /* 0x0004dc0001097983 */ /* 0x002ee20000300800 */
[----:B0-----:R-:W3:Y:S01]  /*53d70*/  LDL.LU R8, [R1+0x4b8] ;  /* 0x0004b80001087983 */ /* 0x001ee20000300800 */
[----:B----4-:R-:W-:-:S05]  /*53d80*/  FMUL R7, R4, R7 ;  /* 0x0000000704077220 */ /* 0x010fca0000400000 */
[----:B------:R0:W-:Y:S04]  /*53d90*/  STL [R1+0x78], R7 ;  /* 0x0000780701007387 */ /* 0x0001e80000100800 */
[----:B0-----:R-:W4:Y:S01]  /*53da0*/  LDL.LU R7, [R1+0x4bc] ;  /* 0x0004bc0001077983 */ /* 0x001f220000300800 */
[----:B-----5:R-:W-:-:S05]  /*53db0*/  FMUL R6, R4, R6 ;  /* 0x0000000604067220 */ /* 0x020fca0000400000 */
[----:B------:R0:W-:Y:S04]  /*53dc0*/  STL [R1+0x7c], R6 ;  /* 0x00007c0601007387 */ /* 0x0001e80000100800 */
[----:B0-----:R-:W5:Y:S01]  /*53dd0*/  LDL.LU R6, [R1+0xe2c] ;  /* 0x000e2c0001067983 */ /* 0x001f620000300800 */
[----:B------:R-:W5:Y:S01]  /*53de0*/  MUFU.EX2 R0, R0 ;  /* 0x0000000000007308 */ /* 0x000f620000000800 */
[C---:B------:R-:W-:Y:S02]  /*53df0*/  FMUL R26, R4.reuse, R19 ;  /* 0x00000013041a7220 */ /* 0x040fe40000400000 */
[C---:B------:R-:W-:Y:S02]  /*53e00*/  FMUL R27, R4.reuse, R18 ;  /* 0x00000012041b7220 */ /* 0x040fe40000400000 */
[----:B------:R-:W-:-:S02]  /*53e10*/  FMUL R22, R4, R17 ;  /* 0x0000001104167220 */ /* 0x000fc40000400000 */
[C---:B--2---:R-:W-:Y:S02]  /*53e20*/  FMUL R23, R4.reuse, R14 ;  /* 0x0000000e04177220 */ /* 0x044fe40000400000 */
[C---:B------:R-:W-:Y:S02]  /*53e30*/  FMUL R13, R4.reuse, R13 ;  /* 0x0000000d040d7220 */ /* 0x040fe40000400000 */
[----:B------:R-:W-:Y:S01]  /*53e40*/  FMUL R11, R4, R11 ;  /* 0x0000000b040b7220 */ /* 0x000fe20000400000 */
[----:B------:R-:W-:Y:S01]  /*53e50*/  STL.64 [R1+0x2230], R26 ;  /* 0x0022301a01007387 */ /* 0x000fe20000100a00 */
[----:B------:R-:W-:Y:S02]  /*53e60*/  STL.64 [R1+0x2228], R24 ;  /* 0x0022281801007387 */ /* 0x000fe40000100a00 */
[----:B------:R0:W-:Y:S02]  /*53e70*/  STL.64 [R1+0x2220], R22 ;  /* 0x0022201601007387 */ /* 0x0001e40000100a00 */
[----:B------:R1:W-:Y:S01]  /*53e80*/  STL.64 [R1+0x2218], R20 ;  /* 0x0022181401007387 */ /* 0x0003e20000100a00 */
[----:B------:R-:W-:Y:S01]  /*53e90*/  STL [R1+0x428], R13 ;  /* 0x0004280d01007387 */ /* 0x000fe20000100800 */
[----:B------:R-:W-:-:S02]  /*53ea0*/  FADD R2, -R28, R29 ;  /* 0x0000001d1c027221 */ /* 0x000fc40000000100 */
[----:B------:R-:W-:Y:S02]  /*53eb0*/  STL [R1+0x42c], R11 ;  /* 0x00042c0b01007387 */ /* 0x000fe40000100800 */
[----:B------:R-:W2:Y:S02]  /*53ec0*/  LDL.LU R29, [R1+0x204] ;  /* 0x00020400011d7983 */ /* 0x000ea40000300800 */
[C---:B---3--:R-:W-:Y:S02]  /*53ed0*/  FMUL R10, R4.reuse, R10 ;  /* 0x0000000a040a7220 */ /* 0x048fe40000400000 */
[----:B------:R-:W-:-:S03]  /*53ee0*/  FMUL R9, R4, R9 ;  /* 0x0000000904097220 */ /* 0x000fc60000400000 */
[----:B------:R-:W-:Y:S01]  /*53ef0*/  STL [R1+0x418], R10 ;  /* 0x0004180a01007387 */ /* 0x000fe20000100800 */
[----:B------:R-:W2:Y:S02]  /*53f00*/  LDL R28, [R1+0xcc8] ;  /* 0x000cc800011c7983 */ /* 0x000ea40000100800 */
[C---:B------:R-:W-:Y:S01]  /*53f10*/  FMUL R8, R4.reuse, R8 ;  /* 0x0000000804087220 */ /* 0x040fe20000400000 */
[----:B------:R-:W-:Y:S04]  /*53f20*/  STL [R1+0x41c], R9 ;  /* 0x00041c0901007387 */ /* 0x000fe80000100800 */
[----:B------:R-:W-:Y:S01]  /*53f30*/  STL [R1+0x168], R8 ;  /* 0x0001680801007387 */ /* 0x000fe20000100800 */
[----:B----4-:R-:W-:-:S05]  /*53f40*/  FMUL R4, R4, R7 ;  /* 0x0000000704047220 */ /* 0x010fca0000400000 */
[----:B------:R3:W-:Y:S01]  /*53f50*/  STL [R1+0x16c], R4 ;  /* 0x00016c0401007387 */ /* 0x0007e20000100800 */
[----:B0-----:R-:W4:Y:S02]  /*53f60*/  LDL.LU R22, [R1+0x540] ;  /* 0x0005400001167983 */ /* 0x001f240000300800 */
[----:B-1----:R-:W2:Y:S02]  /*53f70*/  LDL.LU R21, [R1+0x544] ;  /* 0x0005440001157983 */ /* 0x002ea40000300800 */
[----:B-----5:R-:W-:-:S05]  /*53f80*/  FFMA R6, R0, R6, R3 ;  /* 0x0000000600067223 */ /* 0x020fca0000000003 */
[----:B------:R0:W-:Y:S01]  /*53f90*/  STL [R1+0xe2c], R6 ;  /* 0x000e2c0601007387 */ /* 0x0001e20000100800 */
[----:B---3--:R-:W3:Y:S03]  /*53fa0*/  LDL.LU R4, [R1+0x5a0] ;  /* 0x0005a00001047983 */ /* 0x008ee60000300800 */
[----:B0-----:R-:W5:Y:S01]  /*53fb0*/  LDL.LU R6, [R1+0x5a4] ;  /* 0x0005a40001067983 */ /* 0x001f620000300800 */
[----:B------:R-:W5:Y:S02]  /*53fc0*/  LDL.LU R20, [R1+0x590] ;  /* 0x0005900001147983 */ /* 0x000f640000300800 */
[----:B------:R-:W5:Y:S02]  /*53fd0*/  LDL.LU R19, [R1+0x594] ;  /* 0x0005940001137983 */ /* 0x000f640000300800 */
[----:B------:R-:W5:Y:S02]  /*53fe0*/  LDL.LU R18, [R1+0x580] ;  /* 0x0005800001127983 */ /* 0x000f640000300800 */
[----:B------:R-:W-:Y:S01]  /*53ff0*/  FADD R3, -R15, R16 ;  /* 0x000000100f037221 */ /* 0x000fe20000000100 */
        /* <DEDUP_REMOVED lines=9> */
[----:B------:R-:W-:Y:S01]  /*54090*/  LOP3.LUT R24, R12, 0x1c, RZ, 0xc0, !PT ;  /* 0x0000001c0c187812 */ /* 0x000fe200078ec0ff */
[----:B------:R-:W5:Y:S02]  /*540a0*/  LDL.LU R15, [R1+0x208] ;  /* 0x00020800010f7983 */ /* 0x000f640000300800 */
[----:B------:R-:W5:Y:S02]  /*540b0*/  LDL R12, [R1+0xcc4] ;  /* 0x000cc400010c7983 */ /* 0x000f640000100800 */
[----:B----4-:R-:W-:-:S02]  /*540c0*/  FMUL R23, R0, R22 ;  /* 0x0000001600177220 */ /* 0x010fc40000400000 */
[----:B--2---:R-:W-:-:S03]  /*540d0*/  FMUL R22, R0, R21 ;  /* 0x0000001500167220 */ /* 0x004fc60000400000 */
[----:B------:R-:W-:Y:S02]  /*540e0*/  STL [R1+0x150], R23 ;  /* 0x0001501701007387 */ /* 0x000fe40000100800 */
[----:B------:R5:W-:Y:S02]  /*540f0*/  STL [R1+0x154], R22 ;  /* 0x0001541601007387 */ /* 0x000be40000100800 */
[----:B---3--:R-:W-:Y:S02]  /*54100*/  FMUL R21, R0, R4 ;  /* 0x0000000400157220 */ /* 0x008fe40000400000 */
[----:B------:R-:W-:Y:S01]  /*54110*/  FMUL R2, R2, 1.4426950216293334961 ;  /* 0x3fb8aa3b02027820 */ /* 0x000fe20000400000 */
[----:B------:R-:W0:Y:S04]  /*54120*/  LDS R4, [R24.X4+0x40200] ;  /* 0x0402000018047984 */ /* 0x000e280000004800 */
[----:B------:R1:W-:Y:S01]  /*54130*/  STL [R1+0x140], R21 ;  /* 0x0001401501007387 */ /* 0x0003e20000100800 */
[----:B-----5:R-:W-:-:S03]  /*54140*/  FMUL R22, R0, R6 ;  /* 0x0000000600167220 */ /* 0x020fc60000400000 */
[----:B------:R-:W2:Y:S01]  /*54150*/  LDL.LU R6, [R1+0xe30] ;  /* 0x000e300001067983 */ /* 0x000ea20000300800 */
[C---:B-1----:R-:W-:Y:S02]  /*54160*/  FMUL R21, R0.reuse, R20 ;  /* 0x0000001400157220 */ /* 0x042fe40000400000 */
[C---:B------:R-:W-:Y:S02]  /*54170*/  FMUL R20, R0.reuse, R19 ;  /* 0x0000001300147220 */ /* 0x040fe40000400000 */
[C---:B------:R-:W-:Y:S02]  /*54180*/  FMUL R19, R0.reuse, R18 ;  /* 0x0000001200137220 */ /* 0x040fe40000400000 */
[C---:B------:R-:W-:Y:S01]  /*54190*/  FMUL R18, R0.reuse, R17 ;  /* 0x0000001100127220 */ /* 0x040fe20000400000 */
[----:B------:R-:W2:Y:S01]  /*541a0*/  MUFU.EX2 R2, R2 ;  /* 0x0000000200027308 */ /* 0x000ea20000000800 */
[----:B------:R-:W-:Y:S01]  /*541b0*/  STL [R1+0x144], R22 ;  /* 0x0001441601007387 */ /* 0x000fe20000100800 */
[----:B------:R-:W-:-:S02]  /*541c0*/  FMUL R17, R0, R16 ;  /* 0x0000001000117220 */ /* 0x000fc40000400000 */
[----:B------:R1:W-:Y:S02]  /*541d0*/  STL [R1+0x130], R21 ;  /* 0x0001301501007387 */ /* 0x0003e40000100800 */
[C---:B------:R-:W-:Y:S01]  /*541e0*/  FMUL R16, R0.reuse, R14 ;  /* 0x0000000e00107220 */ /* 0x040fe20000400000 */
[----:B------:R-:W-:Y:S01]  /*541f0*/  STL [R1+0x134], R20 ;  /* 0x0001341401007387 */ /* 0x000fe20000100800 */
[C---:B------:R-:W-:Y:S02]  /*54200*/  FMUL R14, R0.reuse, R13 ;  /* 0x0000000d000e7220 */ /* 0x040fe40000400000 */
[----:B------:R-:W-:Y:S02]  /*54210*/  STL [R1+0x120], R19 ;  /* 0x0001201301007387 */ /* 0x000fe40000100800 */
[C---:B------:R-:W-:Y:S01]  /*54220*/  FMUL R13, R0.reuse, R11 ;  /* 0x0000000b000d7220 */ /* 0x040fe20000400000 */
[----:B------:R-:W-:Y:S01]  /*54230*/  STL [R1+0x124], R18 ;  /* 0x0001241201007387 */ /* 0x000fe20000100800 */
[----:B------:R-:W-:-:S02]  /*54240*/  FMUL R11, R0, R10 ;  /* 0x0000000a000b7220 */ /* 0x000fc40000400000 */
[----:B------:R-:W-:Y:S02]  /*54250*/  STL [R1+0x110], R17 ;  /* 0x0001101101007387 */ /* 0x000fe40000100800 */
[C---:B------:R-:W-:Y:S01]  /*54260*/  FMUL R10, R0.reuse, R9 ;  /* 0x00000009000a7220 */ /* 0x040fe20000400000 */
[----:B------:R-:W-:Y:S01]  /*54270*/  STL [R1+0x114], R16 ;  /* 0x0001141001007387 */ /* 0x000fe20000100800 */
[----:B------:R-:W-:Y:S02]  /*54280*/  STL [R1+0x100], R14 ;  /* 0x0001000e01007387 */ /* 0x000fe40000100800 */
[----:B------:R-:W-:Y:S02]  /*54290*/  STL [R1+0x104], R13 ;  /* 0x0001040d01007387 */ /* 0x000fe40000100800 */
[C---:B------:R-:W-:Y:S01]  /*542a0*/  FMUL R9, R0.reuse, R8 ;  /* 0x0000000800097220 */ /* 0x040fe20000400000 */
[----:B------:R-:W-:Y:S01]  /*542b0*/  STL [R1+0xf0], R11 ;  /* 0x0000f00b01007387 */ /* 0x000fe20000100800 */
[----:B------:R-:W-:Y:S02]  /*542c0*/  STL [R1+0xf4], R10 ;  /* 0x0000f40a01007387 */ /* 0x000fe40000100800 */
[----:B------:R-:W-:-:S02]  /*542d0*/  FMUL R0, R0, R7 ;  /* 0x0000000700007220 */ /* 0x000fc40000400000 */
[----:B------:R-:W3:Y:S01]  /*542e0*/  LDL.LU R8, [R1+0x548] ;  /* 0x0005480001087983 */ /* 0x000ee20000300800 */
[----:B------:R-:W-:Y:S01]  /*542f0*/  STL [R1+0xe0], R9 ;  /* 0x0000e00901007387 */ /* 0x000fe20000100800 */
[----:B------:R-:W4:Y:S02]  /*54300*/  LDL.LU R7, [R1+0x54c] ;  /* 0x00054c0001077983 */ /* 0x000f240000300800 */
[----:B------:R-:W-:Y:S02]  /*54310*/  STL [R1+0xe4], R0 ;  /* 0x0000e40001007387 */ /* 0x000fe40000100800 */
[----:B-1----:R-:W5:Y:S02]  /*54320*/  LDL.LU R21, [R1+0x5a8] ;  /* 0x0005a80001157983 */ /* 0x002f640000300800 */
[----:B--2---:R-:W-:-:S05]  /*54330*/  FFMA R6, R2, R6, R5 ;  /* 0x0000000602067223 */ /* 0x004fca0000000005 */
[----:B------:R1:W-:Y:S04]  /*54340*/  STL [R1+0xe30], R6 ;  /* 0x000e300601007387 */ /* 0x0003e80000100800 */
[----:B-1----:R-:W2:Y:S01]  /*54350*/  LDL.LU R6, [R1+0x5ac] ;  /* 0x0005ac0001067983 */ /* 0x002ea20000300800 */
        /* <DEDUP_REMOVED lines=10> */
[----:B---3--:R-:W-:-:S02]  /*54400*/  FMUL R22, R2, R8 ;  /* 0x0000000802167220 */ /* 0x008fc40000400000 */
[----:B------:R-:W3:Y:S01]  /*54410*/  LDL.LU R8, [R1+0x538] ;  /* 0x0005380001087983 */ /* 0x000ee20000300800 */
[C---:B----4-:R-:W-:Y:S02]  /*54420*/  FMUL R5, R2.reuse, R7 ;  /* 0x0000000702057220 */ /* 0x050fe40000400000 */
[----:B------:R5:W-:Y:S02]  /*54430*/  STL [R1+0x158], R22 ;  /* 0x0001581601007387 */ /* 0x000be40000100800 */
[----:B------:R-:W4:Y:S01]  /*54440*/  LDL.LU R7, [R1+0x53c] ;  /* 0x00053c0001077983 */ /* 0x000f220000300800 */
[----:B------:R-:W-:Y:S01]  /*54450*/  STL [R1+0x15c], R5 ;  /* 0x00015c0501007387 */ /* 0x000fe20000100800 */
[----:B------:R-:W-:Y:S02]  /*54460*/  FMUL R0, R3, 1.4426950216293334961 ;  /* 0x3fb8aa3b03007820 */ /* 0x000fe40000400000 */
[----:B------:R-:W1:Y:S04]  /*54470*/  LDS R5, [R24.X4+0x40280] ;  /* 0x0402800018057984 */ /* 0x000e680000004800 */
[----:B-----5:R-:W-:-:S05]  /*54480*/  FMUL R22, R2, R21 ;  /* 0x0000001502167220 */ /* 0x020fca0000400000 */
[----:B------:R5:W-:Y:S01]  /*54490*/  STL [R1+0x148], R22 ;  /* 0x0001481601007387 */ /* 0x000be20000100800 */
[----:B--2---:R-:W-:-:S03]  /*544a0*/  FMUL R21, R2, R6 ;  /* 0x0000000602157220 */ /* 0x004fc60000400000 */
[----:B------:R-:W0:Y:S01]  /*544b0*/  LDL.LU R6, [R1+0xe34] ;  /* 0x000e340001067983 */ /* 0x000e220000300800 */
[C---:B------:R-:W-:Y:S02]  /*544c0*/  FMUL R20, R2.reuse, R20 ;  /* 0x0000001402147220 */ /* 0x040fe40000400000 */
[C---:B------:R-:W-:Y:S02]  /*544d0*/  FMUL R19, R2.reuse, R19 ;  /* 0x0000001302137220 */ /* 0x040fe40000400000 */
[C---:B------:R-:W-:Y:S02]  /*544e0*/  FMUL R18, R2.reuse, R18 ;  /* 0x0000001202127220 */ /* 0x040fe40000400000 */
[C---:B------:R-:W-:Y:S01]  /*544f0*/  FMUL R17, R2.reuse, R17 ;  /* 0x0000001102117220 */ /* 0x040fe20000400000 */
[----:B------:R-:W0:Y:S01]  /*54500*/  MUFU.EX2 R0, R0 ;  /* 0x0000000000007308 */ /* 0x000e220000000800 */
[----:B------:R3:W-:Y:S01]  /*54510*/  STL [R1+0x14c], R21 ;  /* 0x00014c1501007387 */ /* 0x0007e20000100800 */
[----:B------:R-:W-:-:S02]  /*54520*/  FMUL R16, R2, R16 ;  /* 0x0000001002107220 */ /* 0x000fc40000400000 */
[----:B------:R-:W-:Y:S02]  /*54530*/  STL [R1+0x138], R20 ;  /* 0x0001381401007387 */ /* 0x000fe40000100800 */
[C---:B------:R-:W-:Y:S01]  /*54540*/  FMUL R14, R2.reuse, R14 ;  /* 0x0000000e020e7220 */ /* 0x040fe20000400000 */
[----:B------:R-:W-:Y:S01]  /*54550*/  STL [R1+0x13c], R19 ;  /* 0x00013c1301007387 */ /* 0x000fe20000100800 */
[C---:B------:R-:W-:Y:S02]  /*54560*/  FMUL R13, R2.reuse, R13 ;  /* 0x0000000d020d7220 */ /* 0x040fe40000400000 */
[----:B------:R-:W-:Y:S02]  /*54570*/  STL [R1+0x128], R18 ;  /* 0x0001281201007387 */ /* 0x000fe40000100800 */
[C---:B------:R-:W-:Y:S01]  /*54580*/  FMUL R11, R2.reuse, R11 ;  /* 0x0000000b020b7220 */ /* 0x040fe20000400000 */
[----:B------:R-:W-:Y:S01]  /*54590*/  STL [R1+0x12c], R17 ;  /* 0x00012c1101007387 */ /* 0x000fe20000100800 */
[----:B------:R-:W-:Y:S02]  /*545a0*/  STL [R1+0x118], R16 ;  /* 0x0001181001007387 */ /* 0x000fe40000100800 */
[----:B------:R-:W-:-:S02]  /*545b0*/  FMUL R10, R2, R10 ;  /* 0x0000000a020a7220 */ /* 0x000fc40000400000 */
[----:B------:R-:W-:Y:S01]  /*545c0*/  STL [R1+0x11c], R14 ;  /* 0x00011c0e01007387 */ /* 0x000fe20000100800 */
[----:B------:R-:W-:Y:S01]  /*545d0*/  STL [R1+0x108], R13 ;  /* 0x0001080d01007387 */ /* 0x000fe20000100800 */
[----:B------:R-:W-:Y:S02]  /*545e0*/  FMUL R9, R2, R9 ;  /* 0x0000000902097220 */ /* 0x000fe40000400000 */
[----:B------:R-:W-:Y:S02]  /*545f0*/  FADD R3, -R28, R29 ;  /* 0x0000001d1c037221 */ /* 0x000fe40000000100 */
[----:B------:R-:W-:Y:S01]  /*54600*/  STL [R1+0x10c], R11 ;  /* 0x00010c0b01007387 */ /* 0x000fe20000100800 */
[----:B------:R-:W2:Y:S01]  /*54610*/  LDL.LU R29, [R1+0x20c] ;  /* 0x00020c00011d7983 */ /* 0x000ea20000300800 */
[C---:B---3--:R-:W-:Y:S02]  /*54620*/  FMUL R8, R2.reuse, R8 ;  /* 0x0000000802087220 */ /* 0x048fe40000400000 */
[----:B------:R-:W-:Y:S02]  /*54630*/  STL [R1+0xf8], R10 ;  /* 0x0000f80a01007387 */ /* 0x000fe40000100800 */
[----:B----4-:R-:W-:Y:S01]  /*54640*/  FMUL R7, R2, R7 ;  /* 0x0000000702077220 */ /* 0x010fe20000400000 */
[----:B------:R-:W2:Y:S01]  /*54650*/  LDL R28, [R1+0xcbc] ;  /* 0x000cbc00011c7983 */ /* 0x000ea20000100800 */
[----:B------:R-:W-:Y:S02]  /*54660*/  STL [R1+0xfc], R9 ;  /* 0x0000fc0901007387 */ /* 0x000fe40000100800 */
[----:B-----5:R-:W3:Y:S02]  /*54670*/  LDL.LU R22, [R1+0x5c0] ;  /* 0x0005c00001167983 */ /* 0x020ee40000300800 */
[----:B------:R-:W-:Y:S01]  /*54680*/  STL [R1+0xe8], R8 ;  /* 0x0000e80801007387 */ /* 0x000fe20000100800 */
[----:B------:R-:W-:Y:S01]  /*54690*/  STL [R1+0xec], R7 ;  /* 0x0000ec0701007387 */ /* 0x000fe20000100800 */
[----:B------:R-:W4:Y:S02]  /*546a0*/  LDL.LU R21, [R1+0x5c4] ;  /* 0x0005c40001157983 */ /* 0x000f240000300800 */
[----:B0-----:R-:W-:-:S02]  /*546b0*/  FFMA R6, R0, R6, R4 ;  /* 0x0000000600067223 */ /* 0x001fc40000000004 */
[----:B------:R-:W5:Y:S03]  /*546c0*/  LDL.LU R4, [R1+0x660] ;  /* 0x0006600001047983 */ /* 0x000f660000300800 */
[----:B------:R0:W-:Y:S02]  /*546d0*/  STL [R1+0xe34], R6 ;  /* 0x000e340601007387 */ /* 0x0001e40000100800 */
[----:B0-----:R-:W2:Y:S01]  /*546e0*/  LDL.LU R6, [R1+0x664] ;  /* 0x0006640001067983 */ /* 0x001ea20000300800 */
        /* <DEDUP_REMOVED lines=10> */
[----:B------:R-:W-:Y:S01]  /*54790*/  FMUL R2, R3, 1.4426950216293334961 ;  /* 0x3fb8aa3b03027820 */ /* 0x000fe20000400000 */
[----:B------:R-:W2:Y:S01]  /*547a0*/  LDL.LU R8, [R1+0x5b0] ;  /* 0x0005b00001087983 */ /* 0x000ea20000300800 */
[----:B------:R-:W-:-:S02]  /*547b0*/  FADD R3, -R12, R15 ;  /* 0x0000000f0c037221 */ /* 0x000fc40000000100 */
[----:B------:R-:W2:Y:S02]  /*547c0*/  LDL.LU R7, [R1+0x5b4] ;  /* 0x0005b40001077983 */ /* 0x000ea40000300800 */
[C---:B---3--:R-:W-:Y:S01]  /*547d0*/  FMUL R23, R0.reuse, R22 ;  /* 0x0000001600177220 */ /* 0x048fe20000400000 */
[----:B------:R-:W3:Y:S01]  /*547e0*/  LDL.LU R15, [R1+0x210] ;  /* 0x00021000010f7983 */ /* 0x000ee20000300800 */
[----:B------:R-:W3:Y:S02]  /*547f0*/  LDL R12, [R1+0xcb4] ;  /* 0x000cb400010c7983 */ /* 0x000ee40000100800 */
[C---:B----4-:R-:W-:Y:S01]  /*54800*/  FMUL R22, R0.reuse, R21 ;  /* 0x0000001500167220 */ /* 0x050fe20000400000 */
[----:B------:R-:W-:Y:S04]  /*54810*/  STL [R1+0xd0], R23 ;  /* 0x0000d01701007387 */ /* 0x000fe80000100800 */
[----:B------:R2:W-:Y:S02]  /*54820*/  STL [R1+0xd4], R22 ;  /* 0x0000d41601007387 */ /* 0x0005e40000100800 */
[C---:B-----5:R-:W-:Y:S01]  /*54830*/  FMUL R21, R0.reuse, R4 ;  /* 0x0000000400157220 */ /* 0x060fe20000400000 */
[----:B------:R-:W1:Y:S01]  /*54840*/  MUFU.EX2 R2, R2 ;  /* 0x0000000200027308 */ /* 0x000e620000000800 */
[----:B------:R-:W0:Y:S04]  /*54850*/  LDS R4, [R24.X4+0x40300] ;  /* 0x0403000018047984 */ /* 0x000e280000004800 */
[----:B------:R4:W-:Y:S01]  /*54860*/  STL [R1+0xc0], R21 ;  /* 0x0000c01501007387 */ /* 0x0009e20000100800 */
[----:B--2---:R-:W-:-:S03]  /*54870*/  FMUL R22, R0, R6 ;  /* 0x0000000600167220 */ /* 0x004fc60000400000 */
[----:B------:R-:W1:Y:S01]  /*54880*/  LDL.LU R6, [R1+0xe38] ;  /* 0x000e380001067983 */ /* 0x000e620000300800 */
[C---:B----4-:R-:W-:Y:S02]  /*54890*/  FMUL R21, R0.reuse, R20 ;  /* 0x0000001400157220 */ /* 0x050fe40000400000 */
[C---:B------:R-:W-:Y:S02]  /*548a0*/  FMUL R20, R0.reuse, R19 ;  /* 0x0000001300147220 */ /* 0x040fe40000400000 */
[C---:B------:R-:W-:Y:S02]  /*548b0*/  FMUL R19, R0.reuse, R18 ;  /* 0x0000001200137220 */ /* 0x040fe40000400000 */
[C---:B------:R-:W-:Y:S01]  /*548c0*/  FMUL R18, R0.reuse, R17 ;  /* 0x0000001100127220 */ /* 0x040fe20000400000 */
[----:B------:R-:W-:Y:S01]  /*548d0*/  STL [R1+0xc4], R22 ;  /* 0x0000c41601007387 */ /* 0x000fe20000100800 */
[C---:B------:R-:W-:Y:S02]  /*548e0*/  FMUL R17, R0.reuse, R16 ;  /* 0x0000001000117220 */ /* 0x040fe40000400000 */
[----:B------:R2:W-:Y:S02]  /*548f0*/  STL [R1+0xb0], R21 ;  /* 0x0000b01501007387 */ /* 0x0005e40000100800 */
[C---:B------:R-:W-:Y:S01]  /*54900*/  FMUL R16, R0.reuse, R14 ;  /* 0x0000000e00107220 */ /* 0x040fe20000400000 */
[----:B------:R-:W-:Y:S01]  /*54910*/  STL [R1+0xb4], R20 ;  /* 0x0000b41401007387 */ /* 0x000fe20000100800 */
        /* <DEDUP_REMOVED lines=14> */
[----:B------:R-:W4:Y:S01]  /*54a00*/  LDL.LU R8, [R1+0x5c8] ;  /* 0x0005c80001087983 */ /* 0x000f220000300800 */
[----:B------:R-:W-:Y:S01]  /*54a10*/  STL [R1+0x1d0], R9 ;  /* 0x0001d00901007387 */ /* 0x000fe20000100800 */
[----:B------:R-:W5:Y:S02]  /*54a20*/  LDL.LU R7, [R1+0x5cc] ;  /* 0x0005cc0001077983 */ /* 0x000f640000300800 */
[----:B------:R-:W-:Y:S02]  /*54a30*/  STL [R1+0x1d4], R0 ;  /* 0x0001d40001007387 */ /* 0x000fe40000100800 */
[----:B--2---:R-:W2:Y:S02]  /*54a40*/  LDL.LU R21, [R1+0x668] ;  /* 0x0006680001157983 */ /* 0x004ea40000300800 */
[----:B-1----:R-:W-:-:S05]  /*54a50*/  FFMA R6, R2, R6, R5 ;  /* 0x0000000602067223 */ /* 0x002fca0000000005 */
[----:B------:R1:W-:Y:S04]  /*54a60*/  STL [R1+0xe38], R6 ;  /* 0x000e380601007387 */ /* 0x0003e80000100800 */
[----:B-1----:R-:W3:Y:S01]  /*54a70*/  LDL.LU R6, [R1+0x66c] ;  /* 0x00066c0001067983 */ /* 0x002ee20000300800 */
        /* <DEDUP_REMOVED lines=8> */
[----:B----4-:R-:W-:-:S02]  /*54b00*/  FMUL R22, R2, R8 ;  /* 0x0000000802167220 */ /* 0x010fc40000400000 */
[----:B------:R-:W4:Y:S02]  /*54b10*/  LDL.LU R10, [R1+0x5d8] ;  /* 0x0005d800010a7983 */ /* 0x000f240000300800 */
[----:B------:R-:W4:Y:S01]  /*54b20*/  LDL.LU R9, [R1+0x5dc] ;  /* 0x0005dc0001097983 */ /* 0x000f220000300800 */
[----:B------:R-:W4:Y:S01]  /*54b30*/  LDL.LU R8, [R1+0x5b8] ;  /* 0x0005b80001087983 */ /* 0x000f220000300800 */
[----:B-----5:R-:W-:Y:S02]  /*54b40*/  FMUL R5, R2, R7 ;  /* 0x0000000702057220 */ /* 0x020fe40000400000 */
[----:B------:R2:W-:Y:S02]  /*54b50*/  STL [R1+0xd8], R22 ;  /* 0x0000d81601007387 */ /* 0x0005e40000100800 */
[----:B------:R-:W5:Y:S01]  /*54b60*/  LDL.LU R7, [R1+0x5bc] ;  /* 0x0005bc0001077983 */ /* 0x000f620000300800 */
[----:B------:R-:W-:Y:S01]  /*54b70*/  STL [R1+0xdc], R5 ;  /* 0x0000dc0501007387 */ /* 0x000fe20000100800 */
[----:B------:R-:W-:-:S02]  /*54b80*/  FMUL R0, R3, 1.4426950216293334961 ;  /* 0x3fb8aa3b03007820 */ /* 0x000fc40000400000 */
[----:B------:R-:W1:Y:S04]  /*54b90*/  LDS R5, [R24.X4+0x40380] ;  /* 0x0403800018057984 */ /* 0x000e680000004800 */
[----:B--2---:R-:W-:-:S05]  /*54ba0*/  FMUL R22, R2, R21 ;  /* 0x0000001502167220 */ /* 0x004fca0000400000 */
[----:B------:R2:W-:Y:S01]  /*54bb0*/  STL [R1+0xc8], R22 ;  /* 0x0000c81601007387 */ /* 0x0005e20000100800 */
[----:B---3--:R-:W-:-:S03]  /*54bc0*/  FMUL R21, R2, R6 ;  /* 0x0000000602157220 */ /* 0x008fc60000400000 */
        /* <DEDUP_REMOVED lines=16> */
[----:B----4-:R-:W-:-:S02]  /*54cd0*/  FMUL R10, R2, R10 ;  /* 0x0000000a020a7220 */ /* 0x010fc40000400000 */
[----:B------:R-:W-:Y:S01]  /*54ce0*/  STL [R1+0x17c], R14 ;  /* 0x00017c0e01007387 */ /* 0x000fe20000100800 */
[----:B------:R-:W-:Y:S01]  /*54cf0*/  STL [R1+0x1f8], R13 ;  /* 0x0001f80d01007387 */ /* 0x000fe20000100800 */
[----:B------:R-:W-:Y:S02]  /*54d00*/  FMUL R9, R2, R9 ;  /* 0x0000000902097220 */ /* 0x000fe40000400000 */
[----:B------:R-:W-:Y:S02]  /*54d10*/  FADD R3, -R28, R29 ;  /* 0x0000001d1c037221 */ /* 0x000fe40000000100 */
[----:B------:R-:W-:Y:S01]  /*54d20*/  STL [R1+0x1fc], R11 ;  /* 0x0001fc0b01007387 */ /* 0x000fe20000100800 */
[----:B------:R-:W4:Y:S01]  /*54d30*/  LDL.LU R29, [R1+0x214] ;  /* 0x00021400011d7983 */ /* 0x000f220000300800 */
[C---:B------:R-:W-:Y:S02]  /*54d40*/  FMUL R8, R2.reuse, R8 ;  /* 0x0000000802087220 */ /* 0x040fe40000400000 */
[----:B------:R-:W-:Y:S02]  /*54d50*/  STL [R1+0x1e8], R10 ;  /* 0x0001e80a01007387 */ /* 0x000fe40000100800 */
[----:B-----5:R-:W-:Y:S01]  /*54d60*/  FMUL R7, R2, R7 ;  /* 0x0000000702077220 */ /* 0x020fe20000400000 */
[----:B------:R-:W4:Y:S01]  /*54d70*/  LDL R28, [R1+0xcb0] ;  /* 0x000cb000011c7983 */ /* 0x000f220000100800 */
[----:B------:R-:W-:Y:S02]  /*54d80*/  STL [R1+0x1ec], R9 ;  /* 0x0001ec0901007387 */ /* 0x000fe40000100800 */
[----:B--2---:R-:W2:Y:S02]  /*54d90*/  LDL.LU R22, [R1+0x6a0] ;  /* 0x0006a00001167983 */ /* 0x004ea40000300800 */
[----:B------:R-:W-:Y:S01]  /*54da0*/  STL [R1+0x1d8], R8 ;  /* 0x0001d80801007387 */ /* 0x000fe20000100800 */
[----:B------:R-:W-:Y:S01]  /*54db0*/  STL [R1+0x1dc], R7 ;  /* 0x0001dc0701007387 */ /* 0x000fe20000100800 */
[----:B---3--:R-:W3:Y:S02]  /*54dc0*/  LDL.LU R21, [R1+0x6a4] ;  /* 0x0006a40001157983 */ /* 0x008ee40000300800 */
[----:B0-----:R-:W-:-:S02]  /*54dd0*/  FFMA R6, R0, R6, R4 ;  /* 0x0000000600067223 */ /* 0x001fc40000000004 */
[----:B------:R-:W5:Y:S03]  /*54de0*/  LDL.LU R4, [R1+0x750] ;  /* 0x0007500001047983 */ /* 0x000f660000300800 */
[----:B------:R0:W-:Y:S02]  /*54df0*/  STL [R1+0xe3c], R6 ;  /* 0x000e3c0601007387 */ /* 0x0001e40000100800 */
[----:B0-----:R-:W4:Y:S01]  /*54e00*/  LDL.LU R6, [R1+0x754] ;  /* 0x0007540001067983 */ /* 0x001f220000300800 */
[----:B------:R-:W4:Y:S02]  /*54e10*/  LDL.LU R20, [R1+0x730] ;  /* 0x0007300001147983 */ /* 0x000f240000300800 */
[----:B------:R-:W4:Y:S02]  /*54e20*/  LDL.LU R19, [R1+0x734] ;  /* 0x0007340001137983 */ /* 0x000f240000300800 */
[----:B------:R-:W4:Y:S01]  /*54e30*/  LDL.LU R18, [R1+0x710] ;  /* 0x0007100001127983 */ /* 0x000f220000300800 */
[----:B------:R-:W4:Y:S01]  /*54e40*/  LDL.LU R17, [R1+0x714] ;  /* 0x0007140001117983 */ /* 0x000f220000300800 */
[----:B------:R-:W4:Y:S02]  /*54e50*/  LDL.LU R16, [R1+0x6f0] ;  /* 0x0006f00001107983 */ /* 0x000f240000300800 */
[----:B------:R-:W4:Y:S02]  /*54e60*/  LDL.LU R14, [R1+0x6f4] ;  /* 0x0006f400010e7983 */ /* 0x000f240000300800 */
[----:B------:R-:W4:Y:S01]  /*54e70*/  LDL.LU R13, [R1+0x6d0] ;  /* 0x0006d000010d7983 */ /* 0x000f220000300800 */
[----:B------:R-:W4:Y:S01]  /*54e80*/  LDL.LU R11, [R1+0x6d4] ;  /* 0x0006d400010b7983 */ /* 0x000f220000300800 */
[----:B------:R-:W4:Y:S02]  /*54e90*/  LDL.LU R10, [R1+0x6b0] ;  /* 0x0006b000010a7983 */ /* 0x000f240000300800 */
[----:B------:R-:W4:Y:S02]  /*54ea0*/  LDL.LU R9, [R1+0x6b4] ;  /* 0x0006b40001097983 */ /* 0x000f240000300800 */
[----:B------:R-:W-:Y:S01]  /*54eb0*/  FMUL R2, R3, 1.4426950216293334961 ;  /* 0x3fb8aa3b03027820 */ /* 0x000fe20000400000 */
[----:B------:R-:W4:Y:S01]  /*54ec0*/  LDL.LU R8, [R1+0x680] ;  /* 0x0006800001087983 */ /* 0x000f220000300800 */
[----:B------:R-:W-:-:S02]  /*54ed0*/  FADD R3, -R12, R15 ;  /* 0x0000000f0c037221 */ /* 0x000fc40000000100 */
[----:B------:R-:W4:Y:S02]  /*54ee0*/  LDL.LU R7, [R1+0x684] ;  /* 0x0006840001077983 */ /* 0x000f240000300800 */
[C---:B--2---:R-:W-:Y:S01]  /*54ef0*/  FMUL R23, R0.reuse, R22 ;  /* 0x0000001600177220 */ /* 0x044fe20000400000 */
[----:B------:R-:W2:Y:S01]  /*54f00*/  LDL.LU R15, [R1+0x218] ;  /* 0x00021800010f7983 */ /* 0x000ea20000300800 */
[----:B------:R-:W2:Y:S02]  /*54f10*/  LDL R12, [R1+0xca4] ;  /* 0x000ca400010c7983 */ /* 0x000ea40000100800 */
[C---:B---3--:R-:W-:Y:S01]  /*54f20*/  FMUL R22, R0.reuse, R21 ;  /* 0x0000001500167220 */ /* 0x048fe20000400000 */
[----:B------:R-:W-:Y:S04]  /*54f30*/  STL [R1+0x1c0], R23 ;  /* 0x0001c01701007387 */ /* 0x000fe80000100800 */
[----:B------:R4:W-:Y:S02]  /*54f40*/  STL [R1+0x1c4], R22 ;  /* 0x0001c41601007387 */ /* 0x0009e40000100800 */
[C---:B-----5:R-:W-:Y:S01]  /*54f50*/  FMUL R21, R0.reuse, R4 ;  /* 0x0000000400157220 */ /* 0x060fe20000400000 */
[----:B------:R-:W1:Y:S01]  /*54f60*/  MUFU.EX2 R2, R2 ;  /* 0x0000000200027308 */ /* 0x000e620000000800 */
[----:B------:R-:W0:Y:S04]  /*54f70*/  LDS R4, [R24.X4+0x40400] ;  /* 0x0404000018047984 */ /* 0x000e280000004800 */
[----:B------:R3:W-:Y:S01]  /*54f80*/  STL [R1+0x1b0], R21 ;  /* 0x0001b01501007387 */ /* 0x0007e20000100800 */
[----:B----4-:R-:W-:-:S03]  /*54f90*/  FMUL R22, R0, R6 ;  /* 0x0000000600167220 */ /* 0x010fc60000400000 */
[----:B------:R-:W1:Y:S01]  /*54fa0*/  LDL.LU R6, [R1+0xe40] ;  /* 0x000e400001067983 */ /* 0x000e620000300800 */
[C---:B---3--:R-:W-:Y:S02]  /*54fb0*/  FMUL R21, R0.reuse, R20 ;  /* 0x0000001400157220 */ /* 0x048fe40000400000 */
        /* <DEDUP_REMOVED lines=26> */
[----:B---3--:R-:W3:Y:S02]  /*55160*/  LDL.LU R21, [R1+0x758] ;  /* 0x0007580001157983 */ /* 0x008ee40000300800 */
[----:B-1----:R-:W-:-:S05]  /*55170*/  FFMA R6, R2, R6, R5 ;  /* 0x0000000602067223 */ /* 0x002fca0000000005 */
        /* <DEDUP_REMOVED lines=20> */
[----:B---3--:R-:W-:-:S05]  /*552c0*/  FMUL R22, R2, R21 ;  /* 0x0000001502167220 */ /* 0x008fca0000400000 */
        /* <DEDUP_REMOVED lines=30> */
[----:B---3--:R-:W3:Y:S02]  /*554b0*/  LDL.LU R22, [R1+0x7a0] ;  /* 0x0007a00001167983 */ /* 0x008ee40000300800 */
[----:B------:R-:W-:Y:S01]  /*554c0*/  STL [R1+0x2e8], R8 ;  /* 0x0002e80801007387 */ /* 0x000fe20000100800 */
[----:B------:R-:W-:Y:S01]  /*554d0*/  STL [R1+0x2ec], R7 ;  /* 0x0002ec0701007387 */ /* 0x000fe20000100800 */
[----:B--2---:R-:W2:Y:S02]  /*554e0*/  LDL.LU R21, [R1+0x7a4] ;  /* 0x0007a40001157983 */ /* 0x004ea40000300800 */
        /* <DEDUP_REMOVED lines=18> */
[C---:B---3--:R-:W-:Y:S01]  /*55610*/  FMUL R23, R0.reuse, R22 ;  /* 0x0000001600177220 */ /* 0x048fe20000400000 */
[----:B------:R-:W3:Y:S01]  /*55620*/  LDL.LU R15, [R1+0x220] ;  /* 0x00022000010f7983 */ /* 0x000ee20000300800 */
[----:B------:R-:W3:Y:S02]  /*55630*/  LDL R12, [R1+0xc90] ;  /* 0x000c9000010c7983 */ /* 0x000ee40000100800 */
[C---:B--2---:R-:W-:Y:S01]  /*55640*/  FMUL R22, R0.reuse, R21 ;  /* 0x0000001500167220 */ /* 0x044fe20000400000 */
        /* <DEDUP_REMOVED lines=8> */
[C---:B--2---:R-:W-:Y:S02]  /*556d0*/  FMUL R21, R0.reuse, R20 ;  /* 0x0000001400157220 */ /* 0x044fe40000400000 */
        /* <DEDUP_REMOVED lines=381> */
[----:B----4-:R-:W-:-:S02]  /*56eb0*/  FMUL R22, R2, R8 ;  /* 0x0000000802167220 */ /* 0x010fc40000400000 */
[----:B------:R-:W4:Y:S01]  /*56ec0*/  LDL.LU R9, [R1+0x49c] ;  /* 0x00049c0001097983 */ /* 0x000f220000300800 */
[----:B------:R-:W4:Y:S01]  /*56ed0*/  LDL.LU R8, [R1+0x488] ;  /* 0x0004880001087983 */ /* 0x000f220000300800 */
[C---:B-----5:R-:W-:Y:S02]  /*56ee0*/  FMUL R5, R2.reuse, R7 ;  /* 0x0000000702057220 */ /* 0x060fe40000400000 */
[----:B------:R3:W-:Y:S02]  /*56ef0*/  STL [R1+0x338], R22 ;  /* 0x0003381601007387 */ /* 0x0007e40000100800 */
[----:B------:R-:W5:Y:S01]  /*56f00*/  LDL.LU R7, [R1+0x48c] ;  /* 0x00048c0001077983 */ /* 0x000f620000300800 */
[----:B------:R-:W-:Y:S01]  /*56f10*/  STL [R1+0x33c], R5 ;  /* 0x00033c0501007387 */ /* 0x000fe20000100800 */
[----:B------:R-:W-:Y:S02]  /*56f20*/  FMUL R0, R3, 1.4426950216293334961 ;  /* 0x3fb8aa3b03007820 */ /* 0x000fe40000400000 */
[----:B------:R-:W1:Y:S04]  /*56f30*/  LDS R5, [R24.X4+0x40880] ;  /* 0x0408800018057984 */ /* 0x000e680000004800 */
[----:B---3--:R-:W-:-:S05]  /*56f40*/  FMUL R22, R2, R21 ;  /* 0x0000001502167220 */ /* 0x008fca0000400000 */
[----:B------:R-:W-:Y:S01]  /*56f50*/  STL [R1+0x328], R22 ;  /* 0x0003281601007387 */ /* 0x000fe20000100800 */
[----:B--2---:R-:W-:-:S03]  /*56f60*/  FMUL R21, R2, R6 ;  /* 0x0000000602157220 */ /* 0x004fc60000400000 */
[----:B------:R-:W0:Y:S01]  /*56f70*/  LDL.LU R6, [R1+0xe64] ;  /* 0x000e640001067983 */ /* 0x000e220000300800 */
[C---:B------:R-:W-:Y:S02]  /*56f80*/  FMUL R20, R2.reuse, R20 ;  /* 0x0000001402147220 */ /* 0x040fe40000400000 */
[C---:B------:R-:W-:Y:S02]  /*56f90*/  FMUL R19, R2.reuse, R19 ;  /* 0x0000001302137220 */ /* 0x040fe40000400000 */
[C---:B------:R-:W-:Y:S02]  /*56fa0*/  FMUL R18, R2.reuse, R18 ;  /* 0x0000001202127220 */ /* 0x040fe40000400000 */
[C---:B------:R-:W-:Y:S01]  /*56fb0*/  FMUL R17, R2.reuse, R17 ;  /* 0x0000001102117220 */ /* 0x040fe20000400000 */
[----:B------:R-:W-:Y:S01]  /*56fc0*/  STL [R1+0x32c], R21 ;  /* 0x00032c1501007387 */ /* 0x000fe20000100800 */
[C---:B------:R-:W-:Y:S02]  /*56fd0*/  FMUL R16, R2.reuse, R16 ;  /* 0x0000001002107220 */ /* 0x040fe40000400000 */
[----:B------:R-:W-:Y:S02]  /*56fe0*/  STL [R1+0x318], R20 ;  /* 0x0003181401007387 */ /* 0x000fe40000100800 */
[C---:B------:R-:W-:Y:S01]  /*56ff0*/  FMUL R14, R2.reuse, R14 ;  /* 0x0000000e020e7220 */ /* 0x040fe20000400000 */
[----:B------:R-:W0:Y:S01]  /*57000*/  MUFU.EX2 R0, R0 ;  /* 0x0000000000007308 */ /* 0x000e220000000800 */
[----:B------:R-:W-:Y:S01]  /*57010*/  STL [R1+0x31c], R19 ;  /* 0x00031c1301007387 */ /* 0x000fe20000100800 */
[----:B------:R-:W-:-:S02]  /*57020*/  FMUL R13, R2, R13 ;  /* 0x0000000d020d7220 */ /* 0x000fc40000400000 */
[----:B------:R-:W-:Y:S02]  /*57030*/  STL [R1+0x308], R18 ;  /* 0x0003081201007387 */ /* 0x000fe40000100800 */
[C---:B------:R-:W-:Y:S01]  /*57040*/  FMUL R11, R2.reuse, R11 ;  /* 0x0000000b020b7220 */ /* 0x040fe20000400000 */
[----:B------:R-:W-:Y:S01]  /*57050*/  STL [R1+0x30c], R17 ;  /* 0x00030c1101007387 */ /* 0x000fe20000100800 */
[----:B------:R-:W-:Y:S02]  /*57060*/  STL [R1+0x408], R16 ;  /* 0x0004081001007387 */ /* 0x000fe40000100800 */
[C---:B------:R-:W-:Y:S02]  /*57070*/  FMUL R10, R2.reuse, R10 ;  /* 0x0000000a020a7220 */ /* 0x040fe40000400000 */
[----:B------:R-:W-:Y:S01]  /*57080*/  STL [R1+0x40c], R14 ;  /* 0x00040c0e01007387 */ /* 0x000fe20000100800 */
[----:B------:R-:W-:Y:S01]  /*57090*/  STL [R1+0x4a8], R13 ;  /* 0x0004a80d01007387 */ /* 0x000fe20000100800 */
[----:B----4-:R-:W-:-:S02]  /*570a0*/  FMUL R9, R2, R9 ;  /* 0x0000000902097220 */ /* 0x010fc40000400000 */
[----:B------:R-:W-:Y:S02]  /*570b0*/  FADD R3, -R28, R29 ;  /* 0x0000001d1c037221 */ /* 0x000fe40000000100 */
[----:B------:R-:W-:Y:S01]  /*570c0*/  STL [R1+0x4ac], R11 ;  /* 0x0004ac0b01007387 */ /* 0x000fe20000100800 */
[----:B------:R-:W2:Y:S01]  /*570d0*/  LDL.LU R29, [R1+0xdec] ;  /* 0x000dec00011d7983 */ /* 0x000ea20000300800 */
[----:B------:R3:W-:Y:S02]  /*570e0*/  STL [R1+0x498], R10 ;  /* 0x0004980a01007387 */ /* 0x0007e40000100800 */
[----:B------:R-:W2:Y:S02]  /*570f0*/  LDL R28, [R1+0xb5c] ;  /* 0x000b5c00011c7983 */ /* 0x000ea40000100800 */
[C---:B------:R-:W-:Y:S01]  /*57100*/  FMUL R8, R2.reuse, R8 ;  /* 0x0000000802087220 */ /* 0x040fe20000400000 */
[----:B------:R4:W-:Y:S01]  /*57110*/  STL [R1+0x49c], R9 ;  /* 0x00049c0901007387 */ /* 0x0009e20000100800 */
[----:B-----5:R-:W-:-:S03]  /*57120*/  FMUL R7, R2, R7 ;  /* 0x0000000702077220 */ /* 0x020fc60000400000 */
[----:B---3--:R-:W3:Y:S01]  /*57130*/  LDL.LU R10, [R1+0x470] ;  /* 0x00047000010a7983 */ /* 0x008ee20000300800 */
[----:B------:R5:W-:Y:S02]  /*57140*/  STL [R1+0x488], R8 ;  /* 0x0004880801007387 */ /* 0x000be40000100800 */
[----:B------:R0:W-:Y:S02]  /*57150*/  STL [R1+0x48c], R7 ;  /* 0x00048c0701007387 */ /* 0x0001e40000100800 */
[----:B----4-:R-:W4:Y:S02]  /*57160*/  LDL.LU R9, [R1+0x474] ;  /* 0x0004740001097983 */ /* 0x010f240000300800 */
[----:B0-----:R-:W-:Y:S02]  /*57170*/  FFMA R6, R0, R6, R4 ;  /* 0x0000000600067223 */ /* 0x001fe40000000004 */
[----:B------:R-:W2:Y:S03]  /*57180*/  LDL.LU R4, [R1+0x460] ;  /* 0x0004600001047983 */ /* 0x000ea60000300800 */
[----:B------:R0:W-:Y:S02]  /*57190*/  STL [R1+0xe64], R6 ;  /* 0x000e640601007387 */ /* 0x0001e40000100800 */
[----:B-----5:R-:W5:Y:S02]  /*571a0*/  LDL.LU R8, [R1+0x464] ;  /* 0x0004640001087983 */ /* 0x020f640000300800 */
        /* <DEDUP_REMOVED lines=9> */
[----:B0-----:R-:W5:Y:S01]  /*57240*/  LDL.LU R6, [R1+0x884] ;  /* 0x0008840001067983 */ /* 0x001f620000300800 */
[----:B------:R-:W-:-:S02]  /*57250*/  FMUL R2, R3, 1.4426950216293334961 ;  /* 0x3fb8aa3b03027820 */ /* 0x000fc40000400000 */
[----:B------:R-:W-:Y:S02]  /*57260*/  FADD R3, -R12, R15 ;  /* 0x0000000f0c037221 */ /* 0x000fe40000000100 */
[----:B------:R-:W5:Y:S01]  /*57270*/  LDL.LU R15, [R1+0xdf0] ;  /* 0x000df000010f7983 */ /* 0x000f620000300800 */
[----:B------:R-:W5:Y:S02]  /*57280*/  LDL R12, [R1+0xb58] ;  /* 0x000b5800010c7983 */ /* 0x000f640000100800 */
[C---:B---3--:R-:W-:Y:S02]  /*57290*/  FMUL R22, R0.reuse, R10 ;  /* 0x0000000a00167220 */ /* 0x048fe40000400000 */
[----:B------:R-:W3:Y:S01]  /*572a0*/  LDL.LU R10, [R1+0x850] ;  /* 0x00085000010a7983 */ /* 0x000ee20000300800 */
[C---:B----4-:R-:W-:Y:S02]  /*572b0*/  FMUL R21, R0.reuse, R9 ;  /* 0x0000000900157220 */ /* 0x050fe40000400000 */
[----:B------:R2:W-:Y:S02]  /*572c0*/  STL [R1+0x470], R22 ;  /* 0x0004701601007387 */ /* 0x0005e40000100800 */
[----:B------:R-:W4:Y:S01]  /*572d0*/  LDL.LU R9, [R1+0x854] ;  /* 0x0008540001097983 */ /* 0x000f220000300800 */
[----:B------:R5:W-:Y:S01]  /*572e0*/  STL [R1+0x474], R21 ;  /* 0x0004741501007387 */ /* 0x000be20000100800 */
[----:B--2---:R-:W-:-:S02]  /*572f0*/  FMUL R22, R0, R4 ;  /* 0x0000000400167220 */ /* 0x004fc40000400000 */
[C---:B-----5:R-:W-:Y:S01]  /*57300*/  FMUL R21, R0.reuse, R8 ;  /* 0x0000000800157220 */ /* 0x060fe20000400000 */
[----:B------:R-:W1:Y:S01]  /*57310*/  MUFU.EX2 R2, R2 ;  /* 0x0000000200027308 */ /* 0x000e620000000800 */
[----:B------:R-:W0:Y:S04]  /*57320*/  LDS R4, [R24.X4+0x40900] ;  /* 0x0409000018047984 */ /* 0x000e280000004800 */
[----:B------:R2:W-:Y:S01]  /*57330*/  STL [R1+0x460], R22 ;  /* 0x0004601601007387 */ /* 0x0005e20000100800 */
[----:B------:R-:W1:Y:S02]  /*57340*/  LDL.LU R8, [R1+0xe68] ;  /* 0x000e680001087983 */ /* 0x000e640000300800 */
[----:B------:R5:W-:Y:S02]  /*57350*/  STL [R1+0x464], R21 ;  /* 0x0004641501007387 */ /* 0x000be40000100800 */
[----:B--2---:R-:W-:-:S02]  /*57360*/  FMUL R22, R0, R20 ;  /* 0x0000001400167220 */ /* 0x004fc40000400000 */
[C---:B------:R-:W-:Y:S02]  /*57370*/  FMUL R20, R0.reuse, R18 ;  /* 0x0000001200147220 */ /* 0x040fe40000400000 */
[C---:B-----5:R-:W-:Y:S02]  /*57380*/  FMUL R21, R0.reuse, R19 ;  /* 0x0000001300157220 */ /* 0x060fe40000400000 */
[C---:B------:R-:W-:Y:S02]  /*57390*/  FMUL R19, R0.reuse, R17 ;  /* 0x0000001100137220 */ /* 0x040fe40000400000 */
        /* <DEDUP_REMOVED lines=8> */
[----:B------:R-:W-:Y:S01]  /*57420*/  STL [R1+0x430], R18 ;  /* 0x0004301201007387 */ /* 0x000fe20000100800 */
[----:B------:R-:W-:Y:S01]  /*57430*/  STL [R1+0x434], R17 ;  /* 0x0004341101007387 */ /* 0x000fe20000100800 */
[----:B------:R-:W-:Y:S02]  /*57440*/  STL [R1+0x4b0], R16 ;  /* 0x0004b01001007387 */ /* 0x000fe40000100800 */
[C---:B------:R-:W-:Y:S02]  /*57450*/  FMUL R13, R0.reuse, R7 ;  /* 0x00000007000d7220 */ /* 0x040fe40000400000 */
[----:B------:R-:W-:Y:S01]  /*57460*/  STL [R1+0x4b4], R14 ;  /* 0x0004b40e01007387 */ /* 0x000fe20000100800 */
[----:B------:R-:W2:Y:S01]  /*57470*/  LDL.LU R7, [R1+0x478] ;  /* 0x0004780001077983 */ /* 0x000ea20000300800 */
[----:B------:R-:W-:-:S02]  /*57480*/  FMUL R11, R0, R6 ;  /* 0x00000006000b7220 */ /* 0x000fc40000400000 */
[----:B------:R-:W-:Y:S02]  /*57490*/  STL [R1+0x4f0], R13 ;  /* 0x0004f00d01007387 */ /* 0x000fe40000100800 */
[----:B------:R-:W5:Y:S01]  /*574a0*/  LDL.LU R6, [R1+0x47c] ;  /* 0x00047c0001067983 */ /* 0x000f620000300800 */
[----:B------:R3:W-:Y:S02]  /*574b0*/  STL [R1+0x4f4], R11 ;  /* 0x0004f40b01007387 */ /* 0x0007e40000100800 */
[C---:B---3--:R-:W-:Y:S02]  /*574c0*/  FMUL R11, R0.reuse, R10 ;  /* 0x0000000a000b7220 */ /* 0x048fe40000400000 */
[----:B------:R-:W3:Y:S01]  /*574d0*/  LDL.LU R10, [R1+0x468] ;  /* 0x00046800010a7983 */ /* 0x000ee20000300800 */
[----:B----4-:R-:W-:Y:S02]  /*574e0*/  FMUL R0, R0, R9 ;  /* 0x0000000900007220 */ /* 0x010fe40000400000 */
[----:B------:R-:W-:Y:S02]  /*574f0*/  STL [R1+0x4e0], R11 ;  /* 0x0004e00b01007387 */ /* 0x000fe40000100800 */
[----:B------:R-:W3:Y:S01]  /*57500*/  LDL.LU R9, [R1+0x46c] ;  /* 0x00046c0001097983 */ /* 0x000ee20000300800 */
[----:B------:R-:W-:Y:S01]  /*57510*/  STL [R1+0x4e4], R0 ;  /* 0x0004e40001007387 */ /* 0x000fe20000100800 */
[----:B------:R-:W3:Y:S02]  /*57520*/  LDL.LU R19, [R1+0x458] ;  /* 0x0004580001137983 */ /* 0x000ee40000300800 */
[----:B-1----:R-:W-:-:S05]  /*57530*/  FFMA R8, R2, R8, R5 ;  /* 0x0000000802087223 */ /* 0x002fca0000000005 */
[----:B------:R1:W-:Y:S04]  /*57540*/  STL [R1+0xe68], R8 ;  /* 0x000e680801007387 */ /* 0x0003e80000100800 */
[----:B-1----:R-:W4:Y:S01]  /*57550*/  LDL.LU R8, [R1+0x45c] ;  /* 0x00045c0001087983 */ /* 0x002f220000300800 */
[----:B------:R-:W4:Y:S02]  /*57560*/  LDL.LU R18, [R1+0x448] ;  /* 0x0004480001127983 */ /* 0x000f240000300800 */
[----:B------:R-:W4:Y:S02]  /*57570*/  LDL.LU R17, [R1+0x44c] ;  /* 0x00044c0001117983 */ /* 0x000f240000300800 */
[----:B------:R-:W4:Y:S01]  /*57580*/  LDL.LU R16, [R1+0x438] ;  /* 0x0004380001107983 */ /* 0x000f220000300800 */
[----:B------:R-:W4:Y:S01]  /*57590*/  LDL.LU R14, [R1+0x43c] ;  /* 0x00043c00010e7983 */ /* 0x000f220000300800 */
[----:B------:R-:W4:Y:S02]  /*575a0*/  LDL.LU R13, [R1+0x8a8] ;  /* 0x0008a800010d7983 */ /* 0x000f240000300800 */
[----:B------:R-:W4:Y:S02]  /*575b0*/  LDL.LU R11, [R1+0x8ac] ;  /* 0x0008ac00010b7983 */ /* 0x000f240000300800 */
[----:B--2---:R-:W-:-:S02]  /*575c0*/  FMUL R20, R2, R7 ;  /* 0x0000000702147220 */ /* 0x004fc40000400000 */
[----:B------:R-:W2:Y:S01]  /*575d0*/  LDL.LU R7, [R1+0x888] ;  /* 0x0008880001077983 */ /* 0x000ea20000300800 */
[C---:B-----5:R-:W-:Y:S02]  /*575e0*/  FMUL R5, R2.reuse, R6 ;  /* 0x0000000602057220 */ /* 0x060fe40000400000 */
[----:B------:R1:W-:Y:S02]  /*575f0*/  STL [R1+0x478], R20 ;  /* 0x0004781401007387 */ /* 0x0003e40000100800 */
[----:B------:R-:W5:Y:S01]  /*57600*/  LDL.LU R6, [R1+0x88c] ;  /* 0x00088c0001067983 */ /* 0x000f620000300800 */
[----:B------:R-:W-:Y:S01]  /*57610*/  STL [R1+0x47c], R5 ;  /* 0x00047c0501007387 */ /* 0x000fe20000100800 */
[C---:B---3--:R-:W-:Y:S02]  /*57620*/  FMUL R10, R2.reuse, R10 ;  /* 0x0000000a020a7220 */ /* 0x048fe40000400000 */
[----:B------:R-:W-:Y:S01]  /*57630*/  FMUL R0, R3, 1.4426950216293334961 ;  /* 0x3fb8aa3b03007820 */ /* 0x000fe20000400000 */
[----:B------:R-:W3:Y:S01]  /*57640*/  LDS R5, [R24.X4+0x40980] ;  /* 0x0409800018057984 */ /* 0x000ee20000004800 */
[----:B-1----:R-:W-:-:S03]  /*57650*/  FMUL R20, R2, R9 ;  /* 0x0000000902147220 */ /* 0x002fc60000400000 */
[----:B------:R1:W-:Y:S04]  /*57660*/  STL [R1+0x468], R10 ;  /* 0x0004680a01007387 */ /* 0x0003e80000100800 */
[----:B-1----:R-:W3:Y:S01]  /*57670*/  LDL.LU R10, [R1+0x858] ;  /* 0x00085800010a7983 */ /* 0x002ee20000300800 */
[----:B------:R-:W3:Y:S02]  /*57680*/  LDL.LU R9, [R1+0x85c] ;  /* 0x00085c0001097983 */ /* 0x000ee40000300800 */
[----:B------:R1:W-:Y:S02]  /*57690*/  STL [R1+0x46c], R20 ;  /* 0x00046c1401007387 */ /* 0x0003e40000100800 */
[----:B-1----:R-:W-:Y:S02]  /*576a0*/  FMUL R20, R2, R19 ;  /* 0x0000001302147220 */ /* 0x002fe40000400000 */
[----:B------:R-:W-:-:S02]  /*576b0*/  FADD R3, -R28, R29 ;  /* 0x0000001d1c037221 */ /* 0x000fc40000000100 */
[C---:B----4-:R-:W-:Y:S02]  /*576c0*/  FMUL R19, R2.reuse, R8 ;  /* 0x0000000802137220 */ /* 0x050fe40000400000 */
[----:B------:R-:W0:Y:S01]  /*576d0*/  LDL.LU R8, [R1+0xe6c] ;  /* 0x000e6c0001087983 */ /* 0x000e220000300800 */
[C---:B------:R-:W-:Y:S02]  /*576e0*/  FMUL R18, R2.reuse, R18 ;  /* 0x0000001202127220 */ /* 0x040fe40000400000 */
[C---:B------:R-:W-:Y:S02]  /*576f0*/  FMUL R17, R2.reuse, R17 ;  /* 0x0000001102117220 */ /* 0x040fe40000400000 */
[C---:B------:R-:W-:Y:S01]  /*57700*/  FMUL R16, R2.reuse, R16 ;  /* 0x0000001002107220 */ /* 0x040fe20000400000 */
[----:B------:R-:W-:Y:S01]  /*57710*/  STL [R1+0x458], R20 ;  /* 0x0004581401007387 */ /* 0x000fe20000100800 */
[C---:B------:R-:W-:Y:S02]  /*57720*/  FMUL R14, R2.reuse, R14 ;  /* 0x0000000e020e7220 */ /* 0x040fe40000400000 */
[----:B------:R-:W-:Y:S02]  /*57730*/  STL [R1+0x45c], R19 ;  /* 0x00045c1301007387 */ /* 0x000fe40000100800 */
[----:B------:R-:W-:Y:S02]  /*57740*/  STL [R1+0x448], R18 ;  /* 0x0004481201007387 */ /* 0x000fe40000100800 */
[C---:B------:R-:W-:Y:S01]  /*57750*/  FMUL R13, R2.reuse, R13 ;  /* 0x0000000d020d7220 */ /* 0x040fe20000400000 */
[----:B------:R-:W-:Y:S01]  /*57760*/  STL [R1+0x44c], R17 ;  /* 0x00044c1101007387 */ /* 0x000fe20000100800 */
[----:B------:R-:W-:Y:S02]  /*57770*/  STL [R1+0x438], R16 ;  /* 0x0004381001007387 */ /* 0x000fe40000100800 */
[----:B------:R-:W-:-:S02]  /*57780*/  FMUL R11, R2, R11 ;  /* 0x0000000b020b7220 */ /* 0x000fc40000400000 */
[----:B------:R-:W-:Y:S01]  /*57790*/  STL [R1+0x43c], R14 ;  /* 0x00043c0e01007387 */ /* 0x000fe20000100800 */
[----:B------:R-:W3:Y:S01]  /*577a0*/  LDL.LU R29, [R1+0xdf4] ;  /* 0x000df400011d7983 */ /* 0x000ee20000300800 */
[----:B------:R2:W-:Y:S02]  /*577b0*/  STL [R1+0x4b8], R13 ;  /* 0x0004b80d01007387 */ /* 0x0005e40000100800 */
[----:B------:R-:W3:Y:S02]  /*577c0*/  LDL R28, [R1+0xb54] ;  /* 0x000b5400011c7983 */ /* 0x000ee40000100800 */
[----:B------:R5:W-:Y:S02]  /*577d0*/  STL [R1+0x4bc], R11 ;  /* 0x0004bc0b01007387 */ /* 0x000be40000100800 */
[C---:B--2---:R-:W-:Y:S02]  /*577e0*/  FMUL R13, R2.reuse, R7 ;  /* 0x00000007020d7220 */ /* 0x044fe40000400000 */
[----:B------:R-:W2:Y:S01]  /*577f0*/  LDL.LU R7, [R1+0x8d0] ;  /* 0x0008d00001077983 */ /* 0x000ea20000300800 */
[----:B-----5:R-:W-:-:S02]  /*57800*/  FMUL R11, R2, R6 ;  /* 0x00000006020b7220 */ /* 0x020fc40000400000 */
[----:B------:R-:W-:Y:S02]  /*57810*/  STL [R1+0x4f8], R13 ;  /* 0x0004f80d01007387 */ /* 0x000fe40000100800 */
[----:B------:R-:W5:Y:S01]  /*57820*/  LDL.LU R6, [R1+0x8d4] ;  /* 0x0008d40001067983 */ /* 0x000f620000300800 */
[----:B------:R-:W0:Y:S01]  /*57830*/  MUFU.EX2 R0, R0 ;  /* 0x0000000000007308 */ /* 0x000e220000000800 */
[----:B------:R1:W-:Y:S01]  /*57840*/  STL [R1+0x4fc], R11 ;  /* 0x0004fc0b01007387 */ /* 0x0003e20000100800 */
[C---:B---3--:R-:W-:Y:S02]  /*57850*/  FMUL R10, R2.reuse, R10 ;  /* 0x0000000a020a7220 */ /* 0x048fe40000400000 */
[----:B------:R-:W-:Y:S01]  /*57860*/  FMUL R2, R2, R9 ;  /* 0x0000000902027220 */ /* 0x000fe20000400000 */
[----:B-1----:R-:W3:Y:S02]  /*57870*/  LDL.LU R11, [R1+0x8c0] ;  /* 0x0008c000010b7983 */ /* 0x002ee40000300800 */
[----:B------:R1:W-:Y:S02]  /*57880*/  STL [R1+0x4e8], R10 ;  /* 0x0004e80a01007387 */ /* 0x0003e40000100800 */
[----:B-1----:R-:W3:Y:S01]  /*57890*/  LDL.LU R10, [R1+0x8c4] ;  /* 0x0008c400010a7983 */ /* 0x002ee20000300800 */
[----:B------:R1:W-:Y:S02]  /*578a0*/  STL [R1+0x4ec], R2 ;  /* 0x0004ec0201007387 */ /* 0x0003e40000100800 */
[----:B------:R-:W3:Y:S02]  /*578b0*/  LDL.LU R18, [R1+0x920] ;  /* 0x0009200001127983 */ /* 0x000ee40000300800 */
[----:B------:R-:W3:Y:S02]  /*578c0*/  LDL.LU R17, [R1+0x924] ;  /* 0x0009240001117983 */ /* 0x000ee40000300800 */
[----:B-1----:R-:W-:-:S02]  /*578d0*/  FMUL R2, R3, 1.4426950216293334961 ;  /* 0x3fb8aa3b03027820 */ /* 0x002fc40000400000 */
[----:B------:R-:W-:Y:S02]  /*578e0*/  FADD R3, -R12, R15 ;  /* 0x0000000f0c037221 */ /* 0x000fe40000000100 */
[----:B0-----:R-:W-:-:S05]  /*578f0*/  FFMA R8, R0, R8, R4 ;  /* 0x0000000800087223 */ /* 0x001fca0000000004 */
[----:B------:R0:W-:Y:S01]  /*57900*/  STL [R1+0xe6c], R8 ;  /* 0x000e6c0801007387 */ /* 0x0001e20000100800 */
[----:B------:R-:W4:Y:S02]  /*57910*/  LDL.LU R16, [R1+0x910] ;  /* 0x0009100001107983 */ /* 0x000f240000300800 */
[----:B------:R-:W4:Y:S02]  /*57920*/  LDL.LU R15, [R1+0x914] ;  /* 0x00091400010f7983 */ /* 0x000f240000300800 */
[----:B------:R-:W4:Y:S01]  /*57930*/  LDL.LU R14, [R1+0x900] ;  /* 0x00090000010e7983 */ /* 0x000f220000300800 */
[----:B------:R-:W4:Y:S01]  /*57940*/  LDL.LU R13, [R1+0x904] ;  /* 0x00090400010d7983 */ /* 0x000f220000300800 */
[----:B------:R-:W4:Y:S03]  /*57950*/  LDL.LU R9, [R1+0x8f0] ;  /* 0x0008f00001097983 */ /* 0x000f260000300800 */
[----:B0-----:R-:W4:Y:S01]  /*57960*/  LDL.LU R8, [R1+0x8f4] ;  /* 0x0008f40001087983 */ /* 0x001f220000300800 */
[----:B--2---:R-:W-:-:S03]  /*57970*/  FMUL R12, R0, R7 ;  /* 0x00000007000c7220 */ /* 0x004fc60000400000 */
[----:B------:R-:W2:Y:S01]  /*57980*/  LDL.LU R7, [R1+0x8e0] ;  /* 0x0008e00001077983 */ /* 0x000ea20000300800 */
[----:B-----5:R-:W-:-:S03]  /*57990*/  FMUL R4, R0, R6 ;  /* 0x0000000600047220 */ /* 0x020fc60000400000 */
[----:B------:R0:W-:Y:S01]  /*579a0*/  STL [R1+0x4d0], R12 ;  /* 0x0004d00c01007387 */ /* 0x0001e20000100800 */
[----:B------:R-:W5:Y:S03]  /*579b0*/  LDL.LU R6, [R1+0x8e4] ;  /* 0x0008e40001067983 */ /* 0x000f660000300800 */
[----:B------:R1:W-:Y:S04]  /*579c0*/  STL [R1+0x4d4], R4 ;  /* 0x0004d40401007387 */ /* 0x0003e80000100800 */
[----:B0-----:R-:W5:Y:S01]  /*579d0*/  LDL.LU R12, [R1+0x8b0] ;  /* 0x0008b000010c7983 */ /* 0x001f620000300800 */
[----:B---3--:R-:W-:-:S05]  /*579e0*/  FMUL R11, R0, R11 ;  /* 0x0000000b000b7220 */ /* 0x008fca0000400000 */
[----:B------:R0:W-:Y:S01]  /*579f0*/  STL [R1+0x4c0], R11 ;  /* 0x0004c00b01007387 */ /* 0x0001e20000100800 */
[C---:B-1----:R-:W-:Y:S02]  /*57a00*/  FMUL R4, R0.reuse, R10 ;  /* 0x0000000a00047220 */ /* 0x042fe40000400000 */
[C---:B------:R-:W-:Y:S02]  /*57a10*/  FMUL R20, R0.reuse, R18 ;  /* 0x0000001200147220 */ /* 0x040fe40000400000 */
[C---:B------:R-:W-:Y:S01]  /*57a20*/  FMUL R19, R0.reuse, R17 ;  /* 0x0000001100137220 */ /* 0x040fe20000400000 */
[----:B0-----:R-:W3:Y:S01]  /*57a30*/  LDL.LU R11, [R1+0x8b4] ;  /* 0x0008b400010b7983 */ /* 0x001ee20000300800 */
[----:B------:R-:W-:Y:S02]  /*57a40*/  STL [R1+0x4c4], R4 ;  /* 0x0004c40401007387 */ /* 0x000fe40000100800 */
[----:B------:R-:W3:Y:S02]  /*57a50*/  LDL.LU R10, [R1+0xe70] ;  /* 0x000e7000010a7983 */ /* 0x000ee40000300800 */
[----:B------:R-:W-:Y:S01]  /*57a60*/  STL [R1+0x500], R20 ;  /* 0x0005001401007387 */ /* 0x000fe20000100800 */
[----:B------:R-:W-:Y:S01]  /*57a70*/  STL [R1+0x504], R19 ;  /* 0x0005041301007387 */ /* 0x000fe20000100800 */
[----:B------:R-:W0:Y:S03]  /*57a80*/  MUFU.EX2 R2, R2 ;  /* 0x0000000200027308 */ /* 0x000e260000000800 */
[----:B------:R-:W1:Y:S01]  /*57a90*/  LDS R4, [R24.X4+0x40a00] ;  /* 0x040a000018047984 */ /* 0x000e620000004800 */
[----:B----4-:R-:W-:-:S02]  /*57aa0*/  FMUL R18, R0, R16 ;  /* 0x0000001000127220 */ /* 0x010fc40000400000 */
[C---:B------:R-:W-:Y:S02]  /*57ab0*/  FMUL R17, R0.reuse, R15 ;  /* 0x0000000f00117220 */ /* 0x040fe40000400000 */
[C---:B------:R-:W-:Y:S02]  /*57ac0*/  FMUL R16, R0.reuse, R14 ;  /* 0x0000000e00107220 */ /* 0x040fe40000400000 */
[C---:B------:R-:W-:Y:S02]  /*57ad0*/  FMUL R15, R0.reuse, R13 ;  /* 0x0000000d000f7220 */ /* 0x040fe40000400000 */
[C---:B------:R-:W-:Y:S01]  /*57ae0*/  FMUL R14, R0.reuse, R9 ;  /* 0x00000009000e7220 */ /* 0x040fe20000400000 */
[----:B------:R-:W-:Y:S01]  /*57af0*/  STL [R1+0x510], R18 ;  /* 0x0005101201007387 */ /* 0x000fe20000100800 */
[----:B------:R-:W-:Y:S02]  /*57b00*/  STL [R1+0x514], R17 ;  /* 0x0005141101007387 */ /* 0x000fe40000100800 */
[----:B------:R-:W-:Y:S02]  /*57b10*/  STL [R1+0x520], R16 ;  /* 0x0005201001007387 */ /* 0x000fe40000100800 */
[----:B------:R-:W-:Y:S02]  /*57b20*/  STL [R1+0x524], R15 ;  /* 0x0005240f01007387 */ /* 0x000fe40000100800 */
[C---:B------:R-:W-:Y:S01]  /*57b30*/  FMUL R13, R0.reuse, R8 ;  /* 0x00000008000d7220 */ /* 0x040fe20000400000 */
[----:B------:R-:W4:Y:S01]  /*57b40*/  LDL.LU R9, [R1+0x8d8] ;  /* 0x0008d80001097983 */ /* 0x000f220000300800 */
[----:B------:R2:W-:Y:S02]  /*57b50*/  STL [R1+0x530], R14 ;  /* 0x0005300e01007387 */ /* 0x0005e40000100800 */
[----:B------:R-:W4:Y:S01]  /*57b60*/  LDL.LU R8, [R1+0x8dc] ;  /* 0x0008dc0001087983 */ /* 0x000f220000300800 */
[----:B------:R5:W-:Y:S01]  /*57b70*/  STL [R1+0x534], R13 ;  /* 0x0005340d01007387 */ /* 0x000be20000100800 */
[----:B--2---:R-:W-:-:S03]  /*57b80*/  FMUL R14, R0, R7 ;  /* 0x00000007000e7220 */ /* 0x004fc60000400000 */
[----:B------:R-:W2:Y:S01]  /*57b90*/  LDL.LU R7, [R1+0x8c8] ;  /* 0x0008c80001077983 */ /* 0x000ea20000300800 */
[C---:B-----5:R-:W-:Y:S02]  /*57ba0*/  FMUL R13, R0.reuse, R6 ;  /* 0x00000006000d7220 */ /* 0x060fe40000400000 */
[----:B------:R5:W-:Y:S02]  /*57bb0*/  STL [R1+0x540], R14 ;  /* 0x0005400e01007387 */ /* 0x000be40000100800 */
[----:B------:R-:W2:Y:S01]  /*57bc0*/  LDL.LU R6, [R1+0x8cc] ;  /* 0x0008cc0001067983 */ /* 0x000ea20000300800 */
[----:B------:R0:W-:Y:S01]  /*57bd0*/  STL [R1+0x544], R13 ;  /* 0x0005440d01007387 */ /* 0x0001e20000100800 */
[----:B------:R-:W-:-:S05]  /*57be0*/  FMUL R12, R0, R12 ;  /* 0x0000000c000c7220 */ /* 0x000fca0000400000 */
[----:B------:R0:W-:Y:S01]  /*57bf0*/  STL [R1+0x550], R12 ;  /* 0x0005500c01007387 */ /* 0x0001e20000100800 */
[----:B---3--:R-:W-:Y:S02]  /*57c00*/  FMUL R11, R0, R11 ;  /* 0x0000000b000b7220 */ /* 0x008fe40000400000 */
[----:B0-----:R-:W-:-:S03]  /*57c10*/  FFMA R10, R2, R10, R5 ;  /* 0x0000000a020a7223 */ /* 0x001fc60000000005 */
[----:B------:R0:W-:Y:S01]  /*57c20*/  STL [R1+0x554], R11 ;  /* 0x0005540b01007387 */ /* 0x0001e20000100800 */
[----:B------:R-:W3:Y:S02]  /*57c30*/  LDL.LU R17, [R1+0x928] ;  /* 0x0009280001117983 */ /* 0x000ee40000300800 */
[----:B------:R-:W3:Y:S02]  /*57c40*/  LDL.LU R16, [R1+0x92c] ;  /* 0x00092c0001107983 */ /* 0x000ee40000300800 */
[----:B------:R1:W-:Y:S01]  /*57c50*/  STL [R1+0xe70], R10 ;  /* 0x000e700a01007387 */ /* 0x0003e20000100800 */
[----:B------:R-:W3:Y:S01]  /*57c60*/  LDL.LU R15, [R1+0x918] ;  /* 0x00091800010f7983 */ /* 0x000ee20000300800 */
[----:B-----5:R-:W5:Y:S02]  /*57c70*/  LDL.LU R14, [R1+0x91c] ;  /* 0x00091c00010e7983 */ /* 0x020f640000300800 */
[----:B------:R-:W5:Y:S02]  /*57c80*/  LDL.LU R13, [R1+0x908] ;  /* 0x00090800010d7983 */ /* 0x000f640000300800 */
[----:B------:R-:W5:Y:S01]  /*57c90*/  LDL.LU R12, [R1+0x90c] ;  /* 0x00090c00010c7983 */ /* 0x000f620000300800 */
[----:B0-----:R-:W5:Y:S01]  /*57ca0*/  LDL.LU R11, [R1+0x8f8] ;  /* 0x0008f800010b7983 */ /* 0x001f620000300800 */
[----:B----4-:R-:W-:-:S02]  /*57cb0*/  FMUL R9, R2, R9 ;  /* 0x0000000902097220 */ /* 0x010fc40000400000 */
[----:B------:R-:W-:-:S03]  /*57cc0*/  FMUL R5, R2, R8 ;  /* 0x0000000802057220 */ /* 0x000fc60000400000 */
[----:B------:R0:W-:Y:S01]  /*57cd0*/  STL [R1+0x4d8], R9 ;  /* 0x0004d80901007387 */ /* 0x0001e20000100800 */
[----:B-1----:R-:W4:Y:S02]  /*57ce0*/  LDL.LU R10, [R1+0x8fc] ;  /* 0x0008fc00010a7983 */ /* 0x002f240000300800 */
[----:B------:R1:W-:Y:S02]  /*57cf0*/  STL [R1+0x4dc], R5 ;  /* 0x0004dc0501007387 */ /* 0x0003e40000100800 */
[C---:B--2---:R-:W-:Y:S01]  /*57d00*/  FMUL R7, R2.reuse, R7 ;  /* 0x0000000702077220 */ /* 0x044fe20000400000 */
[----:B0-----:R-:W2:Y:S01]  /*57d10*/  LDL.LU R9, [R1+0x8e8] ;  /* 0x0008e80001097983 */ /* 0x001ea20000300800 */
[----:B-1----:R-:W-:-:S03]  /*57d20*/  FMUL R5, R2, R6 ;  /* 0x0000000602057220 */ /* 0x002fc60000400000 */
[----:B------:R0:W-:Y:S01]  /*57d30*/  STL [R1+0x4c8], R7 ;  /* 0x0004c80701007387 */ /* 0x0001e20000100800 */
[----:B------:R-:W2:Y:S03]  /*57d40*/  LDL.LU R8, [R1+0x8ec] ;  /* 0x0008ec0001087983 */ /* 0x000ea60000300800 */
[----:B------:R-:W-:Y:S01]  /*57d50*/  STL [R1+0x4cc], R5 ;  /* 0x0004cc0501007387 */ /* 0x000fe20000100800 */
[----:B------:R-:W-:-:S03]  /*57d60*/  FMUL R0, R3, 1.4426950216293334961 ;  /* 0x3fb8aa3b03007820 */ /* 0x000fc60000400000 */
[----:B------:R-:W1:Y:S04]  /*57d70*/  LDS R5, [R24.X4+0x40a80] ;  /* 0x040a800018057984 */ /* 0x000e680000004800 */
[----:B0-----:R-:W2:Y:S01]  /*57d80*/  LDL.LU R7, [R1+0x8b8] ;  /* 0x0008b80001077983 */ /* 0x001ea20000300800 */
[----:B------:R-:W2:Y:S02]  /*57d90*/  LDL.LU R6, [R1+0x8bc] ;  /* 0x0008bc0001067983 */ /* 0x000ea40000300800 */
[----:B------:R-:W-:Y:S02]  /*57da0*/  FADD R3, -R28, R29 ;  /* 0x0000001d1c037221 */ /* 0x000fe40000000100 */
[C---:B---3--:R-:W-:Y:S02]  /*57db0*/  FMUL R18, R2.reuse, R17 ;  /* 0x0000001102127220 */ /* 0x048fe40000400000 */
[----:B------:R-:W-:-:S02]  /*57dc0*/  FMUL R17, R2, R16 ;  /* 0x0000001002117220 */ /* 0x000fc40000400000 */
[C---:B------:R-:W-:Y:S02]  /*57dd0*/  FMUL R16, R2.reuse, R15 ;  /* 0x0000000f02107220 */ /* 0x040fe40000400000 */
[C---:B-----5:R-:W-:Y:S01]  /*57de0*/  FMUL R15, R2.reuse, R14 ;  /* 0x0000000e020f7220 */ /* 0x060fe20000400000 */
[----:B------:R-:W-:Y:S01]  /*57df0*/  STL [R1+0x508], R18 ;  /* 0x0005081201007387 */ /* 0x000fe20000100800 */
[C---:B------:R-:W-:Y:S02]  /*57e00*/  FMUL R14, R2.reuse, R13 ;  /* 0x0000000d020e7220 */ /* 0x040fe40000400000 */
[----:B------:R-:W-:Y:S02]  /*57e10*/  STL [R1+0x50c], R17 ;  /* 0x00050c1101007387 */ /* 0x000fe40000100800 */
[----:B------:R-:W-:Y:S02]  /*57e20*/  STL [R1+0x518], R16 ;  /* 0x0005181001007387 */ /* 0x000fe40000100800 */
[C---:B------:R-:W-:Y:S01]  /*57e30*/  FMUL R13, R2.reuse, R12 ;  /* 0x0000000c020d7220 */ /* 0x040fe20000400000 */
[----:B------:R0:W-:Y:S01]  /*57e40*/  STL [R1+0x51c], R15 ;  /* 0x00051c0f01007387 */ /* 0x0001e20000100800 */
[----:B------:R-:W-:-:S03]  /*57e50*/  FMUL R11, R2, R11 ;  /* 0x0000000b020b7220 */ /* 0x000fc60000400000 */
[----:B0-----:R-:W3:Y:S01]  /*57e60*/  LDL.LU R15, [R1+0xdf8] ;  /* 0x000df800010f7983 */ /* 0x001ee20000300800 */
[----:B------:R0:W-:Y:S02]  /*57e70*/  STL [R1+0x528], R14 ;  /* 0x0005280e01007387 */ /* 0x0001e40000100800 */
[----:B------:R-:W3:Y:S02]  /*57e80*/  LDL R12, [R1+0xb50] ;  /* 0x000b5000010c7983 */ /* 0x000ee40000100800 */
[----:B------:R5:W-:Y:S01]  /*57e90*/  STL [R1+0x52c], R13 ;  /* 0x00052c0d01007387 */ /* 0x000be20000100800 */
[----:B------:R-:W3:Y:S01]  /*57ea0*/  LDL.LU R29, [R1+0xdfc] ;  /* 0x000dfc00011d7983 */ /* 0x000ee20000300800 */
[----:B------:R0:W-:Y:S02]  /*57eb0*/  STL [R1+0x538], R11 ;  /* 0x0005380b01007387 */ /* 0x0001e40000100800 */
[----:B------:R-:W3:Y:S02]  /*57ec0*/  LDL R28, [R1+0xb4c] ;  /* 0x000b4c00011c7983 */ /* 0x000ee40000100800 */
[----:B----4-:R-:W-:-:S05]  /*57ed0*/  FMUL R10, R2, R10 ;  /* 0x0000000a020a7220 */ /* 0x010fca0000400000 */
[----:B------:R4:W-:Y:S01]  /*57ee0*/  STL [R1+0x53c], R10 ;  /* 0x00053c0a01007387 */ /* 0x0009e20000100800 */
[C---:B--2---:R-:W-:Y:S02]  /*57ef0*/  FMUL R9, R2.reuse, R9 ;  /* 0x0000000902097220 */ /* 0x044fe40000400000 */
[----:B------:R-:W-:-:S03]  /*57f00*/  FMUL R8, R2, R8 ;  /* 0x0000000802087220 */ /* 0x000fc60000400000 */
[----:B------:R2:W-:Y:S04]  /*57f10*/  STL [R1+0x548], R9 ;  /* 0x0005480901007387 */ /* 0x0005e80000100800 */
[----:B------:R0:W-:Y:S01]  /*57f20*/  STL [R1+0x54c], R8 ;  /* 0x00054c0801007387 */ /* 0x0001e20000100800 */
[----:B------:R-:W3:Y:S02]  /*57f30*/  LDL.LU R25, [R1+0xe74] ;  /* 0x000e740001197983 */ /* 0x000ee40000300800 */
[C---:B------:R-:W-:Y:S02]  /*57f40*/  FMUL R7, R2.reuse, R7 ;  /* 0x0000000702077220 */ /* 0x040fe40000400000 */
[----:B------:R-:W-:-:S03]  /*57f50*/  FMUL R2, R2, R6 ;  /* 0x0000000602027220 */ /* 0x000fc60000400000 */
[----:B------:R0:W-:Y:S01]  /*57f60*/  STL [R1+0x558], R7 ;  /* 0x0005580701007387 */ /* 0x0001e20000100800 */
[----:B------:R-:W3:Y:S02]  /*57f70*/  LDL.LU R23, [R1+0x9a0] ;  /* 0x0009a00001177983 */ /* 0x000ee40000300800 */
[----:B------:R1:W-:Y:S02]  /*57f80*/  STL [R1+0x55c], R2 ;  /* 0x00055c0201007387 */ /* 0x0003e40000100800 */
[----:B------:R-:W3:Y:S01]  /*57f90*/  LDL.LU R22, [R1+0x9a4] ;  /* 0x0009a40001167983 */ /* 0x000ee20000300800 */
[----:B------:R-:W3:Y:S01]  /*57fa0*/  LDL.LU R21, [R1+0x990] ;  /* 0x0009900001157983 */ /* 0x000ee20000300800 */
[----:B------:R-:W3:Y:S02]  /*57fb0*/  LDL.LU R20, [R1+0x994] ;  /* 0x0009940001147983 */ /* 0x000ee40000300800 */
[----:B------:R-:W3:Y:S02]  /*57fc0*/  LDL.LU R19, [R1+0x980] ;  /* 0x0009800001137983 */ /* 0x000ee40000300800 */
[----:B------:R-:W3:Y:S01]  /*57fd0*/  LDL.LU R18, [R1+0x984] ;  /* 0x0009840001127983 */ /* 0x000ee20000300800 */
[----:B------:R-:W3:Y:S01]  /*57fe0*/  LDL.LU R17, [R1+0x970] ;  /* 0x0009700001117983 */ /* 0x000ee20000300800 */
[----:B------:R-:W3:Y:S02]  /*57ff0*/  LDL.LU R16, [R1+0x974] ;  /* 0x0009740001107983 */ /* 0x000ee40000300800 */
[----:B0-----:R-:W3:Y:S02]  /*58000*/  LDL.LU R14, [R1+0x960] ;  /* 0x00096000010e7983 */ /* 0x001ee40000300800 */
[----:B-----5:R-:W5:Y:S01]  /*58010*/  LDL.LU R13, [R1+0x964] ;  /* 0x00096400010d7983 */ /* 0x020f620000300800 */
[----:B------:R-:W5:Y:S01]  /*58020*/  LDL.LU R11, [R1+0x950] ;  /* 0x00095000010b7983 */ /* 0x000f620000300800 */
[----:B----4-:R-:W4:Y:S02]  /*58030*/  LDL.LU R10, [R1+0x954] ;  /* 0x00095400010a7983 */ /* 0x010f240000300800 */
[----:B--2---:R-:W2:Y:S02]  /*58040*/  LDL.LU R9, [R1+0x940] ;  /* 0x0009400001097983 */ /* 0x004ea40000300800 */
[----:B------:R-:W2:Y:S01]  /*58050*/  LDL.LU R8, [R1+0x944] ;  /* 0x0009440001087983 */ /* 0x000ea20000300800 */
[----:B------:R-:W2:Y:S01]  /*58060*/  LDL.LU R7, [R1+0x930] ;  /* 0x0009300001077983 */ /* 0x000ea20000300800 */
[----:B------:R-:W2:Y:S01]  /*58070*/  LDL.LU R6, [R1+0x934] ;  /* 0x0009340001067983 */ /* 0x000ea20000300800 */
[----:B------:R-:W3:Y:S01]  /*58080*/  MUFU.EX2 R0, R0 ;  /* 0x0000000000007308 */ /* 0x000ee20000000800 */
[----:B-1----:R-:W-:-:S02]  /*58090*/  FMUL R2, R3, 1.4426950216293334961 ;  /* 0x3fb8aa3b03027820 */ /* 0x002fc40000400000 */
[----:B---3--:R-:W-:-:S05]  /*580a0*/  FFMA R25, R0, R25, R4 ;  /* 0x0000001900197223 */ /* 0x008fca0000000004 */
[----:B------:R-:W-:Y:S01]  /*580b0*/  STL [R1+0xe74], R25 ;  /* 0x000e741901007387 */ /* 0x000fe20000100800 */
[C---:B------:R-:W-:Y:S02]  /*580c0*/  FMUL R3, R0.reuse, R23 ;  /* 0x0000001700037220 */ /* 0x040fe40000400000 */
[C---:B------:R-:W-:Y:S02]  /*580d0*/  FMUL R4, R0.reuse, R22 ;  /* 0x0000001600047220 */ /* 0x040fe40000400000 */
[C---:B------:R-:W-:Y:S01]  /*580e0*/  FMUL R21, R0.reuse, R21 ;  /* 0x0000001500157220 */ /* 0x040fe20000400000 */
[----:B------:R0:W-:Y:S02]  /*580f0*/  STL [R1+0x560], R3 ;  /* 0x0005600301007387 */ /* 0x0001e40000100800 */
[----:B------:R1:W-:Y:S02]  /*58100*/  STL [R1+0x564], R4 ;  /* 0x0005640401007387 */ /* 0x0003e40000100800 */
[----:B------:R-:W-:Y:S02]  /*58110*/  STL [R1+0x570], R21 ;  /* 0x0005701501007387 */ /* 0x000fe40000100800 */
[----:B0-----:R-:W-:-:S05]  /*58120*/  FMUL R3, R0, R20 ;  /* 0x0000001400037220 */ /* 0x001fca0000400000 */
[----:B------:R0:W-:Y:S01]  /*58130*/  STL [R1+0x574], R3 ;  /* 0x0005740301007387 */ /* 0x0001e20000100800 */
[C---:B-1----:R-:W-:Y:S02]  /*58140*/  FMUL R4, R0.reuse, R19 ;  /* 0x0000001300047220 */ /* 0x042fe40000400000 */
[C---:B------:R-:W-:Y:S01]  /*58150*/  FMUL R18, R0.reuse, R18 ;  /* 0x0000001200127220 */ /* 0x040fe20000400000 */
[----:B0-----:R-:W3:Y:S01]  /*58160*/  LDL.LU R3, [R1+0xe78] ;  /* 0x000e780001037983 */ /* 0x001ee20000300800 */
[C---:B------:R-:W-:Y:S02]  /*58170*/  FMUL R17, R0.reuse, R17 ;  /* 0x0000001100117220 */ /* 0x040fe40000400000 */
[C---:B------:R-:W-:Y:S02]  /*58180*/  FMUL R16, R0.reuse, R16 ;  /* 0x0000001000107220 */ /* 0x040fe40000400000 */
[C---:B------:R-:W-:Y:S01]  /*58190*/  FMUL R14, R0.reuse, R14 ;  /* 0x0000000e000e7220 */ /* 0x040fe20000400000 */
[----:B------:R-:W-:Y:S01]  /*581a0*/  STL [R1+0x580], R4 ;  /* 0x0005800401007387 */ /* 0x000fe20000100800 */
[----:B-----5:R-:W-:-:S02]  /*581b0*/  FMUL R13, R0, R13 ;  /* 0x0000000d000d7220 */ /* 0x020fc40000400000 */
[----:B------:R-:W-:Y:S02]  /*581c0*/  STL [R1+0x584], R18 ;  /* 0x0005841201007387 */ /* 0x000fe40000100800 */
[C---:B------:R-:W-:Y:S01]  /*581d0*/  FMUL R11, R0.reuse, R11 ;  /* 0x0000000b000b7220 */ /* 0x040fe20000400000 */
[----:B------:R-:W-:Y:S01]  /*581e0*/  STL [R1+0x590], R17 ;  /* 0x0005901101007387 */ /* 0x000fe20000100800 */
[C---:B----4-:R-:W-:Y:S02]  /*581f0*/  FMUL R10, R0.reuse, R10 ;  /* 0x0000000a000a7220 */ /* 0x050fe40000400000 */
[----:B------:R-:W-:Y:S02]  /*58200*/  STL [R1+0x594], R16 ;  /* 0x0005941001007387 */ /* 0x000fe40000100800 */
[C---:B--2---:R-:W-:Y:S01]  /*58210*/  FMUL R9, R0.reuse, R9 ;  /* 0x0000000900097220 */ /* 0x044fe20000400000 */
[----:B------:R-:W-:Y:S01]  /*58220*/  STL [R1+0x5a0], R14 ;  /* 0x0005a00e01007387 */ /* 0x000fe20000100800 */
[----:B------:R-:W-:-:S02]  /*58230*/  FMUL R8, R0, R8 ;  /* 0x0000000800087220 */ /* 0x000fc40000400000 */
[----:B------:R-:W-:Y:S02]  /*58240*/  STL [R1+0x5a4], R13 ;  /* 0x0005a40d01007387 */ /* 0x000fe40000100800 */
[----:B------:R-:W-:Y:S02]  /*58250*/  STL [R1+0x5b0], R11 ;  /* 0x0005b00b01007387 */ /* 0x000fe40000100800 */
[C---:B------:R-:W-:Y:S01]  /*58260*/  FMUL R7, R0.reuse, R7 ;  /* 0x0000000700077220 */ /* 0x040fe20000400000 */
[----:B------:R-:W-:Y:S01]  /*58270*/  STL [R1+0x5b4], R10 ;  /* 0x0005b40a01007387 */ /* 0x000fe20000100800 */
[----:B------:R-:W-:Y:S02]  /*58280*/  FMUL R6, R0, R6 ;  /* 0x0000000600067220 */ /* 0x000fe40000400000 */
[----:B------:R0:W-:Y:S02]  /*58290*/  STL [R1+0x5c0], R9 ;  /* 0x0005c00901007387 */ /* 0x0001e40000100800 */
[----:B------:R1:W-:Y:S01]  /*582a0*/  STL [R1+0x5c4], R8 ;  /* 0x0005c40801007387 */ /* 0x0003e20000100800 */
[----:B------:R-:W3:Y:S01]  /*582b0*/  MUFU.EX2 R2, R2 ;  /* 0x0000000200027308 */ /* 0x000ee20000000800 */
[----:B------:R-:W2:Y:S04]  /*582c0*/  LDS R4, [R24.X4+0x40b00] ;  /* 0x040b000018047984 */ /* 0x000ea80000004800 */
[----:B0-----:R-:W4:Y:S01]  /*582d0*/  LDL.LU R9, [R1+0x9a8] ;  /* 0x0009a80001097983 */ /* 0x001f220000300800 */
[----:B------:R0:W-:Y:S02]  /*582e0*/  STL [R1+0x5d0], R7 ;  /* 0x0005d00701007387 */ /* 0x0001e40000100800 */
[----:B------:R5:W-:Y:S02]  /*582f0*/  STL [R1+0x5d4], R6 ;  /* 0x0005d40601007387 */ /* 0x000be40000100800 */
[----:B-1----:R-:W2:Y:S01]  /*58300*/  LDL.LU R8, [R1+0x9ac] ;  /* 0x0009ac0001087983 */ /* 0x002ea20000300800 */
[----:B0-----:R-:W2:Y:S01]  /*58310*/  LDL.LU R7, [R1+0x998] ;  /* 0x0009980001077983 */ /* 0x001ea20000300800 */
[----:B-----5:R-:W5:Y:S02]  /*58320*/  LDL.LU R6, [R1+0x99c] ;  /* 0x00099c0001067983 */ /* 0x020f640000300800 */
[----:B------:R-:W-:-:S02]  /*58330*/  FADD R0, -R12, R15 ;  /* 0x0000000f0c007221 */ /* 0x000fc40000000100 */
[C---:B---3--:R-:W-:Y:S02]  /*58340*/  FFMA R3, R2.reuse, R3, R5 ;  /* 0x0000000302037223 */ /* 0x048fe40000000005 */
[----:B----4-:R-:W-:-:S03]  /*58350*/  FMUL R9, R2, R9 ;  /* 0x0000000902097220 */ /* 0x010fc60000400000 */
[----:B------:R-:W-:Y:S01]  /*58360*/  STL [R1+0xe78], R3 ;  /* 0x000e780301007387 */ /* 0x000fe20000100800 */
[----:B------:R-:W3:Y:S02]  /*58370*/  LDL.LU R17, [R1+0x988] ;  /* 0x0009880001117983 */ /* 0x000ee40000300800 */
[----:B------:R-:W4:Y:S02]  /*58380*/  LDL.LU R16, [R1+0x98c] ;  /* 0x00098c0001107983 */ /* 0x000f240000300800 */
[----:B------:R-:W4:Y:S01]  /*58390*/  LDL.LU R15, [R1+0x978] ;  /* 0x00097800010f7983 */ /* 0x000f220000300800 */
[----:B------:R-:W4:Y:S01]  /*583a0*/  LDL.LU R14, [R1+0x97c] ;  /* 0x00097c00010e7983 */ /* 0x000f220000300800 */
[----:B------:R-:W4:Y:S02]  /*583b0*/  LDL.LU R13, [R1+0x968] ;  /* 0x00096800010d7983 */ /* 0x000f240000300800 */
[----:B------:R-:W4:Y:S02]  /*583c0*/  LDL.LU R12, [R1+0x96c] ;  /* 0x00096c00010c7983 */ /* 0x000f240000300800 */
[----:B------:R-:W4:Y:S01]  /*583d0*/  LDL.LU R11, [R1+0x958] ;  /* 0x00095800010b7983 */ /* 0x000f220000300800 */
[----:B------:R-:W4:Y:S01]  /*583e0*/  LDL.LU R10, [R1+0x95c] ;  /* 0x00095c00010a7983 */ /* 0x000f220000300800 */
[----:B--2---:R-:W-:-:S02]  /*583f0*/  FMUL R8, R2, R8 ;  /* 0x0000000802087220 */ /* 0x004fc40000400000 */
[C---:B------:R-:W-:Y:S01]  /*58400*/  FMUL R7, R2.reuse, R7 ;  /* 0x0000000702077220 */ /* 0x040fe20000400000 */
[----:B------:R0:W-:Y:S01]  /*58410*/  STL [R1+0x568], R9 ;  /* 0x0005680901007387 */ /* 0x0001e20000100800 */
[----:B-----5:R-:W-:Y:S02]  /*58420*/  FMUL R6, R2, R6 ;  /* 0x0000000602067220 */ /* 0x020fe40000400000 */
[----:B------:R-:W-:Y:S01]  /*58430*/  FMUL R0, R0, 1.4426950216293334961 ;  /* 0x3fb8aa3b00007820 */ /* 0x000fe20000400000 */
[----:B------:R1:W-:Y:S04]  /*58440*/  STL [R1+0x56c], R8 ;  /* 0x00056c0801007387 */ /* 0x0003e80000100800 */
[----:B------:R-:W2:Y:S04]  /*58450*/  LDS R5, [R24.X4+0x40b80] ;  /* 0x040b800018057984 */ /* 0x000ea80000004800 */
[----:B0-----:R-:W5:Y:S01]  /*58460*/  LDL.LU R9, [R1+0x948] ;  /* 0x0009480001097983 */ /* 0x001f620000300800 */
[----:B------:R0:W-:Y:S02]  /*58470*/  STL [R1+0x578], R7 ;  /* 0x0005780701007387 */ /* 0x0001e40000100800 */
[----:B-1----:R-:W2:Y:S02]  /*58480*/  LDL.LU R8, [R1+0x94c] ;  /* 0x00094c0001087983 */ /* 0x002ea40000300800 */
[----:B------:R1:W-:Y:S01]  /*58490*/  STL [R1+0x57c], R6 ;  /* 0x00057c0601007387 */ /* 0x0003e20000100800 */
[----:B0-----:R-:W2:Y:S01]  /*584a0*/  LDL.LU R7, [R1+0x938] ;  /* 0x0009380001077983 */ /* 0x001ea20000300800 */
[----:B-1----:R-:W2:Y:S02]  /*584b0*/  LDL.LU R6, [R1+0x93c] ;  /* 0x00093c0001067983 */ /* 0x002ea40000300800 */
[----:B---3--:R-:W-:-:S02]  /*584c0*/  FMUL R17, R2, R17 ;  /* 0x0000001102117220 */ /* 0x008fc40000400000 */
[C---:B----4-:R-:W-:Y:S02]  /*584d0*/  FMUL R16, R2.reuse, R16 ;  /* 0x0000001002107220 */ /* 0x050fe40000400000 */
[C---:B------:R-:W-:Y:S02]  /*584e0*/  FMUL R15, R2.reuse, R15 ;  /* 0x0000000f020f7220 */ /* 0x040fe40000400000 */
[C---:B------:R-:W-:Y:S02]  /*584f0*/  FMUL R14, R2.reuse, R14 ;  /* 0x0000000e020e7220 */ /* 0x040fe40000400000 */
[C---:B------:R-:W-:Y:S01]  /*58500*/  FMUL R13, R2.reuse, R13 ;  /* 0x0000000d020d7220 */ /* 0x040fe20000400000 */
[----:B------:R-:W-:Y:S01]  /*58510*/  STL [R1+0x588], R17 ;  /* 0x0005881101007387 */ /* 0x000fe20000100800 */
[----:B------:R-:W-:Y:S02]  /*58520*/  STL [R1+0x58c], R16 ;  /* 0x00058c1001007387 */ /* 0x000fe40000100800 */
[----:B------:R-:W-:-:S02]  /*58530*/  FMUL R12, R2, R12 ;  /* 0x0000000c020c7220 */ /* 0x000fc40000400000 */
[----:B------:R-:W-:Y:S01]  /*58540*/  STL [R1+0x598], R15 ;  /* 0x0005980f01007387 */ /* 0x000fe20000100800 */
[----:B------:R0:W-:Y:S01]  /*58550*/  STL [R1+0x59c], R14 ;  /* 0x00059c0e01007387 */ /* 0x0001e20000100800 */
[C---:B------:R-:W-:Y:S02]  /*58560*/  FMUL R11, R2.reuse, R11 ;  /* 0x0000000b020b7220 */ /* 0x040fe40000400000 */
[C---:B------:R-:W-:Y:S01]  /*58570*/  FMUL R10, R2.reuse, R10 ;  /* 0x0000000a020a7220 */ /* 0x040fe20000400000 */
[----:B0-----:R-:W3:Y:S01]  /*58580*/  LDL.LU R14, [R1+0xe7c] ;  /* 0x000e7c00010e7983 */ /* 0x001ee20000300800 */
[----:B------:R0:W-:Y:S02]  /*58590*/  STL [R1+0x5a8], R13 ;  /* 0x0005a80d01007387 */ /* 0x0001e40000100800 */
[----:B------:R1:W-:Y:S01]  /*585a0*/  STL [R1+0x5ac], R12 ;  /* 0x0005ac0c01007387 */ /* 0x0003e20000100800 */
[----:B0-----:R-:W4:Y:S01]  /*585b0*/  LDL.LU R13, [R1+0xa20] ;  /* 0x000a2000010d7983 */ /* 0x001f220000300800 */
[----:B------:R0:W-:Y:S02]  /*585c0*/  STL [R1+0x5b8], R11 ;  /* 0x0005b80b01007387 */ /* 0x0001e40000100800 */
[----:B-1----:R-:W4:Y:S02]  /*585d0*/  LDL.LU R12, [R1+0xa24] ;  /* 0x000a2400010c7983 */ /* 0x002f240000300800 */
[----:B------:R1:W-:Y:S01]  /*585e0*/  STL [R1+0x5bc], R10 ;  /* 0x0005bc0a01007387 */ /* 0x0003e20000100800 */
[----:B0-----:R-:W4:Y:S01]  /*585f0*/  LDL.LU R11, [R1+0xa10] ;  /* 0x000a1000010b7983 */ /* 0x001f220000300800 */
[----:B-1----:R-:W4:Y:S02]  /*58600*/  LDL.LU R10, [R1+0xa14] ;  /* 0x000a1400010a7983 */ /* 0x002f240000300800 */
[----:B-----5:R-:W-:-:S02]  /*58610*/  FMUL R9, R2, R9 ;  /* 0x0000000902097220 */ /* 0x020fc40000400000 */
[C---:B--2---:R-:W-:Y:S02]  /*58620*/  FMUL R8, R2.reuse, R8 ;  /* 0x0000000802087220 */ /* 0x044fe40000400000 */
[C---:B------:R-:W-:Y:S02]  /*58630*/  FMUL R7, R2.reuse, R7 ;  /* 0x0000000702077220 */ /* 0x040fe40000400000 */
[----:B------:R-:W-:Y:S01]  /*58640*/  FMUL R2, R2, R6 ;  /* 0x0000000602027220 */ /* 0x000fe20000400000 */
[----:B------:R-:W-:Y:S01]  /*58650*/  STL [R1+0x5c8], R9 ;  /* 0x0005c80901007387 */ /* 0x000fe20000100800 */
[----:B------:R-:W-:Y:S02]  /*58660*/  STL [R1+0x5cc], R8 ;  /* 0x0005cc0801007387 */ /* 0x000fe40000100800 */
[----:B------:R-:W2:Y:S02]  /*58670*/  LDL.LU R17, [R1+0xa00] ;  /* 0x000a000001117983 */ /* 0x000ea40000300800 */
[----:B------:R0:W-:Y:S01]  /*58680*/  STL [R1+0x5d8], R7 ;  /* 0x0005d80701007387 */ /* 0x0001e20000100800 */
[----:B------:R-:W5:Y:S01]  /*58690*/  LDL.LU R16, [R1+0xa04] ;  /* 0x000a040001107983 */ /* 0x000f620000300800 */
[----:B------:R1:W-:Y:S03]  /*586a0*/  STL [R1+0x5dc], R2 ;  /* 0x0005dc0201007387 */ /* 0x0003e60000100800 */
[----:B0-----:R-:W5:Y:S01]  /*586b0*/  LDL.LU R7, [R1+0x9f0] ;  /* 0x0009f00001077983 */ /* 0x001f620000300800 */
[----:B------:R-:W5:Y:S02]  /*586c0*/  LDL.LU R6, [R1+0x9f4] ;  /* 0x0009f40001067983 */ /* 0x000f640000300800 */
[----:B------:R-:W5:Y:S02]  /*586d0*/  LDL.LU R9, [R1+0x9e0] ;  /* 0x0009e00001097983 */ /* 0x000f640000300800 */
[----:B------:R-:W5:Y:S01]  /*586e0*/  LDL.LU R8, [R1+0x9e4] ;  /* 0x0009e40001087983 */ /* 0x000f620000300800 */
[----:B------:R-:W3:Y:S01]  /*586f0*/  MUFU.EX2 R0, R0 ;  /* 0x0000000000007308 */ /* 0x000ee20000000800 */
[----:B------:R-:W-:Y:S01]  /*58700*/  FADD R3, -R28, R29 ;  /* 0x0000001d1c037221 */ /* 0x000fe20000000100 */
[----:B------:R-:W5:Y:S03]  /*58710*/  LDL R15, [R1+0x3a4] ;  /* 0x0003a400010f7983 */ /* 0x000f660000100800 */
[----:B-1----:R-:W-:-:S02]  /*58720*/  FMUL R2, R3, 1.4426950216293334961 ;  /* 0x3fb8aa3b03027820 */ /* 0x002fc40000400000 */
[----:B---3--:R-:W-:-:S05]  /*58730*/  FFMA R14, R0, R14, R4 ;  /* 0x0000000e000e7223 */ /* 0x008fca0000000004 */
[----:B------:R0:W-:Y:S01]  /*58740*/  STL [R1+0xe7c], R14 ;  /* 0x000e7c0e01007387 */ /* 0x0001e20000100800 */
[C---:B----4-:R-:W-:Y:S02]  /*58750*/  FMUL R3, R0.reuse, R13 ;  /* 0x0000000d00037220 */ /* 0x050fe40000400000 */
[----:B------:R-:W-:-:S03]  /*58760*/  FMUL R12, R0, R12 ;  /* 0x0000000c000c7220 */ /* 0x000fc60000400000 */
[----:B------:R1:W-:Y:S02]  /*58770*/  STL [R1+0x5e0], R3 ;  /* 0x0005e00301007387 */ /* 0x0003e40000100800 */
[----:B------:R3:W-:Y:S02]  /*58780*/  STL [R1+0x5e4], R12 ;  /* 0x0005e40c01007387 */ /* 0x0007e40000100800 */
[----:B0-----:R-:W4:Y:S02]  /*58790*/  LDL.LU R14, [R1+0x9d0] ;  /* 0x0009d000010e7983 */ /* 0x001f240000300800 */
[C---:B------:R-:W-:Y:S02]  /*587a0*/  FMUL R4, R0.reuse, R11 ;  /* 0x0000000b00047220 */ /* 0x040fe40000400000 */
[----:B-1----:R-:W-:-:S03]  /*587b0*/  FMUL R3, R0, R10 ;  /* 0x0000000a00037220 */ /* 0x002fc60000400000 */
[----:B------:R5:W-:Y:S01]  /*587c0*/  STL [R1+0x600], R4 ;  /* 0x0006000401007387 */ /* 0x000be20000100800 */
[----:B------:R-:W4:Y:S03]  /*587d0*/  LDL.LU R13, [R1+0x9d4] ;  /* 0x0009d400010d7983 */ /* 0x000f260000300800 */
[----:B------:R0:W-:Y:S01]  /*587e0*/  STL [R1+0x604], R3 ;  /* 0x0006040301007387 */ /* 0x0001e20000100800 */
[----:B---3--:R-:W3:Y:S02]  /*587f0*/  LDL.LU R12, [R1+0x9c0] ;  /* 0x0009c000010c7983 */ /* 0x008ee40000300800 */
[----:B------:R-:W3:Y:S02]  /*58800*/  LDL.LU R11, [R1+0x9c4] ;  /* 0x0009c400010b7983 */ /* 0x000ee40000300800 */
[----:B------:R-:W3:Y:S02]  /*58810*/  LDL.LU R10, [R1+0x9b0] ;  /* 0x0009b000010a7983 */ /* 0x000ee40000300800 */
[----:B--2---:R-:W-:-:S02]  /*58820*/  FMUL R17, R0, R17 ;  /* 0x0000001100117220 */ /* 0x004fc40000400000 */
[C---:B-----5:R-:W-:Y:S01]  /*58830*/  FMUL R4, R0.reuse, R16 ;  /* 0x0000001000047220 */ /* 0x060fe20000400000 */
[----:B0-----:R-:W2:Y:S01]  /*58840*/  LDL.LU R3, [R1+0x9b4] ;  /* 0x0009b40001037983 */ /* 0x001ea20000300800 */
[C---:B------:R-:W-:Y:S02]  /*58850*/  FMUL R7, R0.reuse, R7 ;  /* 0x0000000700077220 */ /* 0x040fe40000400000 */
[----:B------:R-:W-:Y:S02]  /*58860*/  STL [R1+0x620], R17 ;  /* 0x0006201101007387 */ /* 0x000fe40000100800 */
[C---:B------:R-:W-:Y:S01]  /*58870*/  FMUL R16, R0.reuse, R6 ;  /* 0x0000000600107220 */ /* 0x040fe20000400000 */
[----:B------:R0:W-:Y:S01]  /*58880*/  STL [R1+0x624], R4 ;  /* 0x0006240401007387 */ /* 0x0001e20000100800 */
[C---:B------:R-:W-:Y:S02]  /*58890*/  FMUL R9, R0.reuse, R9 ;  /* 0x0000000900097220 */ /* 0x040fe40000400000 */
[C---:B------:R-:W-:Y:S01]  /*588a0*/  FMUL R8, R0.reuse, R8 ;  /* 0x0000000800087220 */ /* 0x040fe20000400000 */
[----:B0-----:R-:W5:Y:S01]  /*588b0*/  LDL.LU R4, [R1+0xe80] ;  /* 0x000e800001047983 */ /* 0x001f620000300800 */
[----:B------:R0:W-:Y:S03]  /*588c0*/  STL [R1+0x640], R7 ;  /* 0x0006400701007387 */ /* 0x0001e60000100800 */
[----:B0-----:R-:W5:Y:S01]  /*588d0*/  LDL.64 R6, [R1+0x10a0] ;  /* 0x0010a00001067983 */ /* 0x001f620000100a00 */
[----:B------:R0:W-:Y:S03]  /*588e0*/  STL [R1+0x644], R16 ;  /* 0x0006441001007387 */ /* 0x0001e60000100800 */
[----:B0-----:R-:W5:Y:S01]  /*588f0*/  LDL.64 R16, [R1+0x1098] ;  /* 0x0010980001107983 */ /* 0x001f620000100a00 */
[----:B------:R0:W-:Y:S03]  /*58900*/  STL [R1+0x660], R9 ;  /* 0x0006600901007387 */ /* 0x0001e60000100800 */
[----:B0-----:R-:W5:Y:S01]  /*58910*/  LDL.LU R9, [R1+0xa28] ;  /* 0x000a280001097983 */ /* 0x001f620000300800 */
[----:B------:R0:W-:Y:S03]  /*58920*/  STL [R1+0x664], R8 ;  /* 0x0006640801007387 */ /* 0x0001e60000100800 */
[----:B0-----:R-:W5:Y:S01]  /*58930*/  LDL.LU R8, [R1+0xa2c] ;  /* 0x000a2c0001087983 */ /* 0x001f620000300800 */
[----:B------:R-:W5:Y:S01]  /*58940*/  MUFU.EX2 R2, R2 ;  /* 0x0000000200027308 */ /* 0x000f620000000800 */
[----:B----4-:R-:W-:-:S05]  /*58950*/  FMUL R14, R0, R14 ;  /* 0x0000000e000e7220 */ /* 0x010fca0000400000 */
[----:B------:R-:W-:Y:S01]  /*58960*/  STL [R1+0x680], R14 ;  /* 0x0006800e01007387 */ /* 0x000fe20000100800 */
[C---:B------:R-:W-:Y:S02]  /*58970*/  FMUL R13, R0.reuse, R13 ;  /* 0x0000000d000d7220 */ /* 0x040fe40000400000 */
[C---:B---3--:R-:W-:Y:S02]  /*58980*/  FMUL R12, R0.reuse, R12 ;  /* 0x0000000c000c7220 */ /* 0x048fe40000400000 */
[C---:B------:R-:W-:Y:S02]  /*58990*/  FMUL R11, R0.reuse, R11 ;  /* 0x0000000b000b7220 */ /* 0x040fe40000400000 */
[C---:B------:R-:W-:Y:S01]  /*589a0*/  FMUL R10, R0.reuse, R10 ;  /* 0x0000000a000a7220 */ /* 0x040fe20000400000 */
[----:B------:R0:W-:Y:S01]  /*589b0*/  STL [R1+0x684], R13 ;  /* 0x0006840d01007387 */ /* 0x0001e20000100800 */
[----:B------:R1:W-:Y:S02]  /*589c0*/  STL [R1+0x6a0], R12 ;  /* 0x0006a00c01007387 */ /* 0x0003e40000100800 */
[----:B------:R3:W-:Y:S02]  /*589d0*/  STL [R1+0x6a4], R11 ;  /* 0x0006a40b01007387 */ /* 0x0007e40000100800 */
[----:B------:R-:W4:Y:S01]  /*589e0*/  LDL.LU R18, [R1+0xa18] ;  /* 0x000a180001127983 */ /* 0x000f220000300800 */
[----:B------:R3:W-:Y:S01]  /*589f0*/  STL [R1+0x6b0], R10 ;  /* 0x0006b00a01007387 */ /* 0x0007e20000100800 */
[----:B--2---:R-:W-:-:S03]  /*58a00*/  FMUL R0, R0, R3 ;  /* 0x0000000300007220 */ /* 0x004fc60000400000 */
[----:B------:R-:W2:Y:S02]  /*58a10*/  LDL.LU R3, [R1+0xa1c] ;  /* 0x000a1c0001037983 */ /* 0x000ea40000300800 */
[----:B------:R-:W-:Y:S02]  /*58a20*/  STL [R1+0x6b4], R0 ;  /* 0x0006b40001007387 */ /* 0x000fe40000100800 */
[----:B0-----:R-:W2:Y:S02]  /*58a30*/  LDL.LU R13, [R1+0xa08] ;  /* 0x000a0800010d7983 */ /* 0x001ea40000300800 */
[----:B-1----:R-:W2:Y:S01]  /*58a40*/  LDL.LU R12, [R1+0xa0c] ;  /* 0x000a0c00010c7983 */ /* 0x002ea20000300800 */
[----:B---3--:R-:W3:Y:S01]  /*58a50*/  LDL.LU R11, [R1+0x9f8] ;  /* 0x0009f800010b7983 */ /* 0x008ee20000300800 */
[----:B------:R-:W3:Y:S02]  /*58a60*/  LDL.LU R10, [R1+0x9fc] ;  /* 0x0009fc00010a7983 */ /* 0x000ee40000300800 */
[----:B-----5:R-:W-:-:S05]  /*58a70*/  FFMA R4, R2, R4, R5 ;  /* 0x0000000402047223 */ /* 0x020fca0000000005 */
[----:B------:R0:W-:Y:S01]  /*58a80*/  STL [R1+0xe80], R4 ;  /* 0x000e800401007387 */ /* 0x0001e20000100800 */
[----:B------:R-:W5:Y:S02]  /*58a90*/  LDL.LU R20, [R1+0x9e8] ;  /* 0x0009e80001147983 */ /* 0x000f640000300800 */
[----:B0-----:R-:W-:-:S04]  /*58aa0*/  IMAD.WIDE R4, R15, 0x2, R16 ;  /* 0x000000020f047825 */ /* 0x001fc800078e0210 */
[----:B------:R-:W-:Y:S01]  /*58ab0*/  IMAD.WIDE R6, R15, 0x2, R6 ;  /* 0x000000020f067825 */ /* 0x000fe200078e0206 */
[----:B------:R0:W5:Y:S04]  /*58ac0*/  LDG.E.U16 R28, [R4.64] ;  /* 0x00000004041c7981 */ /* 0x000168000c1e1500 */
[----:B------:R1:W5:Y:S01]  /*58ad0*/  LDG.E.U16 R27, [R6.64] ;  /* 0x00000004061b7981 */ /* 0x000362000c1e1500 */
[----:B------:R-:W-:-:S05]  /*58ae0*/  FMUL R9, R2, R9 ;  /* 0x0000000902097220 */ /* 0x000fca0000400000 */
[----:B------:R0:W-:Y:S01]  /*58af0*/  STL [R1+0x5e8], R9 ;  /* 0x0005e80901007387 */ /* 0x0001e20000100800 */
[----:B------:R-:W5:Y:S02]  /*58b00*/  LDL.LU R17, [R1+0x9ec] ;  /* 0x0009ec0001117983 */ /* 0x000f640000300800 */
[----:B------:R-:W-:-:S05]  /*58b10*/  FMUL R0, R2, R8 ;  /* 0x0000000802007220 */ /* 0x000fca0000400000 */
[----:B------:R4:W-:Y:S01]  /*58b20*/  STL [R1+0x5ec], R0 ;  /* 0x0005ec0001007387 */ /* 0x0009e20000100800 */
[----:B0-----:R-:W5:Y:S03]  /*58b30*/  LDL.LU R9, [R1+0x9d8] ;  /* 0x0009d80001097983 */ /* 0x001f660000300800 */
[----:B------:R-:W5:Y:S01]  /*58b40*/  LDL.LU R8, [R1+0x9dc] ;  /* 0x0009dc0001087983 */ /* 0x000f620000300800 */
[----:B------:R-:W5:Y:S03]  /*58b50*/  LDL.LU R16, [R1+0x9c8] ;  /* 0x0009c80001107983 */ /* 0x000f660000300800 */
[----:B------:R-:W5:Y:S01]  /*58b60*/  LDL.LU R14, [R1+0x9cc] ;  /* 0x0009cc00010e7983 */ /* 0x000f620000300800 */
[C---:B----4-:R-:W-:Y:S02]  /*58b70*/  FMUL R0, R2.reuse, R18 ;  /* 0x0000001202007220 */ /* 0x050fe40000400000 */
[----:B--2---:R-:W-:-:S02]  /*58b80*/  FMUL R18, R2, R3 ;  /* 0x0000000302127220 */ /* 0x004fc40000400000 */
[----:B------:R-:W2:Y:S01]  /*58b90*/  LDL.LU R3, [R1+0x9b8] ;  /* 0x0009b80001037983 */ /* 0x000ea20000300800 */
[----:B------:R0:W-:Y:S02]  /*58ba0*/  STL [R1+0x608], R0 ;  /* 0x0006080001007387 */ /* 0x0001e40000100800 */
[C---:B------:R-:W-:Y:S01]  /*58bb0*/  FMUL R19, R2.reuse, R12 ;  /* 0x0000000c02137220 */ /* 0x040fe20000400000 */
[----:B0-----:R-:W4:Y:S01]  /*58bc0*/  LDL.LU R0, [R1+0x9bc] ;  /* 0x0009bc0001007983 */ /* 0x001f220000300800 */
[----:B------:R0:W-:Y:S02]  /*58bd0*/  STL [R1+0x60c], R18 ;  /* 0x00060c1201007387 */ /* 0x0001e40000100800 */
[C---:B---3--:R-:W-:Y:S02]  /*58be0*/  FMUL R21, R2.reuse, R10 ;  /* 0x0000000a02157220 */ /* 0x048fe40000400000 */
[C---:B0-----:R-:W-:Y:S02]  /*58bf0*/  FMUL R18, R2.reuse, R13 ;  /* 0x0000000d02127220 */ /* 0x041fe40000400000 */
[----:B------:R-:W1:Y:S03]  /*58c00*/  LDL.64 R12, [R1+0x1090] ;  /* 0x00109000010c7983 */ /* 0x000e660000100a00 */
[----:B------:R0:W-:Y:S02]  /*58c10*/  STL [R1+0x628], R18 ;  /* 0x0006281201007387 */ /* 0x0001e40000100800 */
[----:B------:R-:W-:Y:S02]  /*58c20*/  STL [R1+0x62c], R19 ;  /* 0x00062c1301007387 */ /* 0x000fe40000100800 */
[----:B-----5:R-:W-:-:S02]  /*58c30*/  FMUL R22, R2, R20 ;  /* 0x0000001402167220 */ /* 0x020fc40000400000 */
[C---:B0-----:R-:W-:Y:S02]  /*58c40*/  FMUL R18, R2.reuse, R11 ;  /* 0x0000000b02127220 */ /* 0x041fe40000400000 */
[----:B------:R-:W3:Y:S03]  /*58c50*/  LDL.64 R10, [R1+0x1088] ;  /* 0x00108800010a7983 */ /* 0x000ee60000100a00 */
[----:B------:R0:W-:Y:S02]  /*58c60*/  STL [R1+0x648], R18 ;  /* 0x0006481201007387 */ /* 0x0001e40000100800 */
[----:B0-----:R-:W5:Y:S01]  /*58c70*/  LDL.64 R18, [R1+0x1080] ;  /* 0x0010800001127983 */ /* 0x001f620000100a00 */
[----:B------:R0:W-:Y:S02]  /*58c80*/  STL [R1+0x64c], R21 ;  /* 0x00064c1501007387 */ /* 0x0001e40000100800 */
[----:B------:R-:W-:Y:S02]  /*58c90*/  STL [R1+0x668], R22 ;  /* 0x0006681601007387 */ /* 0x000fe40000100800 */
[----:B0-----:R-:W-:-:S02]  /*58ca0*/  FMUL R21, R2, R17 ;  /* 0x0000001102157220 */ /* 0x001fc40000400000 */
[C---:B------:R-:W-:Y:S02]  /*58cb0*/  FMUL R20, R2.reuse, R9 ;  /* 0x0000000902147220 */ /* 0x040fe40000400000 */
[C---:B------:R-:W-:Y:S01]  /*58cc0*/  FMUL R17, R2.reuse, R8 ;  /* 0x0000000802117220 */ /* 0x040fe20000400000 */
[----:B------:R-:W-:Y:S01]  /*58cd0*/  STL [R1+0x66c], R21 ;  /* 0x00066c1501007387 */ /* 0x000fe20000100800 */
[----:B------:R-:W5:Y:S02]  /*58ce0*/  LDL.64 R8, [R1+0x1078] ;  /* 0x0010780001087983 */ /* 0x000f640000100a00 */
[----:B------:R0:W-:Y:S02]  /*58cf0*/  STL [R1+0x688], R20 ;  /* 0x0006881401007387 */ /* 0x0001e40000100800 */
[----:B------:R0:W-:Y:S02]  /*58d00*/  STL [R1+0x68c], R17 ;  /* 0x00068c1101007387 */ /* 0x0001e40000100800 */
[----:B0-----:R-:W-:-:S02]  /*58d10*/  FMUL R20, R2, R16 ;  /* 0x0000001002147220 */ /* 0x001fc40000400000 */
[----:B------:R-:W5:Y:S01]  /*58d20*/  LDL.64 R16, [R1+0x1068] ;  /* 0x0010680001107983 */ /* 0x000f620000100a00 */
[C---:B------:R-:W-:Y:S02]  /*58d30*/  FMUL R14, R2.reuse, R14 ;  /* 0x0000000e020e7220 */ /* 0x040fe40000400000 */
[----:B------:R0:W-:Y:S02]  /*58d40*/  STL [R1+0x6a8], R20 ;  /* 0x0006a81401007387 */ /* 0x0001e40000100800 */
[----:B0-----:R-:W5:Y:S01]  /*58d50*/  LDL.64 R20, [R1+0x1060] ;  /* 0x0010600001147983 */ /* 0x001f620000100a00 */
[----:B------:R-:W-:Y:S02]  /*58d60*/  STL [R1+0x6ac], R14 ;  /* 0x0006ac0e01007387 */ /* 0x000fe40000100800 */
[----:B--2---:R-:W-:-:S05]  /*58d70*/  FMUL R3, R2, R3 ;  /* 0x0000000302037220 */ /* 0x004fca0000400000 */
[----:B------:R5:W-:Y:S01]  /*58d80*/  STL [R1+0x6b8], R3 ;  /* 0x0006b80301007387 */ /* 0x000be20000100800 */
[----:B----4-:R-:W-:-:S05]  /*58d90*/  FMUL R0, R2, R0 ;  /* 0x0000000002007220 */ /* 0x010fca0000400000 */
[----:B------:R0:W-:Y:S01]  /*58da0*/  STL [R1+0x6bc], R0 ;  /* 0x0006bc0001007387 */ /* 0x0001e20000100800 */
[----:B-1----:R-:W-:-:S03]  /*58db0*/  IMAD.WIDE R6, R15, 0x2, R12 ;  /* 0x000000020f067825 */ /* 0x002fc600078e020c */
[----:B------:R-:W2:Y:S04]  /*58dc0*/  LDL.64 R12, [R1+0x1058] ;  /* 0x00105800010c7983 */ /* 0x000ea80000100a00 */
[----:B------:R1:W4:Y:S01]  /*58dd0*/  LDG.E.U16 R25, [R6.64] ;  /* 0x0000000406197981 */ /* 0x000322000c1e1500 */
[----:B---3--:R-:W-:-:S03]  /*58de0*/  IMAD.WIDE R4, R15, 0x2, R10 ;  /* 0x000000020f047825 */ /* 0x008fc600078e020a */
[----:B------:R-:W3:Y:S04]  /*58df0*/  LDL.64 R10, [R1+0x1050] ;  /* 0x00105000010a7983 */ /* 0x000ee80000100a00 */
[----:B------:R0:W4:Y:S01]  /*58e00*/  LDG.E.U16 R22, [R4.64] ;  /* 0x0000000404167981 */ /* 0x000122000c1e1500 */
[----:B-----5:R-:W-:-:S03]  /*58e10*/  IMAD.WIDE R2, R15, 0x2, R18 ;  /* 0x000000020f027825 */ /* 0x020fc600078e0212 */
[----:B------:R-:W5:Y:S04]  /*58e20*/  LDL.64 R18, [R1+0x1048] ;  /* 0x0010480001127983 */ /* 0x000f680000100a00 */
[----:B------:R0:W4:Y:S01]  /*58e30*/  LDG.E.U16 R23, [R2.64] ;  /* 0x0000000402177981 */ /* 0x000122000c1e1500 */
[----:B-1----:R-:W-:-:S03]  /*58e40*/  IMAD.WIDE R6, R15, 0x2, R8 ;  /* 0x000000020f067825 */ /* 0x002fc600078e0208 */
[----:B------:R-:W4:Y:S04]  /*58e50*/  LDL.64 R8, [R1+0x1040] ;  /* 0x0010400001087983 */ /* 0x000f280000100a00 */
[----:B0-----:R2:W4:Y:S01]  /*58e60*/  LDG.E.U16 R0, [R6.64] ;  /* 0x0000000406007981 */ /* 0x001522000c1e1500 */
[----:B------:R-:W-:-:S03]  /*58e70*/  IMAD.WIDE R4, R15, 0x2, R16 ;  /* 0x000000020f047825 */ /* 0x000fc600078e0210 */
[----:B------:R-:W4:Y:S04]  /*58e80*/  LDL.64 R16, [R1+0x1038] ;  /* 0x0010380001107983 */ /* 0x000f280000100a00 */
[----:B------:R3:W4:Y:S01]  /*58e90*/  LDG.E.U16 R29, [R4.64] ;  /* 0x00000004041d7981 */ /* 0x000722000c1e1500 */
[----:B------:R-:W-:-:S03]  /*58ea0*/  IMAD.WIDE R2, R15, 0x2, R20 ;  /* 0x000000020f027825 */ /* 0x000fc600078e0214 */
[----:B------:R-:W4:Y:S04]  /*58eb0*/  LDL.64 R20, [R1+0x1030] ;  /* 0x0010300001147983 */ /* 0x000f280000100a00 */
[----:B------:R5:W4:Y:S01]  /*58ec0*/  LDG.E.U16 R14, [R2.64] ;  /* 0x00000004020e7981 */ /* 0x000b22000c1e1500 */
[----:B--2---:R-:W-:-:S03]  /*58ed0*/  IMAD.WIDE R6, R15, 0x2, R12 ;  /* 0x000000020f067825 */ /* 0x004fc600078e020c */
[----:B------:R-:W2:Y:S04]  /*58ee0*/  LDL.64 R12, [R1+0x1028] ;  /* 0x00102800010c7983 */ /* 0x000ea80000100a00 */
[----:B------:R4:W2:Y:S01]  /*58ef0*/  LDG.E.U16 R26, [R6.64] ;  /* 0x00000004061a7981 */ /* 0x0008a2000c1e1500 */
[----:B---3--:R-:W-:-:S03]  /*58f00*/  IMAD.WIDE R4, R15, 0x2, R10 ;  /* 0x000000020f047825 */ /* 0x008fc600078e020a */
[----:B------:R-:W3:Y:S01]  /*58f10*/  LDL.64 R10, [R1+0x1020] ;  /* 0x00102000010a7983 */ /* 0x000ee20000100a00 */
[----:B-----5:R-:W-:-:S03]  /*58f20*/  IMAD.WIDE R2, R15, 0x2, R18 ;  /* 0x000000020f027825 */ /* 0x020fc600078e0212 */
[----:B------:R-:W5:Y:S01]  /*58f30*/  LDL.64 R18, [R1+0x1018] ;  /* 0x0010180001127983 */ /* 0x000f620000100a00 */
[----:B------:R0:W-:Y:S02]  /*58f40*/  STL [R1+0x76c], R27 ;  /* 0x00076c1b01007387 */ /* 0x0001e40000100800 */
[----:B------:R1:W-:Y:S01]  /*58f50*/  STL [R1+0x768], R28 ;  /* 0x0007681c01007387 */ /* 0x0003e20000100800 */
[----:B0-----:R0:W5:Y:S04]  /*58f60*/  LDG.E.U16 R27, [R4.64] ;  /* 0x00000004041b7981 */ /* 0x001168000c1e1500 */
[----:B-1----:R1:W5:Y:S01]  /*58f70*/  LDG.E.U16 R28, [R2.64] ;  /* 0x00000004021c7981 */ /* 0x002362000c1e1500 */
[----:B----4-:R-:W-:-:S03]  /*58f80*/  IMAD.WIDE R6, R15, 0x2, R8 ;  /* 0x000000020f067825 */ /* 0x010fc600078e0208 */
[----:B------:R-:W4:Y:S01]  /*58f90*/  LDL.64 R8, [R1+0x1010] ;  /* 0x0010100001087983 */ /* 0x000f220000100a00 */
[----:B0-----:R-:W-:-:S03]  /*58fa0*/  IMAD.WIDE R4, R15, 0x2, R16 ;  /* 0x000000020f047825 */ /* 0x001fc600078e0210 */
[----:B------:R-:W4:Y:S01]  /*58fb0*/  LDL.64 R16, [R1+0x1008] ;  /* 0x0010080001107983 */ /* 0x000f220000100a00 */
[----:B-1----:R-:W-:-:S03]  /*58fc0*/  IMAD.WIDE R2, R15, 0x2, R20 ;  /* 0x000000020f027825 */ /* 0x002fc600078e0214 */
[----:B------:R-:W4:Y:S01]  /*58fd0*/  LDL.64 R20, [R1+0x1000] ;  /* 0x0010000001147983 */ /* 0x000f220000100a00 */
[----:B------:R0:W-:Y:S02]  /*58fe0*/  STL [R1+0x764], R25 ;  /* 0x0007641901007387 */ /* 0x0001e40000100800 */
[----:B------:R1:W-:Y:S02]  /*58ff0*/  STL [R1+0x760], R22 ;  /* 0x0007601601007387 */ /* 0x0003e40000100800 */
[----:B------:R1:W-:Y:S01]  /*59000*/  STL [R1+0x74c], R23 ;  /* 0x00074c1701007387 */ /* 0x0003e20000100800 */
[----:B0-----:R2:W4:Y:S04]  /*59010*/  LDG.E.U16 R25, [R6.64] ;  /* 0x0000000406197981 */ /* 0x001528000c1e1500 */
[----:B-1----:R3:W4:Y:S04]  /*59020*/  LDG.E.U16 R22, [R4.64] ;  /* 0x0000000404167981 */ /* 0x002728000c1e1500 */
[----:B------:R5:W4:Y:S01]  /*59030*/  LDG.E.U16 R23, [R2.64] ;  /* 0x0000000402177981 */ /* 0x000b22000c1e1500 */
[----:B--2---:R-:W-:-:S03]  /*59040*/  IMAD.WIDE R6, R15, 0x2, R12 ;  /* 0x000000020f067825 */ /* 0x004fc600078e020c */
[----:B------:R-:W2:Y:S01]  /*59050*/  LDL.64 R12, [R1+0xff8] ;  /* 0x000ff800010c7983 */ /* 0x000ea20000100a00 */
[----:B---3--:R-:W-:-:S03]  /*59060*/  IMAD.WIDE R4, R15, 0x2, R10 ;  /* 0x000000020f047825 */ /* 0x008fc600078e020a */
[----:B------:R-:W3:Y:S01]  /*59070*/  LDL.64 R10, [R1+0xff0] ;  /* 0x000ff000010a7983 */ /* 0x000ee20000100a00 */
[----:B-----5:R-:W-:-:S03]  /*59080*/  IMAD.WIDE R2, R15, 0x2, R18 ;  /* 0x000000020f027825 */ /* 0x020fc600078e0212 */
[----:B------:R-:W5:Y:S01]  /*59090*/  LDL.64 R18, [R1+0xfe8] ;  /* 0x000fe80001127983 */ /* 0x000f620000100a00 */
[----:B------:R0:W-:Y:S02]  /*590a0*/  STL [R1+0x748], R0 ;  /* 0x0007480001007387 */ /* 0x0001e40000100800 */
[----:B------:R1:W-:Y:S02]  /*590b0*/  STL [R1+0x744], R29 ;  /* 0x0007441d01007387 */ /* 0x0003e40000100800 */
[----:B------:R1:W-:Y:S01]  /*590c0*/  STL [R1+0x740], R14 ;  /* 0x0007400e01007387 */ /* 0x0003e20000100800 */
[----:B0-----:R4:W5:Y:S04]  /*590d0*/  LDG.E.U16 R0, [R6.64] ;  /* 0x0000000406007981 */ /* 0x001968000c1e1500 */
[----:B-1----:R0:W5:Y:S04]  /*590e0*/  LDG.E.U16 R29, [R4.64] ;  /* 0x00000004041d7981 */ /* 0x002168000c1e1500 */
[----:B------:R1:W5:Y:S01]  /*590f0*/  LDG.E.U16 R14, [R2.64] ;  /* 0x00000004020e7981 */ /* 0x000362000c1e1500 */
[----:B----4-:R-:W-:-:S03]  /*59100*/  IMAD.WIDE R6, R15, 0x2, R8 ;  /* 0x000000020f067825 */ /* 0x010fc600078e0208 */
[----:B------:R-:W4:Y:S01]  /*59110*/  LDL.64 R8, [R1+0xfe0] ;  /* 0x000fe00001087983 */ /* 0x000f220000100a00 */
[----:B0-----:R-:W-:-:S03]  /*59120*/  IMAD.WIDE R4, R15, 0x2, R16 ;  /* 0x000000020f047825 */ /* 0x001fc600078e0210 */
[----:B------:R-:W4:Y:S01]  /*59130*/  LDL.64 R16, [R1+0xfd8] ;  /* 0x000fd80001107983 */ /* 0x000f220000100a00 */
[----:B------:R0:W-:Y:S02]  /*59140*/  STL [R1+0x72c], R26 ;  /* 0x00072c1a01007387 */ /* 0x0001e40000100800 */
[C---:B-1----:R-:W-:Y:S01]  /*59150*/  IMAD.WIDE R2, R15.reuse, 0x2, R20 ;  /* 0x000000020f027825 */ /* 0x042fe200078e0214 */
[----:B0-----:R2:W4:Y:S04]  /*59160*/  LDG.E.U16 R26, [R6.64] ;  /* 0x00000004061a7981 */ /* 0x001528000c1e1500 */
[----:B------:R-:W4:Y:S01]  /*59170*/  LDL.64 R20, [R1+0xfd0] ;  /* 0x000fd00001147983 */ /* 0x000f220000100a00 */
[----:B------:R0:W-:Y:S02]  /*59180*/  STL [R1+0x728], R27 ;  /* 0x0007281b01007387 */ /* 0x0001e40000100800 */
[----:B------:R1:W-:Y:S01]  /*59190*/  STL [R1+0x724], R28 ;  /* 0x0007241c01007387 */ /* 0x0003e20000100800 */
[----:B0-----:R3:W4:Y:S04]  /*591a0*/  LDG.E.U16 R27, [R4.64] ;  /* 0x00000004041b7981 */ /* 0x001728000c1e1500 */
[----:B-1----:R5:W4:Y:S01]  /*591b0*/  LDG.E.U16 R28, [R2.64] ;  /* 0x00000004021c7981 */ /* 0x002b22000c1e1500 */
[----:B--2---:R-:W-:-:S03]  /*591c0*/  IMAD.WIDE R6, R15, 0x2, R12 ;  /* 0x000000020f067825 */ /* 0x004fc600078e020c */
[----:B------:R-:W2:Y:S01]  /*591d0*/  LDL.64 R12, [R1+0xfc8] ;  /* 0x000fc800010c7983 */ /* 0x000ea20000100a00 */
[----:B---3--:R-:W-:-:S03]  /*591e0*/  IMAD.WIDE R4, R15, 0x2, R10 ;  /* 0x000000020f047825 */ /* 0x008fc600078e020a */
[----:B------:R-:W3:Y:S01]  /*591f0*/  LDL.64 R10, [R1+0xfc0] ;  /* 0x000fc000010a7983 */ /* 0x000ee20000100a00 */
[----:B------:R0:W-:Y:S02]  /*59200*/  STL [R1+0x720], R25 ;  /* 0x0007201901007387 */ /* 0x0001e40000100800 */
[----:B------:R-:W-:Y:S02]  /*59210*/  STL [R1+0x708], R23 ;  /* 0x0007081701007387 */ /* 0x000fe40000100800 */
[----:B------:R1:W-:Y:S01]  /*59220*/  STL [R1+0x70c], R22 ;  /* 0x00070c1601007387 */ /* 0x0003e20000100800 */
[----:B0-----:R4:W3:Y:S04]  /*59230*/  LDG.E.U16 R25, [R6.64] ;  /* 0x0000000406197981 */ /* 0x0018e8000c1e1500 */
[----:B-1----:R-:W3:Y:S01]  /*59240*/  LDL.64 R22, [R1+0xfb8] ;  /* 0x000fb80001167983 */ /* 0x002ee20000100a00 */
[----:B-----5:R-:W-:-:S03]  /*59250*/  IMAD.WIDE R2, R15, 0x2, R18 ;  /* 0x000000020f027825 */ /* 0x020fc600078e0212 */
[----:B------:R0:W-:Y:S01]  /*59260*/  STL [R1+0x704], R0 ;  /* 0x0007040001007387 */ /* 0x0001e20000100800 */
[----:B------:R1:W-:Y:S02]  /*59270*/  STL [R1+0x700], R29 ;  /* 0x0007001d01007387 */ /* 0x0003e40000100800 */
[----:B------:R-:W5:Y:S01]  /*59280*/  LDL.64 R18, [R1+0xfa8] ;  /* 0x000fa80001127983 */ /* 0x000f620000100a00 */
[----:B0-----:R0:W5:Y:S04]  /*59290*/  LDG.E.U16 R0, [R4.64] ;  /* 0x0000000404007981 */ /* 0x001168000c1e1500 */
[----:B-1----:R1:W5:Y:S01]  /*592a0*/  LDG.E.U16 R29, [R2.64] ;  /* 0x00000004021d7981 */ /* 0x002362000c1e1500 */
[----:B----4-:R-:W-:-:S03]  /*592b0*/  IMAD.WIDE R6, R15, 0x2, R8 ;  /* 0x000000020f067825 */ /* 0x010fc600078e0208 */
[----:B------:R-:W4:Y:S01]  /*592c0*/  LDL.64 R8, [R1+0xfb0] ;  /* 0x000fb00001087983 */ /* 0x000f220000100a00 */
[----:B0-----:R-:W-:-:S03]  /*592d0*/  IMAD.WIDE R4, R15, 0x2, R16 ;  /* 0x000000020f047825 */ /* 0x001fc600078e0210 */
[----:B------:R-:W4:Y:S01]  /*592e0*/  LDL.64 R16, [R1+0xfa0] ;  /* 0x000fa00001107983 */ /* 0x000f220000100a00 */
[----:B------:R0:W-:Y:S03]  /*592f0*/  STL [R1+0x6ec], R14 ;  /* 0x0006ec0e01007387 */ /* 0x0001e60000100800 */
[----:B------:R0:W-:Y:S01]  /*59300*/  STL [R1+0x6e8], R26 ;  /* 0x0006e81a01007387 */ /* 0x0001e20000100800 */
[----:B-1----:R-:W-:-:S03]  /*59310*/  IMAD.WIDE R2, R15, 0x2, R20 ;  /* 0x000000020f027825 */ /* 0x002fc600078e0214 */
[----:B0-----:R2:W4:Y:S04]  /*59320*/  LDG.E.U16 R14, [R6.64] ;  /* 0x00000004060e7981 */ /* 0x001528000c1e1500 */
[----:B------:R3:W4:Y:S04]  /*59330*/  LDG.E.U16 R26, [R4.64] ;  /* 0x00000004041a7981 */ /* 0x000728000c1e1500 */
[----:B------:R0:W-:Y:S01]  /*59340*/  STL [R1+0x6e4], R27 ;  /* 0x0006e41b01007387 */ /* 0x0001e20000100800 */
[----:B------:R-:W4:Y:S03]  /*59350*/  LDL.64 R20, [R1+0xf90] ;  /* 0x000f900001147983 */ /* 0x000f260000100a00 */
[----:B0-----:R0:W4:Y:S01]  /*59360*/  LDG.E.U16 R27, [R2.64] ;  /* 0x00000004021b7981 */ /* 0x001122000c1e1500 */
[----:B--2---:R-:W-:-:S03]  /*59370*/  IMAD.WIDE R6, R15, 0x2, R12 ;  /* 0x000000020f067825 */ /* 0x004fc600078e020c */
[----:B------:R-:W2:Y:S01]  /*59380*/  LDL.64 R12, [R1+0xf98] ;  /* 0x000f9800010c7983 */ /* 0x000ea20000100a00 */
[----:B---3--:R-:W-:-:S03]  /*59390*/  IMAD.WIDE R4, R15, 0x2, R10 ;  /* 0x000000020f047825 */ /* 0x008fc600078e020a */
[----:B------:R-:W3:Y:S01]  /*593a0*/  LDL.64 R10, [R1+0xf88] ;  /* 0x000f8800010a7983 */ /* 0x000ee20000100a00 */
[----:B------:R1:W-:Y:S02]  /*593b0*/  STL [R1+0x6e0], R28 ;  /* 0x0006e01c01007387 */ /* 0x0003e40000100800 */
[C---:B0-----:R-:W-:Y:S02]  /*593c0*/  IMAD.WIDE R2, R15.reuse, 0x2, R22 ;  /* 0x000000020f027825 */ /* 0x041fe400078e0216 */
[----:B------:R4:W3:Y:S04]  /*593d0*/  LDG.E.U16 R22, [R6.64] ;  /* 0x0000000406167981 */ /* 0x0008e8000c1e1500 */
[----:B------:R5:W3:Y:S04]  /*593e0*/  LDG.E.U16 R23, [R4.64] ;  /* 0x0000000404177981 */ /* 0x000ae8000c1e1500 */
[----:B-1----:R0:W3:Y:S01]  /*593f0*/  LDG.E.U16 R28, [R2.64] ;  /* 0x00000004021c7981 */ /* 0x0020e2000c1e1500 */
[----:B-----5:R-:W-:-:S04]  /*59400*/  IMAD.WIDE R4, R15, 0x2, R18 ;  /* 0x000000020f047825 */ /* 0x020fc800078e0212 */
[C---:B----4-:R-:W-:Y:S02]  /*59410*/  IMAD.WIDE R6, R15.reuse, 0x2, R8 ;  /* 0x000000020f067825 */ /* 0x050fe400078e0208 */
[----:B------:R-:W4:Y:S02]  /*59420*/  LDL.64 R8, [R1+0xf80] ;  /* 0x000f800001087983 */ /* 0x000f240000100a00 */
[----:B------:R1:W-:Y:S02]  /*59430*/  STL [R1+0x6cc], R25 ;  /* 0x0006cc1901007387 */ /* 0x0003e40000100800 */
[----:B------:R-:W5:Y:S02]  /*59440*/  LDL.64 R18, [R1+0xf78] ;  /* 0x000f780001127983 */ /* 0x000f640000100a00 */
[C---:B0-----:R-:W-:Y:S02]  /*59450*/  IMAD.WIDE R2, R15.reuse, 0x2, R16 ;  /* 0x000000020f027825 */ /* 0x041fe400078e0210 */
[----:B------:R-:W5:Y:S04]  /*59460*/  LDL.64 R16, [R1+0xf70] ;  /* 0x000f700001107983 */ /* 0x000f680000100a00 */
[----:B-1----:R2:W5:Y:S01]  /*59470*/  LDG.E.U16 R25, [R6.64] ;  /* 0x0000000406197981 */ /* 0x002562000c1e1500 */
[----:B------:R0:W-:Y:S03]  /*59480*/  STL [R1+0x6c8], R0 ;  /* 0x0006c80001007387 */ /* 0x0001e60000100800 */
[----:B0-----:R0:W5:Y:S01]  /*59490*/  LDG.E.U16 R0, [R4.64] ;  /* 0x0000000404007981 */ /* 0x001162000c1e1500 */
[----:B------:R1:W-:Y:S02]  /*594a0*/  STL [R1+0x6c4], R29 ;  /* 0x0006c41d01007387 */ /* 0x0003e40000100800 */
[C---:B0-----:R-:W-:Y:S01]  /*594b0*/  IMAD.WIDE R4, R15.reuse, 0x2, R20 ;  /* 0x000000020f047825 */ /* 0x041fe200078e0214 */
[----:B-1----:R3:W5:Y:S03]  /*594c0*/  LDG.E.U16 R29, [R2.64] ;  /* 0x00000004021d7981 */ /* 0x002766000c1e1500 */
[----:B--2---:R-:W-:-:S02]  /*594d0*/  IMAD.WIDE R6, R15, 0x2, R12 ;  /* 0x000000020f067825 */ /* 0x004fc400078e020c */
[----:B------:R-:W2:Y:S02]  /*594e0*/  LDL.64 R12, [R1+0xf68] ;  /* 0x000f6800010c7983 */ /* 0x000ea40000100a00 */
[----:B------:R0:W-:Y:S02]  /*594f0*/  STL [R1+0x6c0], R14 ;  /* 0x0006c00e01007387 */ /* 0x0001e40000100800 */
[----:B------:R-:W-:Y:S02]  /*59500*/  STL [R1+0x698], R27 ;  /* 0x0006981b01007387 */ /* 0x000fe40000100800 */
[----:B------:R1:W-:Y:S02]  /*59510*/  STL [R1+0x69c], R26 ;  /* 0x00069c1a01007387 */ /* 0x0003e40000100800 */
[C---:B---3--:R-:W-:Y:S01]  /*59520*/  IMAD.WIDE R2, R15.reuse, 0x2, R10 ;  /* 0x000000020f027825 */ /* 0x048fe200078e020a */
[----:B0-----:R4:W3:Y:S04]  /*59530*/  LDG.E.U16 R14, [R6.64] ;  /* 0x00000004060e7981 */ /* 0x0018e8000c1e1500 */
[----:B-1----:R-:W3:Y:S04]  /*59540*/  LDL.64 R26, [R1+0xf60] ;  /* 0x000f6000011a7983 */ /* 0x002ee80000100a00 */
[----:B------:R-:W-:Y:S01]  /*59550*/  STL [R1+0x690], R23 ;  /* 0x0006901701007387 */ /* 0x000fe20000100800 */
[----:B------:R0:W-:Y:S03]  /*59560*/  STL [R1+0x694], R22 ;  /* 0x0006941601007387 */ /* 0x0001e60000100800 */
[----:B0-----:R-:W3:Y:S01]  /*59570*/  LDL.64 R22, [R1+0xf58] ;  /* 0x000f580001167983 */ /* 0x001ee20000100a00 */
[----:B------:R0:W-:Y:S02]  /*59580*/  STL [R1+0x67c], R28 ;  /* 0x00067c1c01007387 */ /* 0x0001e40000100800 */
[C---:B----4-:R-:W-:Y:S01]  /*59590*/  IMAD.WIDE R6, R15.reuse, 0x2, R8 ;  /* 0x000000020f067825 */ /* 0x050fe200078e0208 */
[----:B0-----:R0:W4:Y:S04]  /*595a0*/  LDG.E.U16 R28, [R4.64] ;  /* 0x00000004041c7981 */ /* 0x001128000c1e1500 */
[----:B-----5:R1:W-:Y:S01]  /*595b0*/  STL [R1+0x678], R25 ;  /* 0x0006781901007387 */ /* 0x0203e20000100800 */
[----:B------:R-:W5:Y:S02]  /*595c0*/  LDL.64 R20, [R1+0xf50] ;  /* 0x000f500001147983 */ /* 0x000f640000100a00 */
[----:B------:R-:W5:Y:S02]  /*595d0*/  LDL.64 R10, [R1+0xf48] ;  /* 0x000f4800010a7983 */ /* 0x000f640000100a00 */
[----:B------:R-:W5:Y:S01]  /*595e0*/  LDL.64 R8, [R1+0xf40] ;  /* 0x000f400001087983 */ /* 0x000f620000100a00 */
[----:B-1----:R1:W5:Y:S04]  /*595f0*/  LDG.E.U16 R25, [R2.64] ;  /* 0x0000000402197981 */ /* 0x002368000c1e1500 */
[----:B------:R0:W-:Y:S04]  /*59600*/  STL [R1+0x674], R0 ;  /* 0x0006740001007387 */ /* 0x0001e80000100800 */
[----:B0-----:R2:W5:Y:S01]  /*59610*/  LDG.E.U16 R0, [R6.64] ;  /* 0x0000000406007981 */ /* 0x001562000c1e1500 */
[----:B------:R-:W-:-:S04]  /*59620*/  IMAD.WIDE R4, R15, 0x2, R18 ;  /* 0x000000020f047825 */ /* 0x000fc800078e0212 */
[C---:B-1----:R-:W-:Y:S01]  /*59630*/  IMAD.WIDE R2, R15.reuse, 0x2, R16 ;  /* 0x000000020f027825 */ /* 0x042fe200078e0210 */
[----:B------:R0:W-:Y:S04]  /*59640*/  STL [R1+0x670], R29 ;  /* 0x0006701d01007387 */ /* 0x0001e80000100800 */
[----:B0-----:R0:W5:Y:S01]  /*59650*/  LDG.E.U16 R29, [R4.64] ;  /* 0x00000004041d7981 */ /* 0x001162000c1e1500 */
[----:B--2---:R-:W-:-:S03]  /*59660*/  IMAD.WIDE R6, R15, 0x2, R12 ;  /* 0x000000020f067825 */ /* 0x004fc600078e020c */
[----:B---3--:R1:W-:Y:S01]  /*59670*/  STL [R1+0x65c], R14 ;  /* 0x00065c0e01007387 */ /* 0x0083e20000100800 */
[----:B------:R-:W2:Y:S02]  /*59680*/  LDL.64 R18, [R1+0xf38] ;  /* 0x000f380001127983 */ /* 0x000ea40000100a00 */
[----:B------:R-:W3:Y:S02]  /*59690*/  LDL.64 R16, [R1+0xf30] ;  /* 0x000f300001107983 */ /* 0x000ee40000100a00 */
[C---:B0-----:R-:W-:Y:S01]  /*596a0*/  IMAD.WIDE R4, R15.reuse, 0x2, R26 ;  /* 0x000000020f047825 */ /* 0x041fe200078e021a */
[----:B------:R-:W3:Y:S04]  /*596b0*/  LDL.64 R12, [R1+0xf28] ;  /* 0x000f2800010c7983 */ /* 0x000ee80000100a00 */
[----:B-1----:R0:W3:Y:S04]  /*596c0*/  LDG.E.U16 R14, [R2.64] ;  /* 0x00000004020e7981 */ /* 0x0020e8000c1e1500 */
[----:B----4-:R1:W-:Y:S04]  /*596d0*/  STL [R1+0x658], R28 ;  /* 0x0006581c01007387 */ /* 0x0103e80000100800 */
[----:B-1----:R1:W4:Y:S04]  /*596e0*/  LDG.E.U16 R28, [R6.64] ;  /* 0x00000004061c7981 */ /* 0x002328000c1e1500 */
[----:B-----5:R5:W-:Y:S01]  /*596f0*/  STL [R1+0x654], R25 ;  /* 0x0006541901007387 */ /* 0x020be20000100800 */
[----:B-1----:R-:W-:-:S03]  /*59700*/  IMAD.WIDE R6, R15, 0x2, R20 ;  /* 0x000000020f067825 */ /* 0x002fc600078e0214 */
[----:B-----5:R1:W5:Y:S04]  /*59710*/  LDG.E.U16 R25, [R4.64] ;  /* 0x0000000404197981 */ /* 0x020368000c1e1500 */
[----:B------:R0:W-:Y:S01]  /*59720*/  STL [R1+0x650], R0 ;  /* 0x0006500001007387 */ /* 0x0001e20000100800 */
[----:B------:R-:W5:Y:S02]  /*59730*/  LDL.64 R20, [R1+0xf20] ;  /* 0x000f200001147983 */ /* 0x000f640000100a00 */
[C---:B-1----:R-:W-:Y:S02]  /*59740*/  IMAD.WIDE R4, R15.reuse, 0x2, R10 ;  /* 0x000000020f047825 */ /* 0x042fe400078e020a */
[----:B------:R-:W5:Y:S02]  /*59750*/  LDL.64 R10, [R1+0xf18] ;  /* 0x000f1800010a7983 */ /* 0x000f640000100a00 */
[----:B0-----:R-:W-:-:S04]  /*59760*/  IMAD.WIDE R2, R15, 0x2, R22 ;  /* 0x000000020f027825 */ /* 0x001fc800078e0216 */
[----:B------:R2:W5:Y:S02]  /*59770*/  LDG.E.U16 R22, [R6.64] ;  /* 0x0000000406167981 */ /* 0x000564000c1e1500 */
[----:B------:R3:W5:Y:S01]  /*59780*/  LDG.E.U16 R23, [R4.64] ;  /* 0x0000000404177981 */ /* 0x000762000c1e1500 */
[----:B------:R0:W5:Y:S02]  /*59790*/  LDG.E.U16 R0, [R2.64] ;  /* 0x0000000402007981 */ /* 0x000164000c1e1500 */
[C---:B0-----:R-:W-:Y:S02]  /*597a0*/  IMAD.WIDE R2, R15.reuse, 0x2, R8 ;  /* 0x000000020f027825 */ /* 0x041fe400078e0208 */
[----:B------:R-:W5:Y:S02]  /*597b0*/  LDL.64 R8, [R1+0xf10] ;  /* 0x000f100001087983 */ /* 0x000f640000100a00 */
[----:B------:R0:W-:Y:S02]  /*597c0*/  STL [R1+0x63c], R29 ;  /* 0x00063c1d01007387 */ /* 0x0001e40000100800 */
[----:B------:R1:W5:Y:S01]  /*597d0*/  LDG.E.U16 R26, [R2.64] ;  /* 0x00000004021a7981 */ /* 0x000362000c1e1500 */
[----:B--2---:R-:W-:-:S04]  /*597e0*/  IMAD.WIDE R6, R15, 0x2, R18 ;  /* 0x000000020f067825 */ /* 0x004fc800078e0212 */
[C---:B---3--:R-:W-:Y:S01]  /*597f0*/  IMAD.WIDE R4, R15.reuse, 0x2, R16 ;  /* 0x000000020f047825 */ /* 0x048fe200078e0210 */
[----:B------:R-:W2:Y:S04]  /*59800*/  LDL.64 R18, [R1+0xf08] ;  /* 0x000f080001127983 */ /* 0x000ea80000100a00 */
[----:B------:R-:W3:Y:S01]  /*59810*/  LDL.64 R16, [R1+0xf00] ;  /* 0x000f000001107983 */ /* 0x000ee20000100a00 */
[----:B------:R-:W2:Y:S03]  /*59820*/  LDL.LU R27, [R1+0xe00] ;  /* 0x000e0000011b7983 */ /* 0x000ea60000300800 */
[----:B0-----:R5:W2:Y:S04]  /*59830*/  LDG.E.U16 R29, [R6.64] ;  /* 0x00000004061d7981 */ /* 0x001aa8000c1e1500 */
[----:B------:R0:W-:Y:S04]  /*59840*/  STL [R1+0x638], R14 ;  /* 0x0006380e01007387 */ /* 0x0001e80000100800 */
[----:B0-----:R-:W2:Y:S04]  /*59850*/  LDL R14, [R1+0xb48] ;  /* 0x000b4800010e7983 */ /* 0x001ea80000100800 */
[----:B----4-:R0:W-:Y:S04]  /*59860*/  STL [R1+0x634], R28 ;  /* 0x0006341c01007387 */ /* 0x0101e80000100800 */
[----:B0-----:R0:W4:Y:S01]  /*59870*/  LDG.E.U16 R28, [R4.64] ;  /* 0x00000004041c7981 */ /* 0x001122000c1e1500 */
[----:B-----5:R-:W-:-:S04]  /*59880*/  IMAD.WIDE R6, R15, 0x2, R20 ;  /* 0x000000020f067825 */ /* 0x020fc800078e0214 */
[----:B0-----:R-:W-:-:S05]  /*59890*/  IMAD.WIDE R4, R15, 0x2, R10 ;  /* 0x000000020f047825 */ /* 0x001fca00078e020a */
[----:B------:R-:W5:Y:S01]  /*598a0*/  LDG.E.U16 R20, [R4.64] ;  /* 0x0000000404147981 */ /* 0x000f62000c1e1500 */
[----:B-1----:R-:W-:-:S04]  /*598b0*/  IMAD.WIDE R2, R15, 0x2, R12 ;  /* 0x000000020f027825 */ /* 0x002fc800078e020c */
[----:B------:R-:W2:Y:S02]  /*598c0*/  LDL.64 R12, [R1+0xef8] ;  /* 0x000ef800010c7983 */ /* 0x000ea40000100a00 */
[----:B------:R0:W-:Y:S02]  /*598d0*/  STL [R1+0x630], R25 ;  /* 0x0006301901007387 */ /* 0x0001e40000100800 */
[----:B0-----:R0:W3:Y:S04]  /*598e0*/  LDG.E.U16 R25, [R2.64] ;  /* 0x0000000402197981 */ /* 0x0010e8000c1e1500 */
[----:B------:R1:W-:Y:S01]  /*598f0*/  STL [R1+0x61c], R0 ;  /* 0x00061c0001007387 */ /* 0x0003e20000100800 */
[----:B0-----:R-:W-:-:S03]  /*59900*/  IMAD.WIDE R2, R15, 0x2, R8 ;  /* 0x000000020f027825 */ /* 0x001fc600078e0208 */
[----:B-1----:R0:W3:Y:S04]  /*59910*/  LDG.E.U16 R0, [R6.64] ;  /* 0x0000000406007981 */ /* 0x0020e8000c1e1500 */
[----:B------:R-:W3:Y:S01]  /*59920*/  LDL.64 R8, [R1+0xef0] ;  /* 0x000ef00001087983 */ /* 0x000ee20000100a00 */
[----:B------:R-:W-:Y:S02]  /*59930*/  STL [R1+0x614], R23 ;  /* 0x0006141701007387 */ /* 0x000fe40000100800 */
[----:B------:R1:W-:Y:S02]  /*59940*/  STL [R1+0x618], R22 ;  /* 0x0006181601007387 */ /* 0x0003e40000100800 */
[----:B------:R-:W3:Y:S01]  /*59950*/  LDL.64 R10, [R1+0xee0] ;  /* 0x000ee000010a7983 */ /* 0x000ee20000100a00 */
[----:B-1----:R-:W3:Y:S04]  /*59960*/  LDL.64 R22, [R1+0xee8] ;  /* 0x000ee80001167983 */ /* 0x002ee80000100a00 */
[----:B-----5:R-:W-:Y:S01]  /*59970*/  STL [R1+0x22c0], R20 ;  /* 0x0022c01401007387 */ /* 0x020fe20000100800 */
[----:B------:R1:W-:Y:S03]  /*59980*/  STL [R1+0x610], R26 ;  /* 0x0006101a01007387 */ /* 0x0003e60000100800 */
[----:B-1----:R1:W5:Y:S01]  /*59990*/  LDG.E.U16 R26, [R2.64] ;  /* 0x00000004021a7981 */ /* 0x002362000c1e1500 */
[----:B--2---:R2:W-:Y:S02]  /*599a0*/  STL [R1+0x5fc], R29 ;  /* 0x0005fc1d01007387 */ /* 0x0045e40000100800 */
[C---:B0-----:R-:W-:Y:S01]  /*599b0*/  IMAD.WIDE R6, R15.reuse, 0x2, R18 ;  /* 0x000000020f067825 */ /* 0x041fe200078e0212 */
[----:B--2---:R-:W2:Y:S03]  /*599c0*/  LDL.LU R29, [R1+0xe04] ;  /* 0x000e0400011d7983 */ /* 0x004ea60000300800 */
[----:B----4-:R0:W-:Y:S02]  /*599d0*/  STL [R1+0x5f8], R28 ;  /* 0x0005f81c01007387 */ /* 0x0101e40000100800 */
[----:B------:R-:W4:Y:S01]  /*599e0*/  LDL.64 R20, [R1+0xed8] ;  /* 0x000ed80001147983 */ /* 0x000f220000100a00 */
[----:B0-----:R-:W2:Y:S01]  /*599f0*/  LDL R28, [R1+0xcc0] ;  /* 0x000cc000011c7983 */ /* 0x001ea20000100800 */
[----:B---3--:R0:W-:Y:S03]  /*59a00*/  STL [R1+0x5f4], R25 ;  /* 0x0005f41901007387 */ /* 0x0081e60000100800 */
[----:B0-----:R0:W3:Y:S01]  /*59a10*/  LDG.E.U16 R25, [R6.64] ;  /* 0x0000000406197981 */ /* 0x0010e2000c1e1500 */
[----:B------:R-:W-:-:S04]  /*59a20*/  IMAD.WIDE R4, R15, 0x2, R16 ;  /* 0x000000020f047825 */ /* 0x000fc800078e0210 */
[----:B------:R0:W-:Y:S02]  /*59a30*/  STL [R1+0x5f0], R0 ;  /* 0x0005f00001007387 */ /* 0x0001e40000100800 */
[C---:B-1----:R-:W-:Y:S01]  /*59a40*/  IMAD.WIDE R2, R15.reuse, 0x2, R12 ;  /* 0x000000020f027825 */ /* 0x042fe200078e020c */
[----:B------:R-:W2:Y:S04]  /*59a50*/  LDL.64 R18, [R1+0xed0] ;  /* 0x000ed00001127983 */ /* 0x000ea80000100a00 */
[----:B------:R-:W2:Y:S04]  /*59a60*/  LDL.64 R16, [R1+0xec8] ;  /* 0x000ec80001107983 */ /* 0x000ea80000100a00 */
[----:B0-----:R0:W2:Y:S01]  /*59a70*/  LDG.E.U16 R0, [R4.64] ;  /* 0x0000000404007981 */ /* 0x0010a2000c1e1500 */
[----:B------:R-:W-:-:S04]  /*59a80*/  IMAD.WIDE R6, R15, 0x2, R8 ;  /* 0x000000020f067825 */ /* 0x000fc800078e0208 */
[----:B------:R-:W1:Y:S04]  /*59a90*/  LDS R8, [R24.X4+0x40c00] ;  /* 0x040c000018087984 */ /* 0x000e680000004800 */
[C---:B0-----:R-:W-:Y:S02]  /*59aa0*/  IMAD.WIDE R4, R15.reuse, 0x2, R22 ;  /* 0x000000020f047825 */ /* 0x041fe400078e0216 */
[----:B------:R-:W4:Y:S04]  /*59ab0*/  LDG.E.U16 R22, [R6.64] ;  /* 0x0000000406167981 */ /* 0x000f28000c1e1500 */
[----:B------:R-:W4:Y:S04]  /*59ac0*/  LDG.E.U16 R23, [R4.64] ;  /* 0x0000000404177981 */ /* 0x000f28000c1e1500 */
[----:B-----5:R0:W-:Y:S01]  /*59ad0*/  STL [R1+0x68], R26 ;  /* 0x0000681a01007387 */ /* 0x0201e20000100800 */
[----:B------:R-:W5:Y:S03]  /*59ae0*/  LDL.64 R12, [R1+0xec0] ;  /* 0x000ec000010c7983 */ /* 0x000f660000100a00 */
[----:B0-----:R0:W5:Y:S02]  /*59af0*/  LDG.E.U16 R26, [R2.64] ;  /* 0x00000004021a7981 */ /* 0x001164000c1e1500 */
[----:B0-----:R-:W-:-:S02]  /*59b00*/  IMAD.WIDE R2, R15, 0x2, R10 ;  /* 0x000000020f027825 */ /* 0x001fc400078e020a */
[----:B------:R-:W5:Y:S04]  /*59b10*/  LDL.64 R10, [R1+0xeb8] ;  /* 0x000eb800010a7983 */ /* 0x000f680000100a00 */
[----:B---3--:R0:W-:Y:S01]  /*59b20*/  STL [R1+0x64], R25 ;  /* 0x0000641901007387 */ /* 0x0081e20000100800 */
[----:B------:R-:W1:Y:S03]  /*59b30*/  LDL.LU R9, [R1+0xe84] ;  /* 0x000e840001097983 */ /* 0x000e660000300800 */
[----:B0-----:R4:W3:Y:S04]  /*59b40*/  LDG.E.U16 R25, [R2.64] ;  /* 0x0000000402197981 */ /* 0x0018e8000c1e1500 */
[----:B--2---:R0:W-:Y:S01]  /*59b50*/  STL [R1+0x60], R0 ;  /* 0x0000600001007387 */ /* 0x0041e20000100800 */
[----:B----4-:R-:W-:-:S04]  /*59b60*/  IMAD.WIDE R2, R15, 0x2, R20 ;  /* 0x000000020f027825 */ /* 0x010fc800078e0214 */
[----:B0-----:R-:W-:Y:S02]  /*59b70*/  FADD R0, -R14, R27 ;  /* 0x0000001b0e007221 */ /* 0x001fe40000000100 */
[----:B------:R0:W2:Y:S04]  /*59b80*/  LDG.E.U16 R14, [R2.64] ;  /* 0x00000004020e7981 */ /* 0x0000a8000c1e1500 */
[----:B-----5:R-:W-:Y:S01]  /*59b90*/  STL [R1+0x5c], R26 ;  /* 0x00005c1a01007387 */ /* 0x020fe20000100800 */
[----:B------:R-:W-:Y:S02]  /*59ba0*/  STL [R1+0x54], R23 ;  /* 0x0000541701007387 */ /* 0x000fe40000100800 */
[----:B------:R4:W-:Y:S02]  /*59bb0*/  STL [R1+0x58], R22 ;  /* 0x0000581601007387 */ /* 0x0009e40000100800 */
[----:B----4-:R-:W4:Y:S01]  /*59bc0*/  LDL.64 R22, [R1+0xeb0] ;  /* 0x000eb00001167983 */ /* 0x010f220000100a00 */
[----:B------:R-:W-:-:S06]  /*59bd0*/  FMUL R0, R0, 1.4426950216293334961 ;  /* 0x3fb8aa3b00007820 */ /* 0x000fcc0000400000 */
[----:B------:R-:W1:Y:S01]  /*59be0*/  MUFU.EX2 R0, R0 ;  /* 0x0000000000007308 */ /* 0x000e620000000800 */
[----:B------:R-:W-:-:S04]  /*59bf0*/  IMAD.WIDE R6, R15, 0x2, R18 ;  /* 0x000000020f067825 */ /* 0x000fc800078e0212 */
[----:B------:R-:W-:-:S04]  /*59c00*/  IMAD.WIDE R4, R15, 0x2, R16 ;  /* 0x000000020f047825 */ /* 0x000fc800078e0210 */
[----:B0-----:R-:W-:Y:S01]  /*59c10*/  IMAD.WIDE R2, R15, 0x2, R12 ;  /* 0x000000020f027825 */ /* 0x001fe200078e020c */
[----:B------:R0:W5:Y:S04]  /*59c20*/  LDG.E.U16 R27, [R6.64] ;  /* 0x00000004061b7981 */ /* 0x000168000c1e1500 */
[----:B------:R1:W5:Y:S04]  /*59c30*/  LDG.E.U16 R26, [R4.64] ;  /* 0x00000004041a7981 */ /* 0x000368000c1e1500 */
[----:B---3--:R3:W-:Y:S01]  /*59c40*/  STL [R1+0x50], R25 ;  /* 0x0000501901007387 */ /* 0x0087e20000100800 */
[----:B------:R-:W-:Y:S03]  /*59c50*/  STL [R1+0x230c], R24 ;  /* 0x00230c1801007387 */ /* 0x000fe60000100800 */
[----:B0-----:R-:W5:Y:S01]  /*59c60*/  LDL.LU R7, [R1+0xaa0] ;  /* 0x000aa00001077983 */ /* 0x001f620000300800 */
[----:B-1----:R-:W-:-:S03]  /*59c70*/  FFMA R9, R0, R9, R8 ;  /* 0x0000000900097223 */ /* 0x002fc60000000008 */
[----:B------:R-:W5:Y:S04]  /*59c80*/  LDL.LU R5, [R1+0xaa4] ;  /* 0x000aa40001057983 */ /* 0x000f680000300800 */
[----:B------:R0:W1:Y:S04]  /*59c90*/  LDS R6, [R24.X4+0x40c80] ;  /* 0x040c800018067984 */ /* 0x0000680000004800 */
[----:B------:R-:W-:Y:S01]  /*59ca0*/  STL [R1+0xe84], R9 ;  /* 0x000e840901007387 */ /* 0x000fe20000100800 */
[----:B------:R-:W5:Y:S02]  /*59cb0*/  LDL.LU R21, [R1+0xa90] ;  /* 0x000a900001157983 */ /* 0x000f640000300800 */
[----:B------:R-:W5:Y:S02]  /*59cc0*/  LDL.LU R20, [R1+0xa94] ;  /* 0x000a940001147983 */ /* 0x000f640000300800 */
[----:B------:R-:W5:Y:S01]  /*59cd0*/  LDL.LU R19, [R1+0xa80] ;  /* 0x000a800001137983 */ /* 0x000f620000300800 */
[----:B---3--:R3:W5:Y:S04]  /*59ce0*/  LDG.E.U16 R25, [R2.64] ;  /* 0x0000000402197981 */ /* 0x008768000c1e1500 */
[----:B------:R-:W5:Y:S01]  /*59cf0*/  LDL.LU R18, [R1+0xa84] ;  /* 0x000a840001127983 */ /* 0x000f620000300800 */
[----:B------:R-:W5:Y:S02]  /*59d00*/  LDL.LU R17, [R1+0xa70] ;  /* 0x000a700001117983 */ /* 0x000f640000300800 */
[----:B------:R-:W5:Y:S02]  /*59d10*/  LDL.LU R16, [R1+0xa74] ;  /* 0x000a740001107983 */ /* 0x000f640000300800 */
[----:B---3--:R-:W-:-:S05]  /*59d20*/  IMAD.WIDE R2, R15, 0x2, R10 ;  /* 0x000000020f027825 */ /* 0x008fca00078e020a */
[----:B0-----:R4:W3:Y:S04]  /*59d30*/  LDG.E.U16 R24, [R2.64] ;  /* 0x0000000402187981 */ /* 0x0018e8000c1e1500 */
[----:B--2---:R0:W-:Y:S04]  /*59d40*/  STL [R1+0x4c], R14 ;  /* 0x00004c0e01007387 */ /* 0x0041e80000100800 */
[----:B0-----:R-:W2:Y:S01]  /*59d50*/  LDL.LU R14, [R1+0xa60] ;  /* 0x000a6000010e7983 */ /* 0x001ea20000300800 */
[----:B------:R-:W2:Y:S02]  /*59d60*/  LDL.LU R13, [R1+0xa64] ;  /* 0x000a6400010d7983 */ /* 0x000ea40000300800 */
[----:B------:R-:W2:Y:S02]  /*59d70*/  LDL.LU R12, [R1+0xa50] ;  /* 0x000a5000010c7983 */ /* 0x000ea40000300800 */
[----:B------:R-:W2:Y:S01]  /*59d80*/  LDL.LU R11, [R1+0xa54] ;  /* 0x000a5400010b7983 */ /* 0x000ea20000300800 */
[----:B------:R-:W2:Y:S01]  /*59d90*/  LDL.LU R10, [R1+0xa40] ;  /* 0x000a4000010a7983 */ /* 0x000ea20000300800 */
[----:B------:R-:W-:-:S02]  /*59da0*/  FADD R4, -R28, R29 ;  /* 0x0000001d1c047221 */ /* 0x000fc40000000100 */
[----:B------:R-:W2:Y:S02]  /*59db0*/  LDL.LU R9, [R1+0xa44] ;  /* 0x000a440001097983 */ /* 0x000ea40000300800 */
[----:B----4-:R-:W-:-:S05]  /*59dc0*/  IMAD.WIDE R2, R15, 0x2, R22 ;  /* 0x000000020f027825 */ /* 0x010fca00078e0216 */
[----:B------:R0:W4:Y:S01]  /*59dd0*/  LDG.E.U16 R22, [R2.64] ;  /* 0x0000000402167981 */ /* 0x000122000c1e1500 */
[----:B------:R-:W-:-:S04]  /*59de0*/  FMUL R4, R4, 1.4426950216293334961 ;  /* 0x3fb8aa3b04047820 */ /* 0x000fc80000400000 */
[----:B0-----:R0:W1:Y:S01]  /*59df0*/  MUFU.EX2 R2, R4 ;  /* 0x0000000400027308 */ /* 0x0010620000000800 */
[----:B-----5:R-:W-:Y:S01]  /*59e00*/  STL [R1+0x48], R27 ;  /* 0x0000481b01007387 */ /* 0x020fe20000100800 */
[----:B------:R-:W5:Y:S02]  /*59e10*/  LDL.LU R8, [R1+0xa30] ;  /* 0x000a300001087983 */ /* 0x000f640000300800 */
[----:B------:R-:W-:Y:S02]  /*59e20*/  STL [R1+0x44], R26 ;  /* 0x0000441a01007387 */ /* 0x000fe40000100800 */
[C---:B0-----:R-:W-:Y:S02]  /*59e30*/  FMUL R4, R0.reuse, R7 ;  /* 0x0000000700047220 */ /* 0x041fe40000400000 */
[----:B------:R-:W-:-:S03]  /*59e40*/  FMUL R3, R0, R5 ;  /* 0x0000000500037220 */ /* 0x000fc60000400000 */
[----:B------:R0:W-:Y:S01]  /*59e50*/  STL [R1+0x6d0], R4 ;  /* 0x0006d00401007387 */ /* 0x0001e20000100800 */
[----:B------:R-:W5:Y:S02]  /*59e60*/  LDL.LU R7, [R1+0xa34] ;  /* 0x000a340001077983 */ /* 0x000f640000300800 */
[----:B------:R-:W-:Y:S02]  /*59e70*/  STL [R1+0x40], R25 ;  /* 0x0000401901007387 */ /* 0x000fe40000100800 */
[----:B------:R1:W-:Y:S02]  /*59e80*/  STL [R1+0x6d4], R3 ;  /* 0x0006d40301007387 */ /* 0x0003e40000100800 */
[C---:B------:R-:W-:Y:S02]  /*59e90*/  FMUL R20, R0.reuse, R20 ;  /* 0x0000001400147220 */ /* 0x040fe40000400000 */
[C---:B------:R-:W-:Y:S01]  /*59ea0*/  FMUL R19, R0.reuse, R19 ;  /* 0x0000001300137220 */ /* 0x040fe20000400000 */
[----:B0-----:R-:W5:Y:S01]  /*59eb0*/  LDL.64 R4, [R1+0xea8] ;  /* 0x000ea80001047983 */ /* 0x001f620000100a00 */
[----:B-1----:R-:W-:-:S03]  /*59ec0*/  FMUL R3, R0, R21 ;  /* 0x0000001500037220 */ /* 0x002fc60000400000 */
[----:B---3--:R-:W-:Y:S04]  /*59ed0*/  STL [R1+0x3c], R24 ;  /* 0x00003c1801007387 */ /* 0x008fe80000100800 */
[----:B------:R0:W-:Y:S01]  /*59ee0*/  STL [R1+0x6f0], R3 ;  /* 0x0006f00301007387 */ /* 0x0001e20000100800 */
[----:B------:R-:W-:Y:S02]  /*59ef0*/  STL [R1+0x6f4], R20 ;  /* 0x0006f41401007387 */ /* 0x000fe40000100800 */
[C---:B------:R-:W-:Y:S01]  /*59f00*/  FMUL R17, R0.reuse, R17 ;  /* 0x0000001100117220 */ /* 0x040fe20000400000 */
[----:B------:R-:W-:Y:S01]  /*59f10*/  STL [R1+0x710], R19 ;  /* 0x0007101301007387 */ /* 0x000fe20000100800 */
[C---:B------:R-:W-:Y:S02]  /*59f20*/  FMUL R16, R0.reuse, R16 ;  /* 0x0000001000107220 */ /* 0x040fe40000400000 */
[----:B0-----:R-:W-:-:S05]  /*59f30*/  FMUL R3, R0, R18 ;  /* 0x0000001200037220 */ /* 0x001fca0000400000 */
[----:B------:R0:W-:Y:S01]  /*59f40*/  STL [R1+0x714], R3 ;  /* 0x0007140301007387 */ /* 0x0001e20000100800 */
[----:B------:R-:W-:Y:S02]  /*59f50*/  STL [R1+0x730], R17 ;  /* 0x0007301101007387 */ /* 0x000fe40000100800 */
[C---:B--2---:R-:W-:Y:S02]  /*59f60*/  FMUL R13, R0.reuse, R13 ;  /* 0x0000000d000d7220 */ /* 0x044fe40000400000 */
[----:B------:R-:W-:Y:S02]  /*59f70*/  STL [R1+0x734], R16 ;  /* 0x0007341001007387 */ /* 0x000fe40000100800 */
[C---:B------:R-:W-:Y:S02]  /*59f80*/  FMUL R12, R0.reuse, R12 ;  /* 0x0000000c000c7220 */ /* 0x040fe40000400000 */
[C---:B0-----:R-:W-:Y:S02]  /*59f90*/  FMUL R3, R0.reuse, R14 ;  /* 0x0000000e00037220 */ /* 0x041fe40000400000 */
[----:B------:R-:W-:-:S03]  /*59fa0*/  FMUL R10, R0, R10 ;  /* 0x0000000a000a7220 */ /* 0x000fc60000400000 */
[----:B------:R0:W-:Y:S01]  /*59fb0*/  STL [R1+0x750], R3 ;  /* 0x0007500301007387 */ /* 0x0001e20000100800 */
[----:B------:R-:W-:Y:S02]  /*59fc0*/  STL [R1+0x754], R13 ;  /* 0x0007540d01007387 */ /* 0x000fe40000100800 */
[----:B------:R-:W-:Y:S02]  /*59fd0*/  STL [R1+0x770], R12 ;  /* 0x0007700c01007387 */ /* 0x000fe40000100800 */
[----:B0-----:R-:W-:-:S05]  /*59fe0*/  FMUL R3, R0, R11 ;  /* 0x0000000b00037220 */ /* 0x001fca0000400000 */
[----:B------:R0:W-:Y:S04]  /*59ff0*/  STL [R1+0x774], R3 ;  /* 0x0007740301007387 */ /* 0x0001e80000100800 */
[----:B----4-:R-:W-:Y:S01]  /*5a000*/  STL [R1+0x38], R22 ;  /* 0x0000381601007387 */ /* 0x010fe20000100800 */
[----:B0-----:R-:W2:Y:S02]  /*5a010*/  LDL.LU R3, [R1+0xe88] ;  /* 0x000e880001037983 */ /* 0x001ea40000300800 */
[----:B------:R0:W-:Y:S02]  /*5a020*/  STL [R1+0x7a0], R10 ;  /* 0x0007a00a01007387 */ /* 0x0001e40000100800 */
[----:B------:R-:W3:Y:S02]  /*5a030*/  LDL.64 R20, [R1+0xea0] ;  /* 0x000ea00001147983 */ /* 0x000ee40000100a00 */
[----:B------:R-:W-:-:S02]  /*5a040*/  FMUL R9, R0, R9 ;  /* 0x0000000900097220 */ /* 0x000fc40000400000 */
[----:B-----5:R-:W-:-:S03]  /*5a050*/  FMUL R8, R0, R8 ;  /* 0x0000000800087220 */ /* 0x020fc60000400000 */
[----:B------:R1:W-:Y:S04]  /*5a060*/  STL [R1+0x7a4], R9 ;  /* 0x0007a40901007387 */ /* 0x0003e80000100800 */
[----:B------:R-:W-:Y:S01]  /*5a070*/  STL [R1+0x800], R8 ;  /* 0x0008000801007387 */ /* 0x000fe20000100800 */
[----:B------:R-:W-:Y:S02]  /*5a080*/  FMUL R0, R0, R7 ;  /* 0x0000000700007220 */ /* 0x000fe40000400000 */
[----:B------:R-:W-:-:S05]  /*5a090*/  IMAD.WIDE R4, R15, 0x2, R4 ;  /* 0x000000020f047825 */ /* 0x000fca00078e0204 */
[----:B------:R3:W4:Y:S04]  /*5a0a0*/  LDG.E.U16 R7, [R4.64] ;  /* 0x0000000404077981 */ /* 0x000728000c1e1500 */
[----:B------:R5:W-:Y:S01]  /*5a0b0*/  STL [R1+0x804], R0 ;  /* 0x0008040001007387 */ /* 0x000be20000100800 */
[----:B------:R-:W4:Y:S02]  /*5a0c0*/  LDL.LU R11, [R1+0xdcc] ;  /* 0x000dcc00010b7983 */ /* 0x000f240000300800 */
[----:B------:R-:W4:Y:S02]  /*5a0d0*/  LDL.LU R12, [R1+0xdd0] ;  /* 0x000dd000010c7983 */ /* 0x000f240000300800 */
[----:B------:R-:W4:Y:S01]  /*5a0e0*/  LDL.LU R25, [R1+0xdc4] ;  /* 0x000dc40001197983 */ /* 0x000f220000300800 */
[----:B------:R-:W4:Y:S01]  /*5a0f0*/  LDL.LU R26, [R1+0xdc8] ;  /* 0x000dc800011a7983 */ /* 0x000f220000300800 */
[----:B------:R-:W4:Y:S02]  /*5a100*/  LDL.LU R27, [R1+0xdbc] ;  /* 0x000dbc00011b7983 */ /* 0x000f240000300800 */
[----:B------:R-:W4:Y:S02]  /*5a110*/  LDL.LU R14, [R1+0xdc0] ;  /* 0x000dc000010e7983 */ /* 0x000f240000300800 */
[----:B------:R-:W4:Y:S01]  /*5a120*/  LDL.LU R13, [R1+0xdb4] ;  /* 0x000db400010d7983 */ /* 0x000f220000300800 */
[----:B0-----:R-:W4:Y:S01]  /*5a130*/  LDL.LU R10, [R1+0xdb8] ;  /* 0x000db800010a7983 */ /* 0x001f220000300800 */
[----:B------:R-:W4:Y:S02]  /*5a140*/  LDL.LU R19, [R1+0xdac] ;  /* 0x000dac0001137983 */ /* 0x000f240000300800 */
[----:B-1----:R-:W4:Y:S02]  /*5a150*/  LDL.LU R9, [R1+0xdb0] ;  /* 0x000db00001097983 */ /* 0x002f240000300800 */
[----:B------:R-:W4:Y:S01]  /*5a160*/  LDL.LU R18, [R1+0xda0] ;  /* 0x000da00001127983 */ /* 0x000f220000300800 */
[----:B------:R-:W4:Y:S01]  /*5a170*/  LDL.LU R17, [R1+0xda4] ;  /* 0x000da40001117983 */ /* 0x000f220000300800 */
[----:B------:R-:W4:Y:S02]  /*5a180*/  LDL.LU R16, [R1+0xaa8] ;  /* 0x000aa80001107983 */ /* 0x000f240000300800 */
[----:B---3--:R-:W-:-:S04]  /*5a190*/  IMAD.WIDE R4, R15, 0x2, R20 ;  /* 0x000000020f047825 */ /* 0x008fc800078e0214 */
[C---:B--2---:R-:W-:Y:S01]  /*5a1a0*/  FFMA R3, R2.reuse, R3, R6 ;  /* 0x0000000302037223 */ /* 0x044fe20000000006 */
[----:B------:R-:W2:Y:S04]  /*5a1b0*/  LDL.LU R15, [R1+0xaac] ;  /* 0x000aac00010f7983 */ /* 0x000ea80000300800 */
[----:B-----5:R0:W3:Y:S04]  /*5a1c0*/  LDG.E.U16 R0, [R4.64] ;  /* 0x0000000404007981 */ /* 0x0200e8000c1e1500 */
[----:B------:R-:W-:Y:S01]  /*5a1d0*/  STL [R1+0xe88], R3 ;  /* 0x000e880301007387 */ /* 0x000fe20000100800 */
[----:B------:R-:W5:Y:S02]  /*5a1e0*/  LDL.LU R24, [R1+0xa98] ;  /* 0x000a980001187983 */ /* 0x000f640000300800 */
[----:B------:R-:W2:Y:S02]  /*5a1f0*/  LDL.LU R29, [R1+0xa9c] ;  /* 0x000a9c00011d7983 */ /* 0x000ea40000300800 */
[----:B------:R-:W2:Y:S01]  /*5a200*/  LDL.LU R28, [R1+0xa88] ;  /* 0x000a8800011c7983 */ /* 0x000ea20000300800 */
[----:B0-----:R-:W2:Y:S01]  /*5a210*/  LDL.LU R4, [R1+0xa8c] ;  /* 0x000a8c0001047983 */ /* 0x001ea20000300800 */
[----:B------:R-:W2:Y:S02]  /*5a220*/  LDL.LU R5, [R1+0xa78] ;  /* 0x000a780001057983 */ /* 0x000ea40000300800 */
[----:B------:R-:W2:Y:S02]  /*5a230*/  LDL.LU R23, [R1+0xa7c] ;  /* 0x000a7c0001177983 */ /* 0x000ea40000300800 */
[----:B------:R-:W5:Y:S01]  /*5a240*/  LDL.LU R22, [R1+0xa68] ;  /* 0x000a680001167983 */ /* 0x000f620000300800 */
[----:B------:R-:W5:Y:S01]  /*5a250*/  LDL.LU R21, [R1+0xa6c] ;  /* 0x000a6c0001157983 */ /* 0x000f620000300800 */
[----:B------:R-:W5:Y:S02]  /*5a260*/  LDL.LU R20, [R1+0xa58] ;  /* 0x000a580001147983 */ /* 0x000f640000300800 */
[----:B------:R-:W5:Y:S01]  /*5a270*/  LDL.LU R8, [R1+0xa5c] ;  /* 0x000a5c0001087983 */ /* 0x000f620000300800 */
[----:B----4-:R0:W-:Y:S04]  /*5a280*/  STL [R1+0x34], R7 ;  /* 0x0000340701007387 */ /* 0x0101e80000100800 */
[----:B0-----:R-:W4:Y:S01]  /*5a290*/  LDL.LU R7, [R1+0xa48] ;  /* 0x000a480001077983 */ /* 0x001f220000300800 */
[----:B------:R-:W4:Y:S02]  /*5a2a0*/  LDL.LU R6, [R1+0xa4c] ;  /* 0x000a4c0001067983 */ /* 0x000f240000300800 */
[----:B------:R-:W4:Y:S01]  /*5a2b0*/  LDL.LU R3, [R1+0xa38] ;  /* 0x000a380001037983 */ /* 0x000f220000300800 */
[----:B---3--:R0:W-:Y:S04]  /*5a2c0*/  STL [R1+0x30], R0 ;  /* 0x0000300001007387 */ /* 0x0081e80000100800 */
[----:B0-----:R-:W3:Y:S01]  /*5a2d0*/  LDL.LU R0, [R1+0xa3c] ;  /* 0x000a3c0001007983 */ /* 0x001ee20000300800 */
[----:B------:R-:W-:-:S02]  /*5a2e0*/  FMUL R16, R2, R16 ;  /* 0x0000001002107220 */ /* 0x000fc40000400000 */
[C---:B--2---:R-:W-:Y:S02]  /*5a2f0*/  FMUL R15, R2.reuse, R15 ;  /* 0x0000000f020f7220 */ /* 0x044fe40000400000 */
[C---:B-----5:R-:W-:Y:S02]  /*5a300*/  FMUL R24, R2.reuse, R24 ;  /* 0x0000001802187220 */ /* 0x060fe40000400000 */
[C---:B------:R-:W-:Y:S01]  /*5a310*/  FMUL R29, R2.reuse, R29 ;  /* 0x0000001d021d7220 */ /* 0x040fe20000400000 */
[----:B------:R0:W-:Y:S01]  /*5a320*/  STL [R1+0x6d8], R16 ;  /* 0x0006d81001007387 */ /* 0x0001e20000100800 */
[C---:B------:R-:W-:Y:S02]  /*5a330*/  FMUL R28, R2.reuse, R28 ;  /* 0x0000001c021c7220 */ /* 0x040fe40000400000 */
[C---:B------:R-:W-:Y:S01]  /*5a340*/  FMUL R4, R2.reuse, R4 ;  /* 0x0000000402047220 */ /* 0x040fe20000400000 */
[----:B0-----:R-:W2:Y:S01]  /*5a350*/  LDL.LU R16, [R1+0xd98] ;  /* 0x000d980001107983 */ /* 0x001ea20000300800 */
[----:B------:R0:W-:Y:S03]  /*5a360*/  STL [R1+0x6dc], R15 ;  /* 0x0006dc0f01007387 */ /* 0x0001e60000100800 */
[----:B0-----:R-:W2:Y:S01]  /*5a370*/  LDL.LU R15, [R1+0xd9c] ;  /* 0x000d9c00010f7983 */ /* 0x001ea20000300800 */
[----:B------:R0:W-:Y:S03]  /*5a380*/  STL [R1+0x6f8], R24 ;  /* 0x0006f81801007387 */ /* 0x0001e60000100800 */
[----:B0-----:R-:W5:Y:S01]  /*5a390*/  LDL.LU R24, [R1+0x230c] ;  /* 0x00230c0001187983 */ /* 0x001f620000300800 */
[----:B------:R0:W-:Y:S03]  /*5a3a0*/  STL [R1+0x6fc], R29 ;  /* 0x0006fc1d01007387 */ /* 0x0001e60000100800 */
[----:B0-----:R-:W5:Y:S01]  /*5a3b0*/  LDL.LU R29, [R1+0x2308] ;  /* 0x00230800011d7983 */ /* 0x001f620000300800 */
[----:B------:R0:W-:Y:S03]  /*5a3c0*/  STL [R1+0x718], R28 ;  /* 0x0007181c01007387 */ /* 0x0001e60000100800 */
[----:B0-----:R-:W5:Y:S01]  /*5a3d0*/  LDL.LU R28, [R1+0x2304] ;  /* 0x00230400011c7983 */ /* 0x001f620000300800 */
[----:B------:R0:W-:Y:S02]  /*5a3e0*/  STL [R1+0x71c], R4 ;  /* 0x00071c0401007387 */ /* 0x0001e40000100800 */
[----:B0-----:R-:W-:-:S02]  /*5a3f0*/  FMUL R4, R2, R5 ;  /* 0x0000000502047220 */ /* 0x001fc40000400000 */
[----:B------:R-:W-:-:S03]  /*5a400*/  FMUL R5, R2, R23 ;  /* 0x0000001702057220 */ /* 0x000fc60000400000 */
[----:B------:R0:W-:Y:S01]  /*5a410*/  STL [R1+0x738], R4 ;  /* 0x0007380401007387 */ /* 0x0001e20000100800 */
[C---:B------:R-:W-:Y:S02]  /*5a420*/  FMUL R21, R2.reuse, R21 ;  /* 0x0000001502157220 */ /* 0x040fe40000400000 */
[----:B------:R1:W-:Y:S02]  /*5a430*/  STL [R1+0x73c], R5 ;  /* 0x00073c0501007387 */ /* 0x0003e40000100800 */
[C---:B0-----:R-:W-:Y:S02]  /*5a440*/  FMUL R4, R2.reuse, R22 ;  /* 0x0000001602047220 */ /* 0x041fe40000400000 */
[----:B-1----:R-:W-:-:S03]  /*5a450*/  FMUL R5, R2, R20 ;  /* 0x0000001402057220 */ /* 0x002fc60000400000 */
[----:B------:R0:W-:Y:S01]  /*5a460*/  STL [R1+0x758], R4 ;  /* 0x0007580401007387 */ /* 0x0001e20000100800 */
[----:B------:R-:W-:Y:S02]  /*5a470*/  STL [R1+0x75c], R21 ;  /* 0x00075c1501007387 */ /* 0x000fe40000100800 */
[C---:B----4-:R-:W-:Y:S02]  /*5a480*/  FMUL R7, R2.reuse, R7 ;  /* 0x0000000702077220 */ /* 0x050fe40000400000 */
[----:B------:R1:W-:Y:S02]  /*5a490*/  STL [R1+0x778], R5 ;  /* 0x0007780501007387 */ /* 0x0003e40000100800 */
[C---:B0-----:R-:W-:Y:S02]  /*5a4a0*/  FMUL R4, R2.reuse, R8 ;  /* 0x0000000802047220 */ /* 0x041fe40000400000 */
[----:B-1----:R-:W-:-:S03]  /*5a4b0*/  FMUL R5, R2, R6 ;  /* 0x0000000602057220 */ /* 0x002fc60000400000 */
[----:B------:R0:W-:Y:S01]  /*5a4c0*/  STL [R1+0x77c], R4 ;  /* 0x00077c0401007387 */ /* 0x0001e20000100800 */
[----:B------:R-:W-:Y:S02]  /*5a4d0*/  STL [R1+0x7a8], R7 ;  /* 0x0007a80701007387 */ /* 0x000fe40000100800 */
[----:B------:R-:W-:Y:S02]  /*5a4e0*/  STL [R1+0x7ac], R5 ;  /* 0x0007ac0501007387 */ /* 0x000fe40000100800 */
[----:B0-----:R-:W-:-:S05]  /*5a4f0*/  FMUL R4, R2, R3 ;  /* 0x0000000302047220 */ /* 0x001fca0000400000 */
[----:B------:R0:W-:Y:S01]  /*5a500*/  STL [R1+0x808], R4 ;  /* 0x0008080401007387 */ /* 0x0001e20000100800 */
[----:B---3--:R-:W-:Y:S01]  /*5a510*/  FMUL R3, R2, R0 ;  /* 0x0000000002037220 */ /* 0x008fe20000400000 */
[----:B------:R-:W-:-:S04]  /*5a520*/  F2FP.PACK_AB R0, R11, R12 ;  /* 0x0000000c0b00723e */ /* 0x000fc800000000ff */
[----:B------:R1:W-:Y:S01]  /*5a530*/  STL [R1+0x80c], R3 ;  /* 0x00080c0301007387 */ /* 0x0003e20000100800 */
[----:B------:R-:W3:Y:S02]  /*5a540*/  LDL.LU R11, [R1+0xd90] ;  /* 0x000d9000010b7983 */ /* 0x000ee40000300800 */
[----:B------:R-:W3:Y:S01]  /*5a550*/  LDL.LU R12, [R1+0xd94] ;  /* 0x000d9400010c7983 */ /* 0x000ee20000300800 */
[----:B0-----:R-:W-:Y:S01]  /*5a560*/  F2FP.PACK_AB R4, R25, R26 ;  /* 0x0000001a1904723e */ /* 0x001fe200000000ff */
[----:B------:R0:W-:Y:S01]  /*5a570*/  STL [R1+0x28], R0 ;  /* 0x0000280001007387 */ /* 0x0001e20000100800 */
[----:B------:R-:W-:Y:S02]  /*5a580*/  F2FP.PACK_AB R26, R18, R17 ;  /* 0x00000011121a723e */ /* 0x000fe400000000ff */
[----:B-1----:R-:W-:Y:S01]  /*5a590*/  F2FP.PACK_AB R3, R27, R14 ;  /* 0x0000000e1b03723e */ /* 0x002fe200000000ff */
[----:B------:R-:W-:Y:S01]  /*5a5a0*/  F2FP.PACK_AB R27, R19, R9 ;  /* 0x00000009131b723e */ /* 0x000fe200000000ff */
[----:B------:R-:W-:Y:S01]  /*5a5b0*/  STL [R1+0x24], R4 ;  /* 0x0000240401007387 */ /* 0x000fe20000100800 */
[----:B0-----:R-:W-:-:S02]  /*5a5c0*/  F2FP.PACK_AB R0, R13, R10 ;  /* 0x0000000a0d00723e */ /* 0x001fc400000000ff */
[----:B------:R-:W-:Y:S01]  /*5a5d0*/  STL [R1+0x20], R3 ;  /* 0x0000200301007387 */ /* 0x000fe20000100800 */
[----:B------:R-:W-:Y:S02]  /*5a5e0*/  STL [R1+0x2270], R27 ;  /* 0x0022701b01007387 */ /* 0x000fe40000100800 */
[----:B------:R0:W-:Y:S02]  /*5a5f0*/  STL [R1+0x1c], R0 ;  /* 0x00001c0001007387 */ /* 0x0001e40000100800 */
[----:B------:R-:W4:Y:S02]  /*5a600*/  LDL.LU R10, [R1+0xd88] ;  /* 0x000d8800010a7983 */ /* 0x000f240000300800 */
[----:B------:R-:W4:Y:S01]  /*5a610*/  LDL.LU R9, [R1+0xd8c] ;  /* 0x000d8c0001097983 */ /* 0x000f220000300800 */
[----:B------:R1:W-:Y:S01]  /*5a620*/  STL [R1+0x2274], R26 ;  /* 0x0022741a01007387 */ /* 0x0003e20000100800 */
[----:B--2---:R-:W-:-:S03]  /*5a630*/  F2FP.PACK_AB R25, R16, R15 ;  /* 0x0000000f1019723e */ /* 0x004fc600000000ff */
[----:B-----5:R-:W2:Y:S01]  /*5a640*/  LDS R2, [R24.X4+0x40d00] ;  /* 0x040d000018027984 */ /* 0x020ea20000004800 */
[----:B0-----:R-:W-:-:S03]  /*5a650*/  FADD R0, -R29, R28 ;  /* 0x0000001c1d007221 */ /* 0x001fc60000000100 */
[----:B------:R-:W5:Y:S01]  /*5a660*/  LDL.LU R28, [R1+0x2300] ;  /* 0x00230000011c7983 */ /* 0x000f620000300800 */
[----:B------:R-:W2:Y:S02]  /*5a670*/  LDL.LU R29, [R1+0x22fc] ;  /* 0x0022fc00011d7983 */ /* 0x000ea40000300800 */
[----:B------:R-:W2:Y:S02]  /*5a680*/  LDL.LU R22, [R1+0xd84] ;  /* 0x000d840001167983 */ /* 0x000ea40000300800 */
[----:B------:R-:W2:Y:S01]  /*5a690*/  LDL.LU R21, [R1+0xd80] ;  /* 0x000d800001157983 */ /* 0x000ea20000300800 */
[----:B-1----:R-:W2:Y:S01]  /*5a6a0*/  LDL.LU R26, [R1+0xd7c] ;  /* 0x000d7c00011a7983 */ /* 0x002ea20000300800 */
        /* <DEDUP_REMOVED lines=13> */
[----:B------:R0:W-:Y:S02]  /*5a780*/  STL [R1+0x2278], R25 ;  /* 0x0022781901007387 */ /* 0x0001e40000100800 */
[----:B0-----:R-:W5:Y:S01]  /*5a790*/  LDL.LU R25, [R1] ;  /* 0x0000000001197983 */ /* 0x001f620000300800 */
[----:B------:R-:W5:Y:S02]  /*5a7a0*/  LDL.LU R20, [R1+0xd34] ;  /* 0x000d340001147983 */ /* 0x000f640000300800 */
[----:B------:R-:W5:Y:S01]  /*5a7b0*/  LDL.LU R13, [R1+0xd40] ;  /* 0x000d4000010d7983 */ /* 0x000f620000300800 */
[----:B---3--:R-:W-:-:S02]  /*5a7c0*/  F2FP.PACK_AB R24, R11, R12 ;  /* 0x0000000c0b18723e */ /* 0x008fc400000000ff */
[----:B------:R-:W3:Y:S01]  /*5a7d0*/  LDL.LU R11, [R1+0xd28] ;  /* 0x000d2800010b7983 */ /* 0x000ee20000300800 */
[----:B------:R-:W3:Y:S02]  /*5a7e0*/  LDL.LU R12, [R1+0xd30] ;  /* 0x000d3000010c7983 */ /* 0x000ee40000300800 */
[----:B------:R0:W-:Y:S02]  /*5a7f0*/  STL [R1+0x227c], R24 ;  /* 0x00227c1801007387 */ /* 0x0001e40000100800 */
[----:B0-----:R-:W3:Y:S01]  /*5a800*/  LDL.LU R24, [R1+0x4] ;  /* 0x0000040001187983 */ /* 0x001ee20000300800 */
[----:B----4-:R-:W-:-:S03]  /*5a810*/  F2FP.PACK_AB R23, R10, R9 ;  /* 0x000000090a17723e */ /* 0x010fc600000000ff */
[----:B------:R-:W4:Y:S01]  /*5a820*/  LDL.LU R10, [R1+0xe0c] ;  /* 0x000e0c00010a7983 */ /* 0x000f220000300800 */
[----:B------:R-:W4:Y:S02]  /*5a830*/  LDL R9, [R1+0xcac] ;  /* 0x000cac0001097983 */ /* 0x000f240000100800 */
[----:B------:R-:W-:Y:S01]  /*5a840*/  STL [R1+0x2280], R23 ;  /* 0x0022801701007387 */ /* 0x000fe20000100800 */
[----:B--2---:R-:W-:Y:S02]  /*5a850*/  F2FP.PACK_AB R29, R29, R26 ;  /* 0x0000001a1d1d723e */ /* 0x004fe400000000ff */
[----:B-----5:R-:W-:Y:S02]  /*5a860*/  F2FP.PACK_AB R28, R28, R27 ;  /* 0x0000001b1c1c723e */ /* 0x020fe400000000ff */
[----:B------:R-:W-:Y:S02]  /*5a870*/  F2FP.PACK_AB R19, R4, R19 ;  /* 0x000000130413723e */ /* 0x000fe400000000ff */
[----:B------:R-:W-:-:S02]  /*5a880*/  F2FP.PACK_AB R18, R5, R18 ;  /* 0x000000120512723e */ /* 0x000fc400000000ff */
[----:B------:R-:W-:Y:S02]  /*5a890*/  F2FP.PACK_AB R17, R3, R17 ;  /* 0x000000110311723e */ /* 0x000fe400000000ff */
[----:B------:R-:W-:Y:S02]  /*5a8a0*/  F2FP.PACK_AB R16, R6, R16 ;  /* 0x000000100610723e */ /* 0x000fe400000000ff */
[----:B------:R-:W-:Y:S02]  /*5a8b0*/  F2FP.PACK_AB R15, R8, R15 ;  /* 0x0000000f080f723e */ /* 0x000fe400000000ff */
[----:B------:R-:W-:Y:S02]  /*5a8c0*/  F2FP.PACK_AB R14, R7, R14 ;  /* 0x0000000e070e723e */ /* 0x000fe400000000ff */
[----:B------:R-:W-:Y:S02]  /*5a8d0*/  F2FP.PACK_AB R21, R25, R21 ;  /* 0x000000151915723e */ /* 0x000fe400000000ff */
[----:B------:R-:W-:-:S02]  /*5a8e0*/  F2FP.PACK_AB R13, R20, R13 ;  /* 0x0000000d140d723e */ /* 0x000fc400000000ff */
[----:B---3--:R-:W-:-:S05]  /*5a8f0*/  F2FP.PACK_AB R22, R24, R22 ;  /* 0x000000161816723e */ /* 0x008fca00000000ff */
[----:B------:R0:W-:Y:S04]  /*5a900*/  STL [R1+0x2284], R22 ;  /* 0x0022841601007387 */ /* 0x0001e80000100800 */
[----:B0-----:R-:W0:Y:S01]  /*5a910*/  S2R R22, SR_TID.X ;  /* 0x0000000000167919 */ /* 0x001e220000002100 */
[----:B------:R-:W-:Y:S02]  /*5a920*/  STL [R1+0x2288], R21 ;  /* 0x0022881501007387 */ /* 0x000fe40000100800 */
[----:B------:R-:W-:Y:S02]  /*5a930*/  STL [R1+0x228c], R29 ;  /* 0x00228c1d01007387 */ /* 0x000fe40000100800 */
[----:B------:R-:W-:Y:S01]  /*5a940*/  STL [R1+0x2290], R28 ;  /* 0x0022901c01007387 */ /* 0x000fe20000100800 */
[----:B------:R-:W-:Y:S01]  /*5a950*/  STL [R1+0x2294], R19 ;  /* 0x0022941301007387 */ /* 0x000fe20000100800 */
[----:B------:R-:W-:Y:S02]  /*5a960*/  STL [R1+0x2298], R18 ;  /* 0x0022981201007387 */ /* 0x000fe40000100800 */
[----:B------:R-:W2:Y:S02]  /*5a970*/  LDL.LU R3, [R1+0xe8c] ;  /* 0x000e8c0001037983 */ /* 0x000ea40000300800 */
[----:B------:R-:W-:Y:S01]  /*5a980*/  STL [R1+0x229c], R17 ;  /* 0x00229c1101007387 */ /* 0x000fe20000100800 */
[----:B------:R-:W-:Y:S01]  /*5a990*/  STL [R1+0x22a0], R16 ;  /* 0x0022a01001007387 */ /* 0x000fe20000100800 */
[----:B------:R-:W-:Y:S02]  /*5a9a0*/  STL [R1+0x22a4], R15 ;  /* 0x0022a40f01007387 */ /* 0x000fe40000100800 */
[----:B------:R-:W-:Y:S01]  /*5a9b0*/  STL [R1+0x22a8], R14 ;  /* 0x0022a80e01007387 */ /* 0x000fe20000100800 */
[----:B------:R-:W-:Y:S01]  /*5a9c0*/  F2FP.PACK_AB R12, R11, R12 ;  /* 0x0000000c0b0c723e */ /* 0x000fe200000000ff */
[----:B------:R-:W3:Y:S01]  /*5a9d0*/  LDL.LU R6, [R1+0xb20] ;  /* 0x000b200001067983 */ /* 0x000ee20000300800 */
[----:B------:R-:W-:Y:S02]  /*5a9e0*/  STL [R1+0x22ac], R13 ;  /* 0x0022ac0d01007387 */ /* 0x000fe40000100800 */
[----:B------:R-:W5:Y:S01]  /*5a9f0*/  LDL.LU R5, [R1+0xb24] ;  /* 0x000b240001057983 */ /* 0x000f620000300800 */
[----:B0-----:R-:W-:Y:S01]  /*5aa00*/  STL [R1+0x22ec], R22 ;  /* 0x0022ec1601007387 */ /* 0x001fe20000100800 */
[----:B------:R-:W-:Y:S02]  /*5aa10*/  STL [R1+0x22b0], R12 ;  /* 0x0022b00c01007387 */ /* 0x000fe40000100800 */
[----:B------:R-:W3:Y:S02]  /*5aa20*/  LDL.LU R4, [R1+0xd3c] ;  /* 0x000d3c0001047983 */ /* 0x000ee40000300800 */
[----:B------:R-:W-:-:S06]  /*5aa30*/  FMUL R0, R0, 1.4426950216293334961 ;  /* 0x3fb8aa3b00007820 */ /* 0x000fcc0000400000 */
[----:B------:R-:W2:Y:S02]  /*5aa40*/  MUFU.EX2 R0, R0 ;  /* 0x0000000000007308 */ /* 0x000ea40000000800 */
[----:B--2---:R-:W-:Y:S01]  /*5aa50*/  FFMA R3, R0, R3, R2 ;  /* 0x0000000300037223 */ /* 0x004fe20000000002 */
[----:B---3--:R5:W-:Y:S04]  /*5aa60*/  STL [R1+0x22f0], R4 ;  /* 0x0022f00401007387 */ /* 0x008be80000100800 */
[----:B------:R-:W-:Y:S02]  /*5aa70*/  STL [R1+0xe8c], R3 ;  /* 0x000e8c0301007387 */ /* 0x000fe40000100800 */
[----:B------:R-:W2:Y:S02]  /*5aa80*/  LDL.LU R11, [R1+0xd44] ;  /* 0x000d4400010b7983 */ /* 0x000ea40000300800 */
[----:B--2---:R-:W-:Y:S01]  /*5aa90*/  STL [R1+0x22f4], R11 ;  /* 0x0022f40b01007387 */ /* 0x004fe20000100800 */
[----:B------:R-:W2:Y:S02]  /*5aaa0*/  LDL.LU R23, [R1+0xd2c] ;  /* 0x000d2c0001177983 */ /* 0x000ea40000300800 */
[----:B----4-:R-:W-:-:S02]  /*5aab0*/  FADD R2, -R9, R10 ;  /* 0x0000000a09027221 */ /* 0x010fc40000000100 */
[C---:B------:R-:W-:Y:S02]  /*5aac0*/  FMUL R6, R0.reuse, R6 ;  /* 0x0000000600067220 */ /* 0x040fe40000400000 */
[----:B-----5:R-:W-:Y:S01]  /*5aad0*/  FMUL R4, R0, R5 ;  /* 0x0000000500047220 */ /* 0x020fe20000400000 */
[----:B--2---:R0:W-:Y:S01]  /*5aae0*/  STL [R1+0x22f8], R23 ;  /* 0x0022f81701007387 */ /* 0x0041e20000100800 */
[----:B------:R-:W2:Y:S02]  /*5aaf0*/  LDL.LU R10, [R1+0xd38] ;  /* 0x000d3800010a7983 */ /* 0x000ea40000300800 */
[----:B------:R-:W3:Y:S02]  /*5ab00*/  LDL.LU R24, [R1+0xd20] ;  /* 0x000d200001187983 */ /* 0x000ee40000300800 */
[----:B------:R-:W3:Y:S01]  /*5ab10*/  LDL.LU R9, [R1+0xd24] ;  /* 0x000d240001097983 */ /* 0x000ee20000300800 */
[----:B------:R-:W4:Y:S01]  /*5ab20*/  LDL.LU R25, [R1+0xd18] ;  /* 0x000d180001197983 */ /* 0x000f220000300800 */
[----:B------:R-:W4:Y:S02]  /*5ab30*/  LDL.LU R8, [R1+0xd1c] ;  /* 0x000d1c0001087983 */ /* 0x000f240000300800 */
[----:B------:R-:W5:Y:S02]  /*5ab40*/  LDL.LU R26, [R1+0xd04] ;  /* 0x000d0400011a7983 */ /* 0x000f640000300800 */
[----:B------:R-:W5:Y:S01]  /*5ab50*/  LDL.LU R7, [R1+0xd10] ;  /* 0x000d100001077983 */ /* 0x000f620000300800 */
[----:B0-----:R-:W2:Y:S01]  /*5ab60*/  LDL.LU R23, [R1+0xb10] ;  /* 0x000b100001177983 */ /* 0x001ea20000300800 */
[----:B------:R-:W-:Y:S02]  /*5ab70*/  STL [R1+0x820], R6 ;  /* 0x0008200601007387 */ /* 0x000fe40000100800 */
[----:B------:R-:W3:Y:S02]  /*5ab80*/  LDL.LU R11, [R1+0xb14] ;  /* 0x000b1400010b7983 */ /* 0x000ee40000300800 */
[----:B------:R0:W-:Y:S02]  /*5ab90*/  STL [R1+0x824], R4 ;  /* 0x0008240401007387 */ /* 0x0001e40000100800 */
[----:B0-----:R-:W4:Y:S01]  /*5aba0*/  LDL.LU R4, [R1+0xb00] ;  /* 0x000b000001047983 */ /* 0x001f220000300800 */
[----:B------:R-:W-:-:S02]  /*5abb0*/  LOP3.LUT R29, R22, 0x1c, RZ, 0xc0, !PT ;  /* 0x0000001c161d7812 */ /* 0x000fc400078ec0ff */
        /* <DEDUP_REMOVED lines=12> */
[----:B------:R-:W5:Y:S02]  /*5ac80*/  LDL R5, [R1+0xc9c] ;  /* 0x000c9c0001057983 */ /* 0x000f640000100800 */
[----:B------:R-:W5:Y:S01]  /*5ac90*/  LDL.LU R6, [R1+0xb3c] ;  /* 0x000b3c0001067983 */ /* 0x000f620000300800 */
[----:B------:R-:W5:Y:S04]  /*5aca0*/  LDL.LU R20, [R1+0xcfc] ;  /* 0x000cfc0001147983 */ /* 0x000f680000300800 */
[----:B------:R-:W0:Y:S01]  /*5acb0*/  LDS R3, [R29.X4+0x40d80] ;  /* 0x040d80001d037984 */ /* 0x000e220000004800 */
[----:B--2---:R-:W-:-:S02]  /*5acc0*/  FMUL R23, R0, R23 ;  /* 0x0000001700177220 */ /* 0x004fc40000400000 */
[----:B---3--:R-:W-:-:S03]  /*5acd0*/  FMUL R11, R0, R11 ;  /* 0x0000000b000b7220 */ /* 0x008fc60000400000 */
[----:B------:R1:W-:Y:S01]  /*5ace0*/  STL [R1+0x840], R23 ;  /* 0x0008401701007387 */ /* 0x0003e20000100800 */
[----:B----4-:R-:W-:-:S03]  /*5acf0*/  FMUL R4, R0, R4 ;  /* 0x0000000400047220 */ /* 0x010fc60000400000 */
[----:B-1----:R-:W2:Y:S01]  /*5ad00*/  LDL.LU R23, [R1+0x22f8] ;  /* 0x0022f80001177983 */ /* 0x002ea20000300800 */
[----:B------:R1:W-:Y:S03]  /*5ad10*/  STL [R1+0x844], R11 ;  /* 0x0008440b01007387 */ /* 0x0003e60000100800 */
[----:B-1----:R-:W3:Y:S01]  /*5ad20*/  LDL.LU R11, [R1+0x22f4] ;  /* 0x0022f400010b7983 */ /* 0x002ee20000300800 */
[----:B------:R1:W-:Y:S03]  /*5ad30*/  STL [R1+0x860], R4 ;  /* 0x0008600401007387 */ /* 0x0003e60000100800 */
[----:B-1----:R-:W3:Y:S01]  /*5ad40*/  LDL.LU R4, [R1+0x22f0] ;  /* 0x0022f00001047983 */ /* 0x002ee20000300800 */
[C---:B-----5:R-:W-:Y:S02]  /*5ad50*/  FMUL R22, R0.reuse, R22 ;  /* 0x0000001600167220 */ /* 0x060fe40000400000 */
[----:B------:R-:W-:-:S03]  /*5ad60*/  FMUL R28, R0, R28 ;  /* 0x0000001c001c7220 */ /* 0x000fc60000400000 */
[----:B------:R1:W-:Y:S04]  /*5ad70*/  STL [R1+0x864], R22 ;  /* 0x0008641601007387 */ /* 0x0003e80000100800 */
[----:B-1----:R-:W4:Y:S01]  /*5ad80*/  LDL.LU R22, [R1+0x22ec] ;  /* 0x0022ec0001167983 */ /* 0x002f220000300800 */
[----:B------:R1:W-:Y:S02]  /*5ad90*/  STL [R1+0x870], R28 ;  /* 0x0008701c01007387 */ /* 0x0003e40000100800 */
[C---:B-1----:R-:W-:Y:S02]  /*5ada0*/  FMUL R28, R0.reuse, R21 ;  /* 0x00000015001c7220 */ /* 0x042fe40000400000 */
[C---:B------:R-:W-:Y:S02]  /*5adb0*/  FMUL R21, R0.reuse, R19 ;  /* 0x0000001300157220 */ /* 0x040fe40000400000 */
[----:B------:R-:W-:-:S02]  /*5adc0*/  FMUL R19, R0, R18 ;  /* 0x0000001200137220 */ /* 0x000fc40000400000 */
        /* <DEDUP_REMOVED lines=9> */
[----:B------:R-:W-:Y:S01]  /*5ae60*/  FMUL R13, R0, R12 ;  /* 0x0000000c000d7220 */ /* 0x000fe20000400000 */
[----:B------:R-:W-:Y:S01]  /*5ae70*/  STL [R1+0x8b4], R17 ;  /* 0x0008b41101007387 */ /* 0x000fe20000100800 */
[----:B------:R-:W-:Y:S02]  /*5ae80*/  STL [R1+0x8d0], R16 ;  /* 0x0008d01001007387 */ /* 0x000fe40000100800 */
[----:B------:R-:W-:Y:S02]  /*5ae90*/  STL [R1+0x8d4], R15 ;  /* 0x0008d40f01007387 */ /* 0x000fe40000100800 */
[----:B------:R-:W-:Y:S01]  /*5aea0*/  STL [R1+0x8f0], R14 ;  /* 0x0008f00e01007387 */ /* 0x000fe20000100800 */
[----:B------:R-:W-:Y:S01]  /*5aeb0*/  F2FP.PACK_AB R9, R24, R9 ;  /* 0x000000091809723e */ /* 0x000fe200000000ff */
[----:B------:R-:W-:Y:S01]  /*5aec0*/  STL [R1+0x8f4], R13 ;  /* 0x0008f40d01007387 */ /* 0x000fe20000100800 */
[----:B------:R-:W-:-:S02]  /*5aed0*/  F2FP.PACK_AB R8, R25, R8 ;  /* 0x000000081908723e */ /* 0x000fc400000000ff */
[----:B------:R-:W-:Y:S01]  /*5aee0*/  F2FP.PACK_AB R7, R26, R7 ;  /* 0x000000071a07723e */ /* 0x000fe200000000ff */
[----:B------:R-:W-:Y:S01]  /*5aef0*/  FMUL R2, R2, 1.4426950216293334961 ;  /* 0x3fb8aa3b02027820 */ /* 0x000fe20000400000 */
[----:B------:R-:W-:Y:S01]  /*5af00*/  F2FP.PACK_AB R6, R6, R20 ;  /* 0x000000140606723e */ /* 0x000fe200000000ff */
[----:B------:R-:W1:Y:S01]  /*5af10*/  LDS R12, [R29.X4+0x40e00] ;  /* 0x040e00001d0c7984 */ /* 0x000e620000004800 */
[----:B--2---:R-:W-:Y:S02]  /*5af20*/  F2FP.PACK_AB R10, R23, R10 ;  /* 0x0000000a170a723e */ /* 0x004fe400000000ff */
[----:B---3--:R-:W-:Y:S02]  /*5af30*/  F2FP.PACK_AB R11, R4, R11 ;  /* 0x0000000b040b723e */ /* 0x008fe400000000ff */
[----:B------:R-:W0:Y:S03]  /*5af40*/  LDL.LU R4, [R1+0xe90] ;  /* 0x000e900001047983 */ /* 0x000e260000300800 */
[----:B------:R2:W-:Y:S02]  /*5af50*/  STL [R1+0x22b4], R11 ;  /* 0x0022b40b01007387 */ /* 0x0005e40000100800 */
[----:B------:R3:W-:Y:S02]  /*5af60*/  STL [R1+0x22b8], R10 ;  /* 0x0022b80a01007387 */ /* 0x0007e40000100800 */
[----:B------:R5:W-:Y:S01]  /*5af70*/  STL [R1+0x22bc], R9 ;  /* 0x0022bc0901007387 */ /* 0x000be20000100800 */
[----:B------:R1:W-:Y:S04]  /*5af80*/  STL [R1+0x22c4], R8 ;  /* 0x0022c40801007387 */ /* 0x0003e80000100800 */
[----:B--2---:R-:W2:Y:S01]  /*5af90*/  LDL.LU R11, [R1+0xb28] ;  /* 0x000b2800010b7983 */ /* 0x004ea20000300800 */
[----:B---3--:R-:W3:Y:S02]  /*5afa0*/  LDL.LU R10, [R1+0xb2c] ;  /* 0x000b2c00010a7983 */ /* 0x008ee40000300800 */
[----:B------:R4:W-:Y:S02]  /*5afb0*/  STL [R1+0x22c8], R7 ;  /* 0x0022c80701007387 */ /* 0x0009e40000100800 */
[----:B-----5:R-:W5:Y:S01]  /*5afc0*/  LDL.LU R9, [R1+0xb18] ;  /* 0x000b180001097983 */ /* 0x020f620000300800 */
[----:B-1----:R-:W5:Y:S01]  /*5afd0*/  LDL.LU R8, [R1+0xb1c] ;  /* 0x000b1c0001087983 */ /* 0x002f620000300800 */
[----:B------:R1:W0:Y:S01]  /*5afe0*/  MUFU.EX2 R0, R2 ;  /* 0x0000000200007308 */ /* 0x0002220000000800 */
[----:B------:R-:W-:Y:S02]  /*5aff0*/  STL [R1+0x22cc], R6 ;  /* 0x0022cc0601007387 */ /* 0x000fe40000100800 */
[----:B------:R-:W5:Y:S02]  /*5b000*/  LDL.LU R15, [R1+0xd0c] ;  /* 0x000d0c00010f7983 */ /* 0x000f640000300800 */
[----:B-1----:R-:W-:-:S02]  /*5b010*/  FADD R2, -R5, R27 ;  /* 0x0000001b05027221 */ /* 0x002fc40000000100 */
[----:B------:R-:W5:Y:S01]  /*5b020*/  LDL.LU R5, [R1+0xd14] ;  /* 0x000d140001057983 */ /* 0x000f620000300800 */
[----:B------:R-:W5:Y:S02]  /*5b030*/  LDL.LU R28, [R1+0xd00] ;  /* 0x000d0000011c7983 */ /* 0x000f640000300800 */
[----:B------:R-:W-:-:S04]  /*5b040*/  FMUL R2, R2, 1.4426950216293334961 ;  /* 0x3fb8aa3b02027820 */ /* 0x000fc80000400000 */
[----:B----4-:R3:W1:Y:S01]  /*5b050*/  MUFU.EX2 R7, R2 ;  /* 0x0000000200077308 */ /* 0x0106620000000800 */
[----:B0-----:R-:W-:-:S05]  /*5b060*/  FFMA R4, R0, R4, R3 ;  /* 0x0000000400047223 */ /* 0x001fca0000000003 */
[----:B------:R0:W-:Y:S01]  /*5b070*/  STL [R1+0xe90], R4 ;  /* 0x000e900401007387 */ /* 0x0001e20000100800 */
[C---:B--2---:R-:W-:Y:S02]  /*5b080*/  FMUL R3, R0.reuse, R11 ;  /* 0x0000000b00037220 */ /* 0x044fe40000400000 */
[C---:B---3--:R-:W-:Y:S01]  /*5b090*/  FMUL R2, R0.reuse, R10 ;  /* 0x0000000a00027220 */ /* 0x048fe20000400000 */
[----:B0-----:R-:W2:Y:S01]  /*5b0a0*/  LDL.LU R4, [R1+0xd08] ;  /* 0x000d080001047983 */ /* 0x001ea20000300800 */
[----:B------:R-:W3:Y:S02]  /*5b0b0*/  LDL.LU R25, [R1+0xcf4] ;  /* 0x000cf40001197983 */ /* 0x000ee40000300800 */
[----:B------:R-:W3:Y:S02]  /*5b0c0*/  LDL.LU R20, [R1+0xcf8] ;  /* 0x000cf80001147983 */ /* 0x000ee40000300800 */
[----:B------:R-:W4:Y:S01]  /*5b0d0*/  LDL.LU R24, [R1+0xb08] ;  /* 0x000b080001187983 */ /* 0x000f220000300800 */
[----:B------:R5:W-:Y:S01]  /*5b0e0*/  STL [R1+0x828], R3 ;  /* 0x0008280301007387 */ /* 0x000be20000100800 */
[----:B------:R-:W2:Y:S02]  /*5b0f0*/  LDL.LU R23, [R1+0xb0c] ;  /* 0x000b0c0001177983 */ /* 0x000ea40000300800 */
[----:B------:R0:W-:Y:S02]  /*5b100*/  STL [R1+0x82c], R2 ;  /* 0x00082c0201007387 */ /* 0x0001e40000100800 */
[----:B------:R-:W3:Y:S01]  /*5b110*/  LDL.LU R21, [R1+0xaf8] ;  /* 0x000af80001157983 */ /* 0x000ee20000300800 */
[----:B------:R-:W3:Y:S01]  /*5b120*/  LDL.LU R14, [R1+0xafc] ;  /* 0x000afc00010e7983 */ /* 0x000ee20000300800 */
[----:B------:R-:W3:Y:S02]  /*5b130*/  LDL.LU R16, [R1+0xcec] ;  /* 0x000cec0001107983 */ /* 0x000ee40000300800 */
[----:B------:R-:W3:Y:S02]  /*5b140*/  LDL.LU R17, [R1+0xcf0] ;  /* 0x000cf00001117983 */ /* 0x000ee40000300800 */
[----:B------:R-:W3:Y:S01]  /*5b150*/  LDL.LU R18, [R1+0xce4] ;  /* 0x000ce40001127983 */ /* 0x000ee20000300800 */
[----:B------:R-:W3:Y:S01]  /*5b160*/  LDL.LU R19, [R1+0xce8] ;  /* 0x000ce80001137983 */ /* 0x000ee20000300800 */
[----:B-----5:R-:W-:-:S02]  /*5b170*/  FMUL R3, R0, R9 ;  /* 0x0000000900037220 */ /* 0x020fc40000400000 */
[----:B-1----:R-:W-:Y:S02]  /*5b180*/  STL [R1+0xb3c], R7 ;  /* 0x000b3c0701007387 */ /* 0x002fe40000100800 */
[C---:B0-----:R-:W-:Y:S01]  /*5b190*/  FMUL R2, R0.reuse, R8 ;  /* 0x0000000800027220 */ /* 0x041fe20000400000 */
[----:B------:R0:W-:Y:S01]  /*5b1a0*/  STL [R1+0x848], R3 ;  /* 0x0008480301007387 */ /* 0x0001e20000100800 */
[----:B------:R-:W5:Y:S02]  /*5b1b0*/  LDL.LU R13, [R1+0xae8] ;  /* 0x000ae800010d7983 */ /* 0x000f640000300800 */
[----:B------:R-:W5:Y:S02]  /*5b1c0*/  LDL.LU R11, [R1+0xaec] ;  /* 0x000aec00010b7983 */ /* 0x000f640000300800 */
[----:B------:R1:W-:Y:S01]  /*5b1d0*/  STL [R1+0x84c], R2 ;  /* 0x00084c0201007387 */ /* 0x0003e20000100800 */
[----:B------:R-:W5:Y:S01]  /*5b1e0*/  LDL.LU R10, [R1+0xad8] ;  /* 0x000ad800010a7983 */ /* 0x000f620000300800 */
[----:B------:R-:W5:Y:S02]  /*5b1f0*/  LDL.LU R6, [R1+0xadc] ;  /* 0x000adc0001067983 */ /* 0x000f640000300800 */
[----:B------:R-:W5:Y:S02]  /*5b200*/  LDL.LU R9, [R1+0xac8] ;  /* 0x000ac80001097983 */ /* 0x000f640000300800 */
[----:B------:R-:W5:Y:S01]  /*5b210*/  LDL.LU R8, [R1+0xacc] ;  /* 0x000acc0001087983 */ /* 0x000f620000300800 */
[----:B0-----:R-:W5:Y:S01]  /*5b220*/  LDL.LU R3, [R1+0xab8] ;  /* 0x000ab80001037983 */ /* 0x001f620000300800 */
[----:B-1----:R-:W5:Y:S01]  /*5b230*/  LDL.LU R2, [R1+0xabc] ;  /* 0x000abc0001027983 */ /* 0x002f620000300800 */
[----:B------:R-:W-:Y:S01]  /*5b240*/  F2FP.PACK_AB R5, R15, R5 ;  /* 0x000000050f05723e */ /* 0x000fe200000000ff */
[----:B----4-:R-:W-:-:S02]  /*5b250*/  FMUL R26, R0, R24 ;  /* 0x00000018001a7220 */ /* 0x010fc40000400000 */
[C---:B--2---:R-:W-:Y:S02]  /*5b260*/  FMUL R24, R0.reuse, R23 ;  /* 0x0000001700187220 */ /* 0x044fe40000400000 */
[C---:B---3--:R-:W-:Y:S01]  /*5b270*/  FMUL R23, R0.reuse, R21 ;  /* 0x0000001500177220 */ /* 0x048fe20000400000 */
[----:B------:R-:W-:Y:S01]  /*5b280*/  STL [R1+0x868], R26 ;  /* 0x0008681a01007387 */ /* 0x000fe20000100800 */
[C---:B------:R-:W-:Y:S02]  /*5b290*/  FMUL R14, R0.reuse, R14 ;  /* 0x0000000e000e7220 */ /* 0x040fe40000400000 */
[----:B------:R-:W-:Y:S02]  /*5b2a0*/  STL [R1+0x86c], R24 ;  /* 0x00086c1801007387 */ /* 0x000fe40000100800 */
[----:B------:R-:W2:Y:S01]  /*5b2b0*/  LDL.LU R21, [R1+0x76c] ;  /* 0x00076c0001157983 */ /* 0x000ea20000300800 */
[----:B------:R0:W-:Y:S04]  /*5b2c0*/  STL [R1+0x878], R23 ;  /* 0x0008781701007387 */ /* 0x0001e80000100800 */
[----:B0-----:R-:W3:Y:S01]  /*5b2d0*/  LDL.LU R23, [R1+0x768] ;  /* 0x0007680001177983 */ /* 0x001ee20000300800 */
[----:B------:R5:W-:Y:S02]  /*5b2e0*/  STL [R1+0x87c], R14 ;  /* 0x00087c0e01007387 */ /* 0x000be40000100800 */
[----:B------:R-:W4:Y:S02]  /*5b2f0*/  LDL.LU R24, [R1+0x764] ;  /* 0x0007640001187983 */ /* 0x000f240000300800 */
[----:B------:R-:W2:Y:S01]  /*5b300*/  LDL.LU R26, [R1+0x760] ;  /* 0x00076000011a7983 */ /* 0x000ea20000300800 */
[----:B------:R-:W2:Y:S01]  /*5b310*/  LDL.LU R27, [R1+0x74c] ;  /* 0x00074c00011b7983 */ /* 0x000ea20000300800 */
[----:B-----5:R-:W-:-:S02]  /*5b320*/  FMUL R14, R0, R13 ;  /* 0x0000000d000e7220 */ /* 0x020fc40000400000 */
[C---:B------:R-:W-:Y:S02]  /*5b330*/  FMUL R13, R0.reuse, R11 ;  /* 0x0000000b000d7220 */ /* 0x040fe40000400000 */
[C---:B------:R-:W-:Y:S02]  /*5b340*/  FMUL R11, R0.reuse, R10 ;  /* 0x0000000a000b7220 */ /* 0x040fe40000400000 */
[C---:B------:R-:W-:Y:S01]  /*5b350*/  FMUL R10, R0.reuse, R6 ;  /* 0x00000006000a7220 */ /* 0x040fe20000400000 */
[----:B------:R-:W-:Y:S01]  /*5b360*/  STL [R1+0x898], R14 ;  /* 0x0008980e01007387 */ /* 0x000fe20000100800 */
[----:B------:R-:W-:Y:S02]  /*5b370*/  STL [R1+0x89c], R13 ;  /* 0x00089c0d01007387 */ /* 0x000fe40000100800 */
[----:B------:R-:W5:Y:S02]  /*5b380*/  LDL.LU R6, [R1+0xe94] ;  /* 0x000e940001067983 */ /* 0x000f640000300800 */
[----:B------:R-:W-:-:S02]  /*5b390*/  FMUL R9, R0, R9 ;  /* 0x0000000900097220 */ /* 0x000fc40000400000 */
[C---:B------:R-:W-:Y:S02]  /*5b3a0*/  FMUL R8, R0.reuse, R8 ;  /* 0x0000000800087220 */ /* 0x040fe40000400000 */
[C---:B------:R-:W-:Y:S01]  /*5b3b0*/  FMUL R3, R0.reuse, R3 ;  /* 0x0000000300037220 */ /* 0x040fe20000400000 */
[----:B------:R-:W-:Y:S01]  /*5b3c0*/  STL [R1+0x8b8], R11 ;  /* 0x0008b80b01007387 */ /* 0x000fe20000100800 */
[----:B------:R-:W-:Y:S02]  /*5b3d0*/  STL [R1+0x8bc], R10 ;  /* 0x0008bc0a01007387 */ /* 0x000fe40000100800 */
[----:B------:R-:W-:Y:S02]  /*5b3e0*/  FMUL R0, R0, R2 ;  /* 0x0000000200007220 */ /* 0x000fe40000400000 */
[----:B------:R-:W-:Y:S01]  /*5b3f0*/  STL [R1+0x8d8], R9 ;  /* 0x0008d80901007387 */ /* 0x000fe20000100800 */
[----:B------:R-:W-:Y:S01]  /*5b400*/  F2FP.PACK_AB R4, R28, R4 ;  /* 0x000000041c04723e */ /* 0x000fe200000000ff */
[----:B------:R-:W-:Y:S01]  /*5b410*/  STL [R1+0x8dc], R8 ;  /* 0x0008dc0801007387 */ /* 0x000fe20000100800 */
[----:B------:R0:W-:Y:S02]  /*5b420*/  STL [R1+0x8f8], R3 ;  /* 0x0008f80301007387 */ /* 0x0001e40000100800 */
[----:B------:R-:W-:Y:S02]  /*5b430*/  STL [R1+0x22d0], R5 ;  /* 0x0022d00501007387 */ /* 0x000fe40000100800 */
[----:B------:R1:W-:Y:S01]  /*5b440*/  STL [R1+0x8fc], R0 ;  /* 0x0008fc0001007387 */ /* 0x0003e20000100800 */
[----:B------:R-:W-:Y:S01]  /*5b450*/  F2FP.PACK_AB R2, R16, R17 ;  /* 0x000000111002723e */ /* 0x000fe200000000ff */
[----:B------:R-:W-:Y:S01]  /*5b460*/  STL [R1+0x22d4], R4 ;  /* 0x0022d40401007387 */ /* 0x000fe20000100800 */
[----:B0-----:R-:W-:-:S02]  /*5b470*/  F2FP.PACK_AB R3, R25, R20 ;  /* 0x000000141903723e */ /* 0x001fc400000000ff */
[----:B-1----:R-:W-:Y:S01]  /*5b480*/  F2FP.PACK_AB R0, R18, R19 ;  /* 0x000000131200723e */ /* 0x002fe200000000ff */
[----:B------:R-:W2:Y:S01]  /*5b490*/  LDL.LU R25, [R1+0x748] ;  /* 0x0007480001197983 */ /* 0x000ea20000300800 */
[----:B------:R-:W2:Y:S02]  /*5b4a0*/  LDL.LU R20, [R1+0x744] ;  /* 0x0007440001147983 */ /* 0x000ea40000300800 */
[----:B------:R-:W-:Y:S02]  /*5b4b0*/  STL [R1+0x22d8], R3 ;  /* 0x0022d80301007387 */ /* 0x000fe40000100800 */
[----:B------:R-:W-:Y:S01]  /*5b4c0*/  STL [R1+0x22dc], R2 ;  /* 0x0022dc0201007387 */ /* 0x000fe20000100800 */
[----:B------:R-:W-:Y:S02]  /*5b4d0*/  STL [R1+0x22e0], R0 ;  /* 0x0022e00001007387 */ /* 0x000fe40000100800 */
[----:B------:R-:W0:Y:S02]  /*5b4e0*/  LDS R0, [R29.X4+0x40e80] ;  /* 0x040e80001d007984 */ /* 0x000e240000004800 */
[----:B------:R-:W1:Y:S02]  /*5b4f0*/  LDS R2, [R29.X4+0x40f00] ;  /* 0x040f00001d027984 */ /* 0x000e640000004800 */
[----:B-----5:R-:W-:-:S05]  /*5b500*/  FFMA R6, R7, R6, R12 ;  /* 0x0000000607067223 */ /* 0x020fca000000000c */
[----:B------:R-:W-:Y:S01]  /*5b510*/  STL [R1+0xe94], R6 ;  /* 0x000e940601007387 */ /* 0x000fe20000100800 */
[----:B0-----:R-:W-:Y:S02]  /*5b520*/  STL [R1+0xcec], R0 ;  /* 0x000cec0001007387 */ /* 0x001fe40000100800 */
[----:B------:R-:W0:Y:S04]  /*5b530*/  LDS R0, [R29.X4+0x40f80] ;  /* 0x040f80001d007984 */ /* 0x000e280000004800 */
[----:B-1----:R-:W-:Y:S01]  /*5b540*/  STL [R1+0xce8], R2 ;  /* 0x000ce80201007387 */ /* 0x002fe20000100800 */
[----:B0-----:R0:W-:Y:S04]  /*5b550*/  STL [R1+0xce4], R0 ;  /* 0x000ce40001007387 */ /* 0x0011e80000100800 */
[----:B------:R-:W1:Y:S04]  /*5b560*/  S2R R28, SR_TID.X ;  /* 0x00000000001c7919 */ /* 0x000e680000002100 */
[----:B------:R-:W-:Y:S06]  /*5b570*/  BAR.SYNC.DEFER_BLOCKING 0x0 ;  /* 0x0000000000007b1d */ /* 0x000fec0000010000 */
[----:B0-----:R-:W5:Y:S01]  /*5b580*/  LDL.LU R0, [R1+0x72c] ;  /* 0x00072c0001007983 */ /* 0x001f620000300800 */
[----:B------:R-:W-:-:S02]  /*5b590*/  SHF.R.U32.HI R22, RZ, 0x2, R22 ;  /* 0x00000002ff167819 */ /* 0x000fc40000011616 */
[----:B-1----:R-:W-:-:S04]  /*5b5a0*/  LOP3.LUT R28, R28, 0xff, RZ, 0xc0, !PT ;  /* 0x000000ff1c1c7812 */ /* 0x002fc800078ec0ff */
[----:B------:R-:W-:-:S04]  /*5b5b0*/  SHF.L.U32 R28, R28, 0x1, RZ ;  /* 0x000000011c1c7819 */ /* 0x000fc800000006ff */
[----:B------:R-:W-:Y:S01]  /*5b5c0*/  LOP3.LUT R22, R28, 0x30, R22, 0x78, !PT ;  /* 0x000000301c167812 */ /* 0x000fe200078e7816 */
[----:B-----5:R0:W-:Y:S04]  /*5b5d0*/  STL [R1+0x22e8], R0 ;  /* 0x0022e80001007387 */ /* 0x0201e80000100800 */
[----:B0-----:R-:W5:Y:S01]  /*5b5e0*/  LDL.LU R0, [R1+0x740] ;  /* 0x0007400001007983 */ /* 0x001f620000300800 */
[----:B------:R-:W5:Y:S02]  /*5b5f0*/  LDL.LU R2, [R1+0x728] ;  /* 0x0007280001027983 */ /* 0x000f640000300800 */
[----:B------:R-:W5:Y:S02]  /*5b600*/  LDL.LU R3, [R1+0x724] ;  /* 0x0007240001037983 */ /* 0x000f640000300800 */
[----:B------:R-:W5:Y:S01]  /*5b610*/  LDL.LU R4, [R1+0x720] ;  /* 0x0007200001047983 */ /* 0x000f620000300800 */
[----:B--2---:R-:W-:Y:S04]  /*5b620*/  STS.U16 [R22+0x40000], R21 ;  /* 0x0400001516007388 */ /* 0x004fe80000000400 */
[----:B------:R-:W2:Y:S01]  /*5b630*/  LDL.LU R5, [R1+0x70c] ;  /* 0x00070c0001057983 */ /* 0x000ea20000300800 */
[----:B---3--:R-:W-:Y:S02]  /*5b640*/  STS.U16 [R22+0x40200], R23 ;  /* 0x0402001716007388 */ /* 0x008fe40000000400 */
[----:B------:R-:W3:Y:S02]  /*5b650*/  LDL.LU R6, [R1+0x708] ;  /* 0x0007080001067983 */ /* 0x000ee40000300800 */
[----:B----4-:R-:W-:Y:S01]  /*5b660*/  STS.U16 [R22+0x40400], R24 ;  /* 0x0404001816007388 */ /* 0x010fe20000000400 */
[----:B------:R-:W4:Y:S04]  /*5b670*/  LDL.LU R7, [R1+0x704] ;  /* 0x0007040001077983 */ /* 0x000f280000300800 */
[----:B------:R0:W-:Y:S01]  /*5b680*/  STS.U16 [R22+0x40600], R26 ;  /* 0x0406001a16007388 */ /* 0x0001e20000000400 */
[----:B------:R-:W2:Y:S02]  /*5b690*/  LDL.LU R8, [R1+0x700] ;  /* 0x0007000001087983 */ /* 0x000ea40000300800 */
[----:B------:R1:W-:Y:S01]  /*5b6a0*/  STS.U16 [R22+0x40800], R27 ;  /* 0x0408001b16007388 */ /* 0x0003e20000000400 */
[----:B0-----:R-:W2:Y:S01]  /*5b6b0*/  LDL.LU R26, [R1+0x6ec] ;  /* 0x0006ec00011a7983 */ /* 0x001ea20000300800 */
[----:B-1----:R-:W2:Y:S02]  /*5b6c0*/  LDL.LU R27, [R1+0x6e8] ;  /* 0x0006e800011b7983 */ /* 0x002ea40000300800 */
        /* <DEDUP_REMOVED lines=14> */
[----:B------:R-:W2:Y:S04]  /*5b7b0*/  LDL.LU R23, [R1+0x65c] ;  /* 0x00065c0001177983 */ /* 0x000ea80000300800 */
[----:B------:R0:W-:Y:S01]  /*5b7c0*/  STS.U16 [R22+0x40a00], R25 ;  /* 0x040a001916007388 */ /* 0x0001e20000000400 */
[----:B------:R-:W2:Y:S02]  /*5b7d0*/  LDL.LU R24, [R1+0x658] ;  /* 0x0006580001187983 */ /* 0x000ea40000300800 */
[----:B------:R1:W-:Y:S01]  /*5b7e0*/  STS.U16 [R22+0x40c00], R20 ;  /* 0x040c001416007388 */ /* 0x0003e20000000400 */
[----:B0-----:R-:W2:Y:S01]  /*5b7f0*/  LDL.LU R25, [R1+0x654] ;  /* 0x0006540001197983 */ /* 0x001ea20000300800 */
[----:B-1----:R-:W2:Y:S03]  /*5b800*/  LDL.LU R20, [R1+0x650] ;  /* 0x0006500001147983 */ /* 0x002ea60000300800 */
[----:B-----5:R0:W-:Y:S04]  /*5b810*/  STS.U16 [R22+0x40e00], R0 ;  /* 0x040e000016007388 */ /* 0x0201e80000000400 */
[----:B0-----:R-:W5:Y:S04]  /*5b820*/  LDL.LU R0, [R1+0x22e8] ;  /* 0x0022e80001007983 */ /* 0x001f680000300800 */
[----:B-----5:R-:W-:Y:S01]  /*5b830*/  STS.U16 [R22+0x41000], R0 ;  /* 0x0410000016007388 */ /* 0x020fe20000000400 */
[----:B------:R-:W-:Y:S02]  /*5b840*/  STS.U16 [R22+0x41200], R2 ;  /* 0x0412000216007388 */ /* 0x000fe40000000400 */
[----:B------:R-:W-:Y:S02]  /*5b850*/  STS.U16 [R22+0x41400], R3 ;  /* 0x0414000316007388 */ /* 0x000fe40000000400 */
[----:B------:R-:W-:Y:S01]  /*5b860*/  STS.U16 [R22+0x41600], R4 ;  /* 0x0416000416007388 */ /* 0x000fe20000000400 */
[----:B--2---:R-:W-:Y:S01]  /*5b870*/  STS.U16 [R22+0x41800], R5 ;  /* 0x0418000516007388 */ /* 0x004fe20000000400 */
[----:B---3--:R-:W-:Y:S02]  /*5b880*/  STS.U16 [R22+0x41a00], R6 ;  /* 0x041a000616007388 */ /* 0x008fe40000000400 */
[----:B----4-:R-:W-:Y:S02]  /*5b890*/  STS.U16 [R22+0x41c00], R7 ;  /* 0x041c000716007388 */ /* 0x010fe40000000400 */
[----:B------:R-:W-:Y:S01]  /*5b8a0*/  STS.U16 [R22+0x41e00], R8 ;  /* 0x041e000816007388 */ /* 0x000fe20000000400 */
[----:B------:R0:W-:Y:S01]  /*5b8b0*/  STS.U16 [R22+0x42000], R26 ;  /* 0x0420001a16007388 */ /* 0x0001e20000000400 */
[----:B------:R1:W-:Y:S03]  /*5b8c0*/  STS.U16 [R22+0x42200], R27 ;  /* 0x0422001b16007388 */ /* 0x0003e60000000400 */
[----:B0-----:R-:W2:Y:S01]  /*5b8d0*/  LDL.LU R26, [R1+0x63c] ;  /* 0x00063c00011a7983 */ /* 0x001ea20000300800 */
[----:B-1----:R-:W3:Y:S02]  /*5b8e0*/  LDL.LU R27, [R1+0x638] ;  /* 0x00063800011b7983 */ /* 0x002ee40000300800 */
[----:B------:R-:W4:Y:S02]  /*5b8f0*/  LDL.LU R0, [R1+0x630] ;  /* 0x0006300001007983 */ /* 0x000f240000300800 */
        /* <DEDUP_REMOVED lines=18> */
[----:B----4-:R0:W-:Y:S04]  /*5ba20*/  STL [R1+0x22e4], R0 ;  /* 0x0022e40001007387 */ /* 0x0101e80000100800 */
[----:B0-----:R-:W4:Y:S01]  /*5ba30*/  LDL.LU R0, [R1+0x634] ;  /* 0x0006340001007983 */ /* 0x001f220000300800 */
        /* <DEDUP_REMOVED lines=24> */
[----:B--2---:R0:W-:Y:S01]  /*5bbc0*/  STS.U16 [R22+0x44800], R26 ;  /* 0x0448001a16007388 */ /* 0x0041e20000000400 */
[----:B------:R-:W2:Y:S02]  /*5bbd0*/  LDL.LU R25, [R1+0x24] ;  /* 0x0000240001197983 */ /* 0x000ea40000300800 */
[----:B---3--:R1:W-:Y:S01]  /*5bbe0*/  STS.U16 [R22+0x44a00], R27 ;  /* 0x044a001b16007388 */ /* 0x0083e20000000400 */
[----:B0-----:R-:W2:Y:S01]  /*5bbf0*/  LDL.LU R26, [R1+0x20] ;  /* 0x00002000011a7983 */ /* 0x001ea20000300800 */
[----:B-1----:R-:W2:Y:S03]  /*5bc00*/  LDL.LU R27, [R1+0x1c] ;  /* 0x00001c00011b7983 */ /* 0x002ea60000300800 */
[----:B----4-:R0:W-:Y:S04]  /*5bc10*/  STS.U16 [R22+0x44c00], R0 ;  /* 0x044c000016007388 */ /* 0x0101e80000000400 */
[----:B0-----:R-:W4:Y:S04]  /*5bc20*/  LDL.LU R0, [R1+0x22e4] ;  /* 0x0022e40001007983 */ /* 0x001f280000300800 */
[----:B----4-:R0:W-:Y:S01]  /*5bc30*/  STS.U16 [R22+0x44e00], R0 ;  /* 0x044e000016007388 */ /* 0x0101e20000000400 */
[----:B-----5:R1:W-:Y:S02]  /*5bc40*/  STS.U16 [R22+0x45000], R2 ;  /* 0x0450000216007388 */ /* 0x0203e40000000400 */
[----:B------:R4:W-:Y:S02]  /*5bc50*/  STS.U16 [R22+0x45200], R3 ;  /* 0x0452000316007388 */ /* 0x0009e40000000400 */
[----:B------:R5:W-:Y:S01]  /*5bc60*/  STS.U16 [R22+0x45400], R4 ;  /* 0x0454000416007388 */ /* 0x000be20000000400 */
[----:B------:R2:W-:Y:S01]  /*5bc70*/  STS.U16 [R22+0x45600], R5 ;  /* 0x0456000516007388 */ /* 0x0005e20000000400 */
[----:B------:R2:W-:Y:S03]  /*5bc80*/  STS.U16 [R22+0x45800], R6 ;  /* 0x0458000616007388 */ /* 0x0005e60000000400 */
[----:B0-----:R-:W3:Y:S01]  /*5bc90*/  LDL.LU R0, [R1+0x22e0] ;  /* 0x0022e00001007983 */ /* 0x001ee20000300800 */
[----:B-1----:R-:W3:Y:S02]  /*5bca0*/  LDL.LU R2, [R1+0x22dc] ;  /* 0x0022dc0001027983 */ /* 0x002ee40000300800 */
[----:B----4-:R-:W4:Y:S02]  /*5bcb0*/  LDL.LU R3, [R1+0x22d8] ;  /* 0x0022d80001037983 */ /* 0x010f240000300800 */
[----:B-----5:R-:W5:Y:S01]  /*5bcc0*/  LDL.LU R4, [R1+0x22d4] ;  /* 0x0022d40001047983 */ /* 0x020f620000300800 */
[----:B--2---:R-:W2:Y:S01]  /*5bcd0*/  LDL.LU R5, [R1+0x22d0] ;  /* 0x0022d00001057983 */ /* 0x004ea20000300800 */
[----:B------:R-:W2:Y:S03]  /*5bce0*/  LDL.LU R6, [R1+0x22cc] ;  /* 0x0022cc0001067983 */ /* 0x000ea60000300800 */
[----:B------:R0:W-:Y:S01]  /*5bcf0*/  STS.U16 [R22+0x45a00], R7 ;  /* 0x045a000716007388 */ /* 0x0001e20000000400 */
[----:B------:R1:W-:Y:S02]  /*5bd00*/  STS.U16 [R22+0x45c00], R8 ;  /* 0x045c000816007388 */ /* 0x0003e40000000400 */
[----:B------:R1:W-:Y:S01]  /*5bd10*/  STS.U16 [R22+0x45e00], R20 ;  /* 0x045e001416007388 */ /* 0x0003e20000000400 */
[----:B0-----:R-:W2:Y:S01]  /*5bd20*/  LDL.LU R7, [R1+0x22c8] ;  /* 0x0022c80001077983 */ /* 0x001ea20000300800 */
[----:B-1----:R-:W2:Y:S02]  /*5bd30*/  LDL.LU R8, [R1+0x22c4] ;  /* 0x0022c40001087983 */ /* 0x002ea40000300800 */
[----:B------:R-:W2:Y:S02]  /*5bd40*/  LDL.LU R20, [R1+0x22c0] ;  /* 0x0022c00001147983 */ /* 0x000ea40000300800 */
[----:B--2---:R0:W-:Y:S04]  /*5bd50*/  STS.U16 [R22+0x46000], R20 ;  /* 0x0460001416007388 */ /* 0x0041e80000000400 */
[----:B0-----:R-:W2:Y:S01]  /*5bd60*/  LDL R20, [R1+0xb38] ;  /* 0x000b380001147983 */ /* 0x001ea20000100800 */
[----:B------:R0:W-:Y:S02]  /*5bd70*/  STS.U16 [R22+0x46200], R9 ;  /* 0x0462000916007388 */ /* 0x0001e40000000400 */
[----:B------:R1:W-:Y:S02]  /*5bd80*/  STS.U16 [R22+0x46400], R10 ;  /* 0x0464000a16007388 */ /* 0x0003e40000000400 */
[----:B------:R3:W-:Y:S01]  /*5bd90*/  STS.U16 [R22+0x46600], R11 ;  /* 0x0466000b16007388 */ /* 0x0007e20000000400 */
[----:B------:R4:W-:Y:S01]  /*5bda0*/  STS.U16 [R22+0x46800], R12 ;  /* 0x0468000c16007388 */ /* 0x0009e20000000400 */
[----:B------:R5:W-:Y:S02]  /*5bdb0*/  STS.U16 [R22+0x46a00], R13 ;  /* 0x046a000d16007388 */ /* 0x000be40000000400 */
[----:B------:R5:W-:Y:S01]  /*5bdc0*/  STS.U16 [R22+0x46c00], R14 ;  /* 0x046c000e16007388 */ /* 0x000be20000000400 */
[----:B0-----:R-:W2:Y:S01]  /*5bdd0*/  LDL.LU R9, [R1+0x22bc] ;  /* 0x0022bc0001097983 */ /* 0x001ea20000300800 */
[----:B-1----:R-:W2:Y:S02]  /*5bde0*/  LDL.LU R10, [R1+0x22b8] ;  /* 0x0022b800010a7983 */ /* 0x002ea40000300800 */
[----:B---3--:R-:W3:Y:S02]  /*5bdf0*/  LDL.LU R11, [R1+0x22b4] ;  /* 0x0022b400010b7983 */ /* 0x008ee40000300800 */
[----:B----4-:R-:W4:Y:S01]  /*5be00*/  LDL.LU R12, [R1+0x22b0] ;  /* 0x0022b000010c7983 */ /* 0x010f220000300800 */
[----:B-----5:R-:W5:Y:S01]  /*5be10*/  LDL.LU R13, [R1+0x22ac] ;  /* 0x0022ac00010d7983 */ /* 0x020f620000300800 */
[----:B------:R-:W3:Y:S03]  /*5be20*/  LDL.LU R14, [R1+0x22a8] ;  /* 0x0022a800010e7983 */ /* 0x000ee60000300800 */
[----:B------:R0:W-:Y:S01]  /*5be30*/  STS.U16 [R22+0x46e00], R15 ;  /* 0x046e000f16007388 */ /* 0x0001e20000000400 */
[----:B------:R1:W-:Y:S02]  /*5be40*/  STS.U16 [R22+0x47000], R16 ;  /* 0x0470001016007388 */ /* 0x0003e40000000400 */
[----:B------:R1:W-:Y:S02]  /*5be50*/  STS.U16 [R22+0x47200], R17 ;  /* 0x0472001116007388 */ /* 0x0003e40000000400 */
[----:B------:R1:W-:Y:S01]  /*5be60*/  STS.U16 [R22+0x47400], R18 ;  /* 0x0474001216007388 */ /* 0x0003e20000000400 */
[----:B------:R1:W-:Y:S01]  /*5be70*/  STS.U16 [R22+0x47600], R19 ;  /* 0x0476001316007388 */ /* 0x0003e20000000400 */
[----:B------:R1:W-:Y:S03]  /*5be80*/  STS.U16 [R22+0x47800], R28 ;  /* 0x0478001c16007388 */ /* 0x0003e60000000400 */
[----:B0-----:R-:W3:Y:S01]  /*5be90*/  LDL.LU R15, [R1+0x22a4] ;  /* 0x0022a400010f7983 */ /* 0x001ee20000300800 */
[----:B-1----:R-:W3:Y:S03]  /*5bea0*/  LDL.LU R16, [R1+0x22a0] ;  /* 0x0022a00001107983 */ /* 0x002ee60000300800 */
[----:B------:R-:W3:Y:S01]  /*5beb0*/  LDL.LU R17, [R1+0x229c] ;  /* 0x00229c0001117983 */ /* 0x000ee20000300800 */
[----:B------:R-:W3:Y:S03]  /*5bec0*/  LDL.LU R18, [R1+0x2298] ;  /* 0x0022980001127983 */ /* 0x000ee60000300800 */
[----:B------:R-:W3:Y:S01]  /*5bed0*/  LDL.LU R19, [R1+0x2294] ;  /* 0x0022940001137983 */ /* 0x000ee20000300800 */
[----:B------:R-:W3:Y:S03]  /*5bee0*/  LDL.LU R28, [R1+0x2290] ;  /* 0x00229000011c7983 */ /* 0x000ee60000300800 */
[----:B------:R0:W-:Y:S01]  /*5bef0*/  STS.U16 [R22+0x47a00], R29 ;  /* 0x047a001d16007388 */ /* 0x0001e20000000400 */
[----:B------:R1:W-:Y:S02]  /*5bf00*/  STS.U16 [R22+0x47c00], R21 ;  /* 0x047c001516007388 */ /* 0x0003e40000000400 */
[----:B------:R1:W-:Y:S01]  /*5bf10*/  STS.U16 [R22+0x47e00], R23 ;  /* 0x047e001716007388 */ /* 0x0003e20000000400 */
[----:B0-----:R-:W3:Y:S01]  /*5bf20*/  LDL.LU R29, [R1+0x228c] ;  /* 0x00228c00011d7983 */ /* 0x001ee20000300800 */
[----:B-1----:R-:W3:Y:S02]  /*5bf30*/  LDL.LU R21, [R1+0x2288] ;  /* 0x0022880001157983 */ /* 0x002ee40000300800 */
[----:B------:R-:W3:Y:S02]  /*5bf40*/  LDL.LU R22, [R1+0x2284] ;  /* 0x0022840001167983 */ /* 0x000ee40000300800 */
[----:B------:R-:W3:Y:S01]  /*5bf50*/  LDL.LU R23, [R1+0x2280] ;  /* 0x0022800001177983 */ /* 0x000ee20000300800 */
[----:B--2---:R0:W-:Y:S01]  /*5bf60*/  STS [R20+0x48000], R24 ;  /* 0x0480001814007388 */ /* 0x0041e20000000800 */
[----:B------:R1:W-:Y:S02]  /*5bf70*/  STS [R20+0x48200], R25 ;  /* 0x0482001914007388 */ /* 0x0003e40000000800 */
[----:B------:R2:W-:Y:S02]  /*5bf80*/  STS [R20+0x48400], R26 ;  /* 0x0484001a14007388 */ /* 0x0005e40000000800 */
[----:B------:R2:W-:Y:S01]  /*5bf90*/  STS [R20+0x48600], R27 ;  /* 0x0486001b14007388 */ /* 0x0005e20000000800 */
[----:B0-----:R-:W3:Y:S01]  /*5bfa0*/  LDL.LU R24, [R1+0x227c] ;  /* 0x00227c0001187983 */ /* 0x001ee20000300800 */
[----:B-1----:R-:W3:Y:S02]  /*5bfb0*/  LDL.LU R25, [R1+0x2278] ;  /* 0x0022780001197983 */ /* 0x002ee40000300800 */
[----:B--2---:R-:W2:Y:S02]  /*5bfc0*/  LDL.LU R26, [R1+0x2274] ;  /* 0x00227400011a7983 */ /* 0x004ea40000300800 */
[----:B------:R-:W2:Y:S02]  /*5bfd0*/  LDL.LU R27, [R1+0x2270] ;  /* 0x00227000011b7983 */ /* 0x000ea40000300800 */
[----:B--2---:R-:W-:Y:S01]  /*5bfe0*/  STS [R20+0x48800], R27 ;  /* 0x0488001b14007388 */ /* 0x004fe20000000800 */
[----:B------:R-:W-:Y:S02]  /*5bff0*/  STS [R20+0x48a00], R26 ;  /* 0x048a001a14007388 */ /* 0x000fe40000000800 */
[----:B---3--:R-:W-:Y:S02]  /*5c000*/  STS [R20+0x48c00], R25 ;  /* 0x048c001914007388 */ /* 0x008fe40000000800 */
[----:B------:R-:W-:Y:S01]  /*5c010*/  STS [R20+0x48e00], R24 ;  /* 0x048e001814007388 */ /* 0x000fe20000000800 */
[----:B------:R-:W-:Y:S01]  /*5c020*/  STS [R20+0x49000], R23 ;  /* 0x0490001714007388 */ /* 0x000fe20000000800 */
[----:B------:R-:W-:Y:S02]  /*5c030*/  STS [R20+0x49200], R22 ;  /* 0x0492001614007388 */ /* 0x000fe40000000800 */
[----:B------:R-:W-:Y:S02]  /*5c040*/  STS [R20+0x49400], R21 ;  /* 0x0494001514007388 */ /* 0x000fe40000000800 */
[----:B------:R0:W-:Y:S02]  /*5c050*/  STS [R20+0x49600], R29 ;  /* 0x0496001d14007388 */ /* 0x0001e40000000800 */
[----:B0-----:R-:W2:Y:S04]  /*5c060*/  LDL R29, [R1+0xce0] ;  /* 0x000ce000011d7983 */ /* 0x001ea80000100800 */
[----:B------:R-:W-:Y:S01]  /*5c070*/  STS [R20+0x49800], R28 ;  /* 0x0498001c14007388 */ /* 0x000fe20000000800 */
[----:B------:R-:W-:Y:S02]  /*5c080*/  STS [R20+0x49a00], R19 ;  /* 0x049a001314007388 */ /* 0x000fe40000000800 */
[----:B------:R-:W-:Y:S02]  /*5c090*/  STS [R20+0x49c00], R18 ;  /* 0x049c001214007388 */ /* 0x000fe40000000800 */
[----:B------:R-:W-:Y:S01]  /*5c0a0*/  STS [R20+0x49e00], R17 ;  /* 0x049e001114007388 */ /* 0x000fe20000000800 */
[----:B------:R-:W-:Y:S01]  /*5c0b0*/  STS [R20+0x4a000], R16 ;  /* 0x04a0001014007388 */ /* 0x000fe20000000800 */
[----:B------:R-:W-:Y:S02]  /*5c0c0*/  STS [R20+0x4a200], R15 ;  /* 0x04a2000f14007388 */ /* 0x000fe40000000800 */
[----:B------:R-:W-:Y:S02]  /*5c0d0*/  STS [R20+0x4a400], R14 ;  /* 0x04a4000e14007388 */ /* 0x000fe40000000800 */
[----:B-----5:R-:W-:Y:S01]  /*5c0e0*/  STS [R20+0x4a600], R13 ;  /* 0x04a6000d14007388 */ /* 0x020fe20000000800 */
[----:B----4-:R-:W-:Y:S01]  /*5c0f0*/  STS [R20+0x4a800], R12 ;  /* 0x04a8000c14007388 */ /* 0x010fe20000000800 */
[----:B------:R-:W-:Y:S02]  /*5c100*/  STS [R20+0x4aa00], R11 ;  /* 0x04aa000b14007388 */ /* 0x000fe40000000800 */
[----:B------:R-:W-:Y:S02]  /*5c110*/  STS [R20+0x4ac00], R10 ;  /* 0x04ac000a14007388 */ /* 0x000fe40000000800 */
[----:B------:R-:W-:Y:S01]  /*5c120*/  STS [R20+0x4ae00], R9 ;  /* 0x04ae000914007388 */ /* 0x000fe20000000800 */
[----:B------:R-:W-:Y:S01]  /*5c130*/  STS [R20+0x4b000], R8 ;  /* 0x04b0000814007388 */ /* 0x000fe20000000800 */
[----:B------:R-:W-:Y:S02]  /*5c140*/  STS [R20+0x4b200], R7 ;  /* 0x04b2000714007388 */ /* 0x000fe40000000800 */
[----:B------:R-:W-:Y:S02]  /*5c150*/  STS [R20+0x4b400], R6 ;  /* 0x04b4000614007388 */ /* 0x000fe40000000800 */
[----:B------:R-:W-:Y:S01]  /*5c160*/  STS [R20+0x4b600], R5 ;  /* 0x04b6000514007388 */ /* 0x000fe20000000800 */
[----:B------:R-:W-:Y:S01]  /*5c170*/  STS [R20+0x4b800], R4 ;  /* 0x04b8000414007388 */ /* 0x000fe20000000800 */
[----:B------:R-:W-:Y:S02]  /*5c180*/  STS [R20+0x4ba00], R3 ;  /* 0x04ba000314007388 */ /* 0x000fe40000000800 */
[----:B------:R0:W-:Y:S02]  /*5c190*/  STS [R20+0x4bc00], R2 ;  /* 0x04bc000214007388 */ /* 0x0001e40000000800 */
[----:B------:R-:W-:Y:S01]  /*5c1a0*/  STS [R20+0x4be00], R0 ;  /* 0x04be000014007388 */ /* 0x000fe20000000800 */
[----:B------:R-:W-:Y:S06]  /*5c1b0*/  BAR.SYNC.DEFER_BLOCKING 0x0 ;  /* 0x0000000000007b1d */ /* 0x000fec0000010000 */
[----:B0-----:R-:W3:Y:S04]  /*5c1c0*/  LDL R2, [R1+0xb44] ;  /* 0x000b440001027983 */ /* 0x001ee80000100800 */
[----:B--2---:R-:W0:Y:S04]  /*5c1d0*/  LDSM.16.M88.4 R4, [R29+0x40000] ;  /* 0x040000001d04783b */ /* 0x004e280000000200 */
[----:B------:R-:W-:Y:S04]  /*5c1e0*/  LDSM.16.M88.4 R24, [R29+0x42000] ;  /* 0x042000001d18783b */ /* 0x000fe80000000200 */
[----:B------:R-:W-:Y:S04]  /*5c1f0*/  LDSM.16.M88.4 R20, [R29+0x43000] ;  /* 0x043000001d14783b */ /* 0x000fe80000000200 */
[----:B---3--:R-:W-:Y:S04]  /*5c200*/  LDSM.16.M88.4 R12, [R2+0x48000] ;  /* 0x04800000020c783b */ /* 0x008fe80000000200 */
[----:B0-----:R-:W-:Y:S01]  /*5c210*/  STL.64 [R1+0x60], R4 ;  /* 0x0000600401007387 */ /* 0x001fe20000100a00 */
[----:B------:R-:W-:-:S02]  /*5c220*/  IMAD.MOV.U32 R11, RZ, RZ, R4 ;  /* 0x000000ffff0b7224 */ /* 0x000fc400078e0004 */
[----:B------:R-:W-:Y:S01]  /*5c230*/  STL.64 [R1+0x68], R6 ;  /* 0x0000680601007387 */ /* 0x000fe20000100a00 */
[----:B------:R-:W-:Y:S02]  /*5c240*/  MOV R10, R5 ;  /* 0x00000005000a7202 */ /* 0x000fe40000000f00 */
[----:B------:R-:W0:Y:S04]  /*5c250*/  LDSM.16.M88.4 R4, [R29+0x41000] ;  /* 0x041000001d04783b */ /* 0x000e280000000200 */
[----:B0-----:R-:W-:Y:S01]  /*5c260*/  STL.64 [R1+0x50], R4 ;  /* 0x0000500401007387 */ /* 0x001fe20000100a00 */
[----:B------:R-:W-:Y:S01]  /*5c270*/  MOV R17, R4 ;  /* 0x0000000400117202 */ /* 0x000fe20000000f00 */
[----:B------:R-:W-:Y:S01]  /*5c280*/  STL.64 [R1+0x58], R6 ;  /* 0x0000580601007387 */ /* 0x000fe20000100a00 */
[----:B------:R-:W-:-:S02]  /*5c290*/  MOV R16, R5 ;  /* 0x0000000500107202 */ /* 0x000fc40000000f00 */
[----:B------:R-:W0:Y:S04]  /*5c2a0*/  LDSM.16.M88.4 R4, [R29+0x44000] ;  /* 0x044000001d04783b */ /* 0x000e280000000200 */
[----:B0-----:R-:W-:Y:S01]  /*5c2b0*/  STL.64 [R1+0x20], R4 ;  /* 0x0000200401007387 */ /* 0x001fe20000100a00 */
[----:B------:R-:W-:Y:S02]  /*5c2c0*/  IMAD.MOV.U32 R3, RZ, RZ, R4 ;  /* 0x000000ffff037224 */ /* 0x000fe400078e0004 */
        /* <DEDUP_REMOVED lines=8> */
[----:B------:R-:W-:Y:S01]  /*5c350*/  STL.64 [R1+0x40], R24 ;  /* 0x0000401801007387 */ /* 0x000fe20000100a00 */
[----:B------:R-:W-:Y:S02]  /*5c360*/  STL.64 [R1+0x48], R26 ;  /* 0x0000481a01007387 */ /* 0x000fe40000100a00 */
[----:B------:R1:W-:Y:S02]  /*5c370*/  STL.64 [R1+0x2240], R24 ;  /* 0x0022401801007387 */ /* 0x0003e40000100a00 */
[----:B------:R-:W-:Y:S01]  /*5c380*/  STL.64 [R1+0x30], R20 ;  /* 0x0000301401007387 */ /* 0x000fe20000100a00 */
[----:B------:R-:W-:Y:S04]  /*5c390*/  STL.64 [R1+0x38], R22 ;  /* 0x0000381601007387 */ /* 0x000fe80000100a00 */
[----:B0-----:R-:W-:Y:S01]  /*5c3a0*/  STL.64 [R1], R4 ;  /* 0x0000000401007387 */ /* 0x001fe20000100a00 */
[----:B------:R-:W-:Y:S02]  /*5c3b0*/  STL.64 [R1+0x8], R6 ;  /* 0x0000080601007387 */ /* 0x000fe40000100a00 */
[----:B------:R0:W-:Y:S02]  /*5c3c0*/  STL.64 [R1+0x2238], R20 ;  /* 0x0022381401007387 */ /* 0x0001e40000100a00 */
[----:B-1----:R-:W-:Y:S01]  /*5c3d0*/  IMAD.MOV.U32 R24, RZ, RZ, R17 ;  /* 0x000000ffff187224 */ /* 0x002fe200078e0011 */
[----:B------:R-:W-:Y:S01]  /*5c3e0*/  MOV R25, R16 ;  /* 0x0000001000197202 */ /* 0x000fe20000000f00 */
[----:B------:R-:W1:Y:S04]  /*5c3f0*/  LDSM.16.M88.4 R4, [R29+0x47000] ;  /* 0x047000001d04783b */ /* 0x000e680000000200 */
[----:B------:R-:W2:Y:S04]  /*5c400*/  LDSM.16.M88.4 R16, [R2+0x48400] ;  /* 0x048400000210783b */ /* 0x000ea80000000200 */
[----:B0-----:R-:W3:Y:S01]  /*5c410*/  LDL.LU R20, [R1+0x70] ;  /* 0x0000700001147983 */ /* 0x001ee20000300800 */
[----:B------:R-:W3:Y:S02]  /*5c420*/  LDL.LU R21, [R1+0x74] ;  /* 0x0000740001157983 */ /* 0x000ee40000300800 */
[----:B------:R-:W4:Y:S02]  /*5c430*/  LDL.LU R22, [R1+0x78] ;  /* 0x0000780001167983 */ /* 0x000f240000300800 */
[----:B------:R-:W4:Y:S02]  /*5c440*/  LDL.LU R23, [R1+0x7c] ;  /* 0x00007c0001177983 */ /* 0x000f240000300800 */
[----:B----4-:R-:W-:Y:S01]  /*5c450*/  STL.64 [R1+0x2250], R22 ;  /* 0x0022501601007387 */ /* 0x010fe20000100a00 */
[----:B---3--:R0:W-:Y:S02]  /*5c460*/  STL.64 [R1+0x2248], R20 ;  /* 0x0022481401007387 */ /* 0x0081e40000100a00 */
[----:B------:R-:W-:Y:S01]  /*5c470*/  STL.64 [R1+0x2258], R24 ;  /* 0x0022581801007387 */ /* 0x000fe20000100a00 */
[----:B0-----:R-:W3:Y:S01]  /*5c480*/  LDL.LU R20, [R1+0x80] ;  /* 0x0000800001147983 */ /* 0x001ee20000300800 */
[----:B------:R-:W3:Y:S02]  /*5c490*/  LDL.LU R21, [R1+0x84] ;  /* 0x0000840001157983 */ /* 0x000ee40000300800 */
[----:B------:R-:W4:Y:S02]  /*5c4a0*/  LDL.LU R22, [R1+0x88] ;  /* 0x0000880001167983 */ /* 0x000f240000300800 */
[----:B------:R-:W4:Y:S02]  /*5c4b0*/  LDL.LU R23, [R1+0x8c] ;  /* 0x00008c0001177983 */ /* 0x000f240000300800 */
[----:B----4-:R-:W-:Y:S01]  /*5c4c0*/  STL.64 [R1+0x2268], R22 ;  /* 0x0022681601007387 */ /* 0x010fe20000100a00 */
[----:B---3--:R0:W-:Y:S03]  /*5c4d0*/  STL.64 [R1+0x2260], R20 ;  /* 0x0022601401007387 */ /* 0x0081e60000100a00 */
[----:B0-----:R-:W3:Y:S01]  /*5c4e0*/  LDL.LU R20, [R1+0x90] ;  /* 0x0000900001147983 */ /* 0x001ee20000300800 */
[----:B------:R-:W3:Y:S02]  /*5c4f0*/  LDL.LU R21, [R1+0x94] ;  /* 0x0000940001157983 */ /* 0x000ee40000300800 */
[----:B------:R-:W3:Y:S02]  /*5c500*/  LDL.LU R22, [R1+0x98] ;  /* 0x0000980001167983 */ /* 0x000ee40000300800 */
[----:B------:R-:W3:Y:S01]  /*5c510*/  LDL.LU R23, [R1+0x9c] ;  /* 0x00009c0001177983 */ /* 0x000ee20000300800 */
[----:B-1----:R-:W-:Y:S01]  /*5c520*/  STL [R1+0x1a8c], R6 ;  /* 0x001a8c0601007387 */ /* 0x002fe20000100800 */
[----:B------:R-:W-:Y:S02]  /*5c530*/  STL [R1+0x1a88], R7 ;  /* 0x001a880701007387 */ /* 0x000fe40000100800 */
[----:B------:R0:W-:Y:S02]  /*5c540*/  STL.64 [R1+0x21e8], R4 ;  /* 0x0021e80401007387 */ /* 0x0001e40000100a00 */
[----:B0-----:R-:W4:Y:S04]  /*5c550*/  LDL.64 R4, [R1] ;  /* 0x0000000001047983 */ /* 0x001f280000100a00 */
[----:B----4-:R-:W-:Y:S01]  /*5c560*/  STL.64 [R1+0x2200], R4 ;  /* 0x0022000401007387 */ /* 0x010fe20000100a00 */
[----:B--2---:R-:W-:Y:S02]  /*5c570*/  STL.64 [R1+0x21e0], R18 ;  /* 0x0021e01201007387 */ /* 0x004fe40000100a00 */
[----:B------:R0:W-:Y:S02]  /*5c580*/  STL.64 [R1+0x21d8], R16 ;  /* 0x0021d81001007387 */ /* 0x0001e40000100a00 */
[----:B0-----:R-:W2:Y:S01]  /*5c590*/  LDL.LU R16, [R1+0x160] ;  /* 0x0001600001107983 */ /* 0x001ea20000300800 */
[----:B------:R-:W2:Y:S02]  /*5c5a0*/  LDL.LU R17, [R1+0x164] ;  /* 0x0001640001117983 */ /* 0x000ea40000300800 */
[----:B------:R-:W4:Y:S02]  /*5c5b0*/  LDL.LU R18, [R1+0x168] ;  /* 0x0001680001127983 */ /* 0x000f240000300800 */
[----:B------:R-:W4:Y:S01]  /*5c5c0*/  LDL.LU R19, [R1+0x16c] ;  /* 0x00016c0001137983 */ /* 0x000f220000300800 */
[----:B------:R-:W-:-:S02]  /*5c5d0*/  MOV R24, R11 ;  /* 0x0000000b00187202 */ /* 0x000fc40000000f00 */
[----:B------:R-:W-:Y:S01]  /*5c5e0*/  MOV R25, R10 ;  /* 0x0000000a00197202 */ /* 0x000fe20000000f00 */
[----:B------:R-:W-:Y:S01]  /*5c5f0*/  IMAD.MOV.U32 R4, RZ, RZ, R9 ;  /* 0x000000ffff047224 */ /* 0x000fe200078e0009 */
[----:B------:R-:W-:Y:S02]  /*5c600*/  MOV R5, R8 ;  /* 0x0000000800057202 */ /* 0x000fe40000000f00 */
[----:B------:R-:W0:Y:S04]  /*5c610*/  LDSM.16.M88.4 R8, [R2+0x48800] ;  /* 0x048800000208783b */ /* 0x000e280000000200 */
[----:B----4-:R-:W-:Y:S01]  /*5c620*/  STL.64 [R1+0x21f8], R18 ;  /* 0x0021f81201007387 */ /* 0x010fe20000100a00 */
[----:B--2---:R1:W-:Y:S03]  /*5c630*/  STL.64 [R1+0x21f0], R16 ;  /* 0x0021f01001007387 */ /* 0x0043e60000100a00 */
[----:B-1----:R-:W2:Y:S01]  /*5c640*/  LDL.LU R16, [R1+0x410] ;  /* 0x0004100001107983 */ /* 0x002ea20000300800 */
[----:B------:R-:W2:Y:S02]  /*5c650*/  LDL.LU R17, [R1+0x414] ;  /* 0x0004140001117983 */ /* 0x000ea40000300800 */
[----:B------:R-:W4:Y:S02]  /*5c660*/  LDL.LU R18, [R1+0x418] ;  /* 0x0004180001127983 */ /* 0x000f240000300800 */
[----:B------:R-:W4:Y:S01]  /*5c670*/  LDL.LU R19, [R1+0x41c] ;  /* 0x00041c0001137983 */ /* 0x000f220000300800 */
[C---:B---3--:R-:W-:Y:S01]  /*5c680*/  HMMA.16816.F32 R24, R12.reuse, R24, R20 ;  /* 0x000000180c18723c */ /* 0x048fe20000001814 */
[----:B----4-:R-:W-:Y:S01]  /*5c690*/  STL.64 [R1+0x2210], R18 ;  /* 0x0022101201007387 */ /* 0x010fe20000100a00 */
[----:B--2---:R1:W-:Y:S03]  /*5c6a0*/  STL.64 [R1+0x2208], R16 ;  /* 0x0022081001007387 */ /* 0x0043e60000100a00 */
[----:B-1----:R-:W2:Y:S01]  /*5c6b0*/  LDL.LU R16, [R1+0x420] ;  /* 0x0004200001107983 */ /* 0x002ea20000300800 */
[----:B------:R-:W2:Y:S02]  /*5c6c0*/  LDL.LU R17, [R1+0x424] ;  /* 0x0004240001117983 */ /* 0x000ea40000300800 */
[----:B------:R-:W2:Y:S02]  /*5c6d0*/  LDL.LU R18, [R1+0x428] ;  /* 0x0004280001127983 */ /* 0x000ea40000300800 */
[----:B------:R-:W2:Y:S01]  /*5c6e0*/  LDL.LU R19, [R1+0x42c] ;  /* 0x00042c0001137983 */ /* 0x000ea20000300800 */
[----:B0-----:R-:W-:Y:S01]  /*5c6f0*/  STL.64 [R1+0x2188], R10 ;  /* 0x0021880a01007387 */ /* 0x001fe20000100a00 */
[----:B------:R-:W-:Y:S02]  /*5c700*/  STL.64 [R1+0x2180], R8 ;  /* 0x0021800801007387 */ /* 0x000fe40000100a00 */
[----:B------:R-:W3:Y:S02]  /*5c710*/  LDL.LU.64 R22, [R1+0x2268] ;  /* 0x0022680001167983 */ /* 0x000ee40000300a00 */
[----:B------:R-:W3:Y:S07]  /*5c720*/  LDL.LU.64 R20, [R1+0x2260] ;  /* 0x0022600001147983 */ /* 0x000eee0000300a00 */
[----:B------:R0:W-:Y:S01]  /*5c730*/  STL.64 [R1+0xb20], R24 ;  /* 0x000b201801007387 */ /* 0x0001e20000100a00 */
[----:B------:R3:W-:Y:S03]  /*5c740*/  STL.64 [R1+0xb28], R26 ;  /* 0x000b281a01007387 */ /* 0x0007e60000100a00 */
[----:B0-----:R-:W3:Y:S02]  /*5c750*/  LDL.LU.64 R24, [R1+0x2258] ;  /* 0x0022580001187983 */ /* 0x001ee40000300a00 */
[C---:B---3--:R-:W-:Y:S02]  /*5c760*/  HMMA.16816.F32 R24, R12.reuse, R24, R20 ;  /* 0x000000180c18723c */ /* 0x048fe40000001814 */
[----:B------:R-:W3:Y:S01]  /*5c770*/  LDL.LU.64 R22, [R1+0x2250] ;  /* 0x0022500001167983 */ /* 0x000ee20000300a00 */
[----:B------:R-:W3:Y:S11]  /*5c780*/  LDL.LU.64 R20, [R1+0x2248] ;  /* 0x0022480001147983 */ /* 0x000ef60000300a00 */
[----:B------:R-:W-:Y:S09]  /*5c790*/  @!UPT UIADD3 URZ, URZ, URZ, URZ ;  /* 0x0000003f3f3ff290 */ /* 0x000ff2000fffe03f */
[----:B------:R0:W-:Y:S01]  /*5c7a0*/  STL.64 [R1+0xb10], R24 ;  /* 0x000b101801007387 */ /* 0x0001e20000100a00 */
[----:B------:R3:W-:Y:S03]  /*5c7b0*/  STL.64 [R1+0xb18], R26 ;  /* 0x000b181a01007387 */ /* 0x0007e60000100a00 */
[----:B0-----:R-:W3:Y:S02]  /*5c7c0*/  LDL.LU.64 R24, [R1+0x2240] ;  /* 0x0022400001187983 */ /* 0x001ee40000300a00 */
[C---:B---3--:R-:W-:Y:S02]  /*5c7d0*/  HMMA.16816.F32 R24, R12.reuse, R24, R20 ;  /* 0x000000180c18723c */ /* 0x048fe40000001814 */
[----:B------:R-:W3:Y:S11]  /*5c7e0*/  LDL.LU.64 R20, [R1+0x2238] ;  /* 0x0022380001147983 */ /* 0x000ef60000300a00 */
[----:B------:R-:W-:Y:S10]  /*5c7f0*/  @!UPT UIADD3 URZ, URZ, URZ, URZ ;  /* 0x0000003f3f3ff290 */ /* 0x000ff4000fffe03f */
[----:B------:R-:W-:Y:S01]  /*5c800*/  STL.64 [R1+0xb00], R24 ;  /* 0x000b001801007387 */ /* 0x000fe20000100a00 */
[----:B------:R0:W-:Y:S03]  /*5c810*/  STL.64 [R1+0xb08], R26 ;  /* 0x000b081a01007387 */ /* 0x0001e60000100a00 */
[----:B0-----:R-:W4:Y:S01]  /*5c820*/  LDL.LU.64 R26, [R1+0x2230] ;  /* 0x00223000011a7983 */ /* 0x001f220000300a00 */
[----:B------:R-:W4:Y:S01]  /*5c830*/  LDL.LU.64 R24, [R1+0x2228] ;  /* 0x0022280001187983 */ /* 0x000f220000300a00 */
[----:B------:R-:W-:Y:S02]  /*5c840*/  MOV R8, R3 ;  /* 0x0000000300087202 */ /* 0x000fe40000000f00 */
[----:B------:R-:W-:Y:S01]  /*5c850*/  MOV R9, R0 ;  /* 0x0000000000097202 */ /* 0x000fe20000000f00 */
[----:B---3--:R-:W-:Y:S01]  /*5c860*/  IMAD.MOV.U32 R3, RZ, RZ, R20 ;  /* 0x000000ffff037224 */ /* 0x008fe200078e0014 */
[----:B------:R-:W-:Y:S01]  /*5c870*/  MOV R0, R21 ;  /* 0x0000001500007202 */ /* 0x000fe20000000f00 */
[----:B----4-:R-:W-:Y:S11]  /*5c880*/  HMMA.16816.F32 R24, R12, R20, R24 ;  /* 0x000000140c18723c */ /* 0x010ff60000001818 */
[----:B------:R-:W-:Y:S11]  /*5c890*/  @!UPT UIADD3 URZ, URZ, URZ, URZ ;  /* 0x0000003f3f3ff290 */ /* 0x000ff6000fffe03f */
[----:B------:R-:W-:Y:S01]  /*5c8a0*/  @!UPT UIADD3 URZ, URZ, URZ, URZ ;  /* 0x0000003f3f3ff290 */ /* 0x000fe2000fffe03f */
[----:B------:R0:W-:Y:S01]  /*5c8b0*/  STL.64 [R1+0xaf0], R24 ;  /* 0x000af01801007387 */ /* 0x0001e20000100a00 */
[----:B------:R-:W-:Y:S02]  /*5c8c0*/  STL.64 [R1+0xaf8], R26 ;  /* 0x000af81a01007387 */ /* 0x000fe40000100a00 */
[----:B------:R-:W3:Y:S02]  /*5c8d0*/  LDL.LU.64 R22, [R1+0x2220] ;  /* 0x0022200001167983 */ /* 0x000ee40000300a00 */
[----:B------:R-:W3:Y:S01]  /*5c8e0*/  LDL.LU.64 R20, [R1+0x2218] ;  /* 0x0022180001147983 */ /* 0x000ee20000300a00 */
[----:B0-----:R-:W-:Y:S02]  /*5c8f0*/  MOV R24, R3 ;  /* 0x0000000300187202 */ /* 0x001fe40000000f00 */
[----:B------:R-:W-:-:S05]  /*5c900*/  MOV R25, R0 ;  /* 0x0000000000197202 */ /* 0x000fca0000000f00 */
[----:B------:R0:W-:Y:S04]  /*5c910*/  STL.64 [R1+0x21c0], R24 ;  /* 0x0021c01801007387 */ /* 0x0001e80000100a00 */
[----:B0-----:R-:W4:Y:S01]  /*5c920*/  LDL.LU R24, [R1+0x150] ;  /* 0x0001500001187983 */ /* 0x001f220000300800 */
[----:B------:R-:W4:Y:S02]  /*5c930*/  LDL.LU R25, [R1+0x154] ;  /* 0x0001540001197983 */ /* 0x000f240000300800 */
[----:B------:R-:W4:Y:S02]  /*5c940*/  LDL.LU R26, [R1+0x158] ;  /* 0x00015800011a7983 */ /* 0x000f240000300800 */
[----:B------:R-:W4:Y:S01]  /*5c950*/  LDL.LU R27, [R1+0x15c] ;  /* 0x00015c00011b7983 */ /* 0x000f220000300800 */
[C---:B---3--:R-:W-:Y:S01]  /*5c960*/  HMMA.16816.F32 R20, R12.reuse, R8, R20 ;  /* 0x000000080c14723c */ /* 0x048fe20000001814 */
[----:B------:R-:W3:Y:S11]  /*5c970*/  LDL.LU R8, [R1+0x130] ;  /* 0x0001300001087983 */ /* 0x000ef60000300800 */
[----:B------:R-:W-:Y:S11]  /*5c980*/  @!UPT UIADD3 URZ, URZ, URZ, URZ ;  /* 0x0000003f3f3ff290 */ /* 0x000ff6000fffe03f */
[----:B------:R-:W-:Y:S01]  /*5c990*/  STL.64 [R1+0xae0], R20 ;  /* 0x000ae01401007387 */ /* 0x000fe20000100a00 */
[----:B------:R-:W-:Y:S02]  /*5c9a0*/  STL.64 [R1+0xae8], R22 ;  /* 0x000ae81601007387 */ /* 0x000fe40000100a00 */
[----:B------:R-:W3:Y:S02]  /*5c9b0*/  LDL.LU R9, [R1+0x134] ;  /* 0x0001340001097983 */ /* 0x000ee40000300800 */
[----:B------:R-:W5:Y:S01]  /*5c9c0*/  LDL.LU R10, [R1+0x138] ;  /* 0x00013800010a7983 */ /* 0x000f620000300800 */
[----:B------:R-:W5:Y:S04]  /*5c9d0*/  LDL.LU R11, [R1+0x13c] ;  /* 0x00013c00010b7983 */ /* 0x000f680000300800 */
[----:B------:R-:W0:Y:S01]  /*5c9e0*/  LDSM.16.M88.4 R20, [R2+0x48c00] ;  /* 0x048c00000214783b */ /* 0x000e220000000200 */
[C---:B--2---:R-:W-:Y:S03]  /*5c9f0*/  HMMA.16816.F32 R4, R12.reuse, R4, R16 ;  /* 0x000000040c04723c */ /* 0x044fe60000001810 */
[----:B-----5:R-:W-:Y:S01]  /*5ca00*/  STL.64 [R1+0x21d0], R10 ;  /* 0x0021d00a01007387 */ /* 0x020fe20000100a00 */
[----:B---3--:R1:W-:Y:S03]  /*5ca10*/  STL.64 [R1+0x21c8], R8 ;  /* 0x0021c80801007387 */ /* 0x0083e60000100a00 */
[----:B-1----:R-:W4:Y:S01]  /*5ca20*/  LDL.64 R8, [R1+0x60] ;  /* 0x0000600001087983 */ /* 0x002f220000100a00 */
[----:B0-----:R-:W-:Y:S02]  /*5ca30*/  STL.64 [R1+0x20f0], R22 ;  /* 0x0020f01601007387 */ /* 0x001fe40000100a00 */
[----:B------:R0:W-:Y:S02]  /*5ca40*/  STL.64 [R1+0x20e8], R20 ;  /* 0x0020e81401007387 */ /* 0x0001e40000100a00 */
[----:B0-----:R-:W2:Y:S01]  /*5ca50*/  LDL.64 R20, [R1+0x50] ;  /* 0x0000500001147983 */ /* 0x001ea20000100a00 */
[----:B------:R-:W3:Y:S02]  /*5ca60*/  LDL.LU.64 R18, [R1+0x2210] ;  /* 0x0022100001127983 */ /* 0x000ee40000300a00 */
[----:B------:R-:W3:Y:S08]  /*5ca70*/  LDL.LU.64 R16, [R1+0x2208] ;  /* 0x0022080001107983 */ /* 0x000ef00000300a00 */
[----:B------:R0:W-:Y:S01]  /*5ca80*/  STL.64 [R1+0xad0], R4 ;  /* 0x000ad00401007387 */ /* 0x0001e20000100a00 */
[----:B------:R-:W-:Y:S04]  /*5ca90*/  STL.64 [R1+0xad8], R6 ;  /* 0x000ad80601007387 */ /* 0x000fe80000100a00 */
[----:B0-----:R-:W3:Y:S02]  /*5caa0*/  LDL.LU.64 R4, [R1+0x2200] ;  /* 0x0022000001047983 */ /* 0x001ee40000300a00 */
[C---:B---3--:R-:W-:Y:S01]  /*5cab0*/  HMMA.16816.F32 R16, R12.reuse, R4, R16 ;  /* 0x000000040c10723c */ /* 0x048fe20000001810 */
[----:B------:R-:W-:Y:S01]  /*5cac0*/  IMAD.MOV.U32 R29, RZ, RZ, R4 ;  /* 0x000000ffff1d7224 */ /* 0x000fe200078e0004 */
[----:B------:R-:W-:Y:S11]  /*5cad0*/  MOV R28, R5 ;  /* 0x00000005001c7202 */ /* 0x000ff60000000f00 */
[----:B------:R-:W-:Y:S10]  /*5cae0*/  @!UPT UIADD3 URZ, URZ, URZ, URZ ;  /* 0x0000003f3f3ff290 */ /* 0x000ff4000fffe03f */
[----:B------:R-:W-:Y:S01]  /*5caf0*/  STL.64 [R1+0xac0], R16 ;  /* 0x000ac01001007387 */ /* 0x000fe20000100a00 */
[----:B------:R0:W-:Y:S03]  /*5cb00*/  STL.64 [R1+0xac8], R18 ;  /* 0x000ac81201007387 */ /* 0x0001e60000100a00 */
[----:B0-----:R-:W3:Y:S01]  /*5cb10*/  LDL.LU.64 R18, [R1+0x21f8] ;  /* 0x0021f80001127983 */ /* 0x001ee20000300a00 */
[----:B------:R-:W3:Y:S02]  /*5cb20*/  LDL.LU.64 R16, [R1+0x21f0] ;  /* 0x0021f00001107983 */ /* 0x000ee40000300a00 */
[----:B------:R-:W3:Y:S02]  /*5cb30*/  LDL.LU.64 R4, [R1+0x21e8] ;  /* 0x0021e80001047983 */ /* 0x000ee40000300a00 */
[----:B---3--:R-:W-:Y:S01]  /*5cb40*/  HMMA.16816.F32 R12, R12, R4, R16 ;  /* 0x000000040c0c723c */ /* 0x008fe20000001810 */
[----:B------:R-:W4:Y:S01]  /*5cb50*/  LDL.LU.64 R18, [R1+0x21e0] ;  /* 0x0021e00001127983 */ /* 0x000f220000300a00 */
[----:B------:R-:W4:Y:S11]  /*5cb60*/  LDL.LU.64 R16, [R1+0x21d8] ;  /* 0x0021d80001107983 */ /* 0x000f360000300a00 */
[----:B------:R-:W-:Y:S10]  /*5cb70*/  @!UPT UIADD3 URZ, URZ, URZ, URZ ;  /* 0x0000003f3f3ff290 */ /* 0x000ff4000fffe03f */
[----:B------:R0:W-:Y:S01]  /*5cb80*/  STL.64 [R1+0xab0], R12 ;  /* 0x000ab00c01007387 */ /* 0x0001e20000100a00 */
[----:B------:R-:W-:Y:S03]  /*5cb90*/  STL.64 [R1+0xab8], R14 ;  /* 0x000ab80e01007387 */ /* 0x000fe60000100a00 */
[----:B0-----:R-:W3:Y:S04]  /*5cba0*/  LDL.64 R12, [R1+0x20] ;  /* 0x00002000010c7983 */ /* 0x001ee80000100a00 */
[----:B---3--:R0:W-:Y:S04]  /*5cbb0*/  STL.64 [R1+0x21b0], R12 ;  /* 0x0021b00c01007387 */ /* 0x0081e80000100a00 */
[----:B0-----:R-:W3:Y:S01]  /*5cbc0*/  LDL.LU R12, [R1+0x140] ;  /* 0x00014000010c7983 */ /* 0x001ee20000300800 */
[----:B------:R-:W3:Y:S02]  /*5cbd0*/  LDL.LU R13, [R1+0x144] ;  /* 0x00014400010d7983 */ /* 0x000ee40000300800 */
[----:B------:R-:W3:Y:S02]  /*5cbe0*/  LDL.LU R14, [R1+0x148] ;  /* 0x00014800010e7983 */ /* 0x000ee40000300800 */
[----:B------:R-:W3:Y:S01]  /*5cbf0*/  LDL.LU R15, [R1+0x14c] ;  /* 0x00014c00010f7983 */ /* 0x000ee20000300800 */
[----:B----4-:R-:W-:Y:S01]  /*5cc00*/  HMMA.16816.F32 R24, R16, R8, R24 ;  /* 0x000000081018723c */ /* 0x010fe20000001818 */
[----:B------:R-:W-:-:S02]  /*5cc10*/  MOV R3, R8 ;  /* 0x0000000800037202 */ /* 0x000fc40000000f00 */
[----:B------:R-:W-:Y:S01]  /*5cc20*/  MOV R0, R9 ;  /* 0x0000000900007202 */ /* 0x000fe20000000f00 */
[----:B------:R-:W4:Y:S01]  /*5cc30*/  LDL.LU.64 R10, [R1+0x21d0] ;  /* 0x0021d000010a7983 */ /* 0x000f220000300a00 */
[----:B------:R-:W4:Y:S11]  /*5cc40*/  LDL.LU.64 R8, [R1+0x21c8] ;  /* 0x0021c80001087983 */ /* 0x000f360000300a00 */
[----:B------:R-:W-:Y:S08]  /*5cc50*/  @!UPT UIADD3 URZ, URZ, URZ, URZ ;  /* 0x0000003f3f3ff290 */ /* 0x000ff0000fffe03f */
[----:B------:R-:W-:Y:S01]  /*5cc60*/  MOV R7, R27 ;  /* 0x0000001b00077202 */ /* 0x000fe20000000f00 */
[----:B------:R-:W-:Y:S01]  /*5cc70*/  IMAD.MOV.U32 R6, RZ, RZ, R26 ;  /* 0x000000ffff067224 */ /* 0x000fe200078e001a */
[----:B------:R0:W-:Y:S01]  /*5cc80*/  STL.64 [R1+0xaa0], R24 ;  /* 0x000aa01801007387 */ /* 0x0001e20000100a00 */
[----:B--2---:R-:W-:Y:S02]  /*5cc90*/  MOV R27, R20 ;  /* 0x00000014001b7202 */ /* 0x004fe40000000f00 */
[----:B------:R-:W-:Y:S01]  /*5cca0*/  MOV R26, R21 ;  /* 0x00000015001a7202 */ /* 0x000fe20000000f00 */
[----:B0-----:R-:W2:Y:S01]  /*5ccb0*/  LDL.LU.64 R24, [R1+0x21c0] ;  /* 0x0021c00001187983 */ /* 0x001ea20000300a00 */
[----:B------:R-:W-:Y:S02]  /*5ccc0*/  STL [R1+0x1a94], R7 ;  /* 0x001a940701007387 */ /* 0x000fe40000100800 */
[----:B------:R-:W-:Y:S02]  /*5ccd0*/  STL [R1+0x1a90], R6 ;  /* 0x001a900601007387 */ /* 0x000fe40000100800 */
[----:B------:R0:W-:Y:S02]  /*5cce0*/  STL.64 [R1+0x21b8], R4 ;  /* 0x0021b80401007387 */ /* 0x0001e40000100a00 */
[----:B0-----:R-:W4:Y:S01]  /*5ccf0*/  LDL.64 R4, [R1+0x40] ;  /* 0x0000400001047983 */ /* 0x001f220000100a00 */
[C---:B---3--:R-:W-:Y:S11]  /*5cd00*/  HMMA.16816.F32 R12, R16.reuse, R20, R12 ;  /* 0x00000014100c723c */ /* 0x048ff6000000180c */
[----:B------:R-:W-:Y:S11]  /*5cd10*/  @!UPT UIADD3 URZ, URZ, URZ, URZ ;  /* 0x0000003f3f3ff290 */ /* 0x000ff6000fffe03f */
[----:B------:R-:W-:Y:S01]  /*5cd20*/  @!UPT UIADD3 URZ, URZ, URZ, URZ ;  /* 0x0000003f3f3ff290 */ /* 0x000fe2000fffe03f */
[----:B------:R-:W-:Y:S01]  /*5cd30*/  STL.64 [R1+0xa90], R12 ;  /* 0x000a900c01007387 */ /* 0x000fe20000100a00 */
[----:B------:R4:W-:Y:S02]  /*5cd40*/  STL.64 [R1+0xa98], R14 ;  /* 0x000a980e01007387 */ /* 0x0009e40000100a00 */
[----:B------:R-:W3:Y:S02]  /*5cd50*/  LDL.LU R20, [R1+0x1d0] ;  /* 0x0001d00001147983 */ /* 0x000ee40000300800 */
[----:B------:R-:W3:Y:S01]  /*5cd60*/  LDL.LU R21, [R1+0x1d4] ;  /* 0x0001d40001157983 */ /* 0x000ee20000300800 */
[----:B------:R-:W5:Y:S01]  /*5cd70*/  LDL.LU R22, [R1+0x1d8] ;  /* 0x0001d80001167983 */ /* 0x000f620000300800 */
[----:B------:R-:W5:Y:S01]  /*5cd80*/  LDL.LU R23, [R1+0x1dc] ;  /* 0x0001dc0001177983 */ /* 0x000f620000300800 */
[----:B----4-:R-:W-:Y:S07]  /*5cd90*/  HMMA.16816.F32 R12, R16, R4, R8 ;  /* 0x00000004100c723c */ /* 0x010fee0000001808 */
[----:B------:R-:W-:-:S02]  /*5cda0*/  MOV R9, R4 ;  /* 0x0000000400097202 */ /* 0x000fc40000000f00 */
[----:B------:R-:W-:Y:S01]  /*5cdb0*/  MOV R8, R5 ;  /* 0x0000000500087202 */ /* 0x000fe20000000f00 */
[----:B-----5:R-:W-:Y:S01]  /*5cdc0*/  STL.64 [R1+0x2100], R22 ;  /* 0x0021001601007387 */ /* 0x020fe20000100a00 */
[----:B---3--:R0:W-:Y:S02]  /*5cdd0*/  STL.64 [R1+0x20f8], R20 ;  /* 0x0020f81401007387 */ /* 0x0081e40000100a00 */
[----:B0-----:R-:W-:Y:S01]  /*5cde0*/  IMAD.MOV.U32 R20, RZ, RZ, R29 ;  /* 0x000000ffff147224 */ /* 0x001fe200078e001d */
[----:B------:R-:W-:-:S05]  /*5cdf0*/  MOV R21, R28 ;  /* 0x0000001c00157202 */ /* 0x000fca0000000f00 */
[----:B------:R0:W-:Y:S04]  /*5ce00*/  STL.64 [R1+0x21a0], R20 ;  /* 0x0021a01401007387 */ /* 0x0001e80000100a00 */
[----:B0-----:R-:W3:Y:S01]  /*5ce10*/  LDL.LU R20, [R1+0x110] ;  /* 0x0001100001147983 */ /* 0x001ee20000300800 */
[----:B------:R-:W3:Y:S02]  /*5ce20*/  LDL.LU R21, [R1+0x114] ;  /* 0x0001140001157983 */ /* 0x000ee40000300800 */
[----:B------:R-:W3:Y:S02]  /*5ce30*/  LDL.LU R22, [R1+0x118] ;  /* 0x0001180001167983 */ /* 0x000ee40000300800 */
[----:B------:R-:W3:Y:S01]  /*5ce40*/  LDL.LU R23, [R1+0x11c] ;  /* 0x00011c0001177983 */ /* 0x000ee20000300800 */
[----:B------:R-:W4:Y:S01]  /*5ce50*/  LDL.LU.64 R4, [R1+0x21b8] ;  /* 0x0021b80001047983 */ /* 0x000f220000300a00 */
[----:B------:R-:W-:Y:S01]  /*5ce60*/  MOV R6, R15 ;  /* 0x0000000f00067202 */ /* 0x000fe20000000f00 */
[----:B------:R-:W-:-:S02]  /*5ce70*/  IMAD.MOV.U32 R7, RZ, RZ, R14 ;  /* 0x000000ffff077224 */ /* 0x000fc400078e000e */
[----:B------:R0:W-:Y:S02]  /*5ce80*/  STL.64 [R1+0xa80], R12 ;  /* 0x000a800c01007387 */ /* 0x0001e40000100a00 */
[----:B0-----:R-:W3:Y:S01]  /*5ce90*/  LDL.LU.64 R12, [R1+0x21b0] ;  /* 0x0021b000010c7983 */ /* 0x001ee20000300a00 */
[----:B------:R-:W-:Y:S02]  /*5cea0*/  STL [R1+0x1a9c], R6 ;  /* 0x001a9c0601007387 */ /* 0x000fe40000100800 */
[----:B------:R-:W-:Y:S01]  /*5ceb0*/  STL [R1+0x1a98], R7 ;  /* 0x001a980701007387 */ /* 0x000fe20000100800 */
[----:B----4-:R0:W-:Y:S04]  /*5cec0*/  STL.64 [R1+0x21a8], R4 ;  /* 0x0021a80401007387 */ /* 0x0101e80000100a00 */
[----:B0-----:R-:W4:Y:S01]  /*5ced0*/  LDL.LU R4, [R1+0x120] ;  /* 0x0001200001047983 */ /* 0x001f220000300800 */
[----:B------:R-:W4:Y:S02]  /*5cee0*/  LDL.LU R5, [R1+0x124] ;  /* 0x0001240001057983 */ /* 0x000f240000300800 */
[----:B------:R-:W4:Y:S02]  /*5cef0*/  LDL.LU R6, [R1+0x128] ;  /* 0x0001280001067983 */ /* 0x000f240000300800 */
[----:B------:R-:W4:Y:S01]  /*5cf00*/  LDL.LU R7, [R1+0x12c] ;  /* 0x00012c0001077983 */ /* 0x000f220000300800 */
[----:B--2---:R-:W-:Y:S01]  /*5cf10*/  STL.64 [R1+0x2138], R24 ;  /* 0x0021381801007387 */ /* 0x004fe20000100a00 */
[C---:B----4-:R-:W-:Y:S11]  /*5cf20*/  HMMA.16816.F32 R4, R16.reuse, R24, R4 ;  /* 0x000000181004723c */ /* 0x050ff60000001804 */
[----:B------:R-:W-:Y:S11]  /*5cf30*/  @!UPT UIADD3 URZ, URZ, URZ, URZ ;  /* 0x0000003f3f3ff290 */ /* 0x000ff6000fffe03f */
[----:B------:R-:W-:Y:S01]  /*5cf40*/  @!UPT UIADD3 URZ, URZ, URZ, URZ ;  /* 0x0000003f3f3ff290 */ /* 0x000fe2000fffe03f */
[----:B------:R-:W-:Y:S01]  /*5cf50*/  STL.64 [R1+0xa70], R4 ;  /* 0x000a700401007387 */ /* 0x000fe20000100a00 */
[----:B------:R3:W-:Y:S02]  /*5cf60*/  STL.64 [R1+0xa78], R6 ;  /* 0x000a780601007387 */ /* 0x0007e40000100a00 */
[----:B---3--:R-:W-:Y:S01]  /*5cf70*/  HMMA.16816.F32 R4, R16, R12, R20 ;  /* 0x0000000c1004723c */ /* 0x008fe20000001814 */
[----:B------:R-:W-:Y:S02]  /*5cf80*/  MOV R24, R9 ;  /* 0x0000000900187202 */ /* 0x000fe40000000f00 */
[----:B------:R-:W-:Y:S11]  /*5cf90*/  MOV R25, R8 ;  /* 0x0000000800197202 */ /* 0x000ff60000000f00 */
[----:B------:R-:W-:Y:S09]  /*5cfa0*/  @!UPT UIADD3 URZ, URZ, URZ, URZ ;  /* 0x0000003f3f3ff290 */ /* 0x000ff2000fffe03f */
[----:B------:R-:W-:Y:S01]  /*5cfb0*/  STL.64 [R1+0xa60], R4 ;  /* 0x000a600401007387 */ /* 0x000fe20000100a00 */
[----:B------:R-:W-:Y:S02]  /*5cfc0*/  STL.64 [R1+0xa68], R6 ;  /* 0x000a680601007387 */ /* 0x000fe40000100a00 */
[----:B------:R-:W-:Y:S02]  /*5cfd0*/  STL.64 [R1+0x2150], R24 ;  /* 0x0021501801007387 */ /* 0x000fe40000100a00 */
[----:B------:R0:W-:Y:S02]  /*5cfe0*/  STL.64 [R1+0x2130], R12 ;  /* 0x0021300c01007387 */ /* 0x0001e40000100a00 */
[----:B0-----:R-:W2:Y:S01]  /*5cff0*/  LDL.LU R12, [R1+0xa0] ;  /* 0x0000a000010c7983 */ /* 0x001ea20000300800 */
[----:B------:R-:W2:Y:S02]  /*5d000*/  LDL.LU R13, [R1+0xa4] ;  /* 0x0000a400010d7983 */ /* 0x000ea40000300800 */
[----:B------:R-:W3:Y:S02]  /*5d010*/  LDL.LU R14, [R1+0xa8] ;  /* 0x0000a800010e7983 */ /* 0x000ee40000300800 */
[----:B------:R-:W3:Y:S01]  /*5d020*/  LDL.LU R15, [R1+0xac] ;  /* 0x0000ac00010f7983 */ /* 0x000ee20000300800 */
[----:B------:R-:W4:Y:S01]  /*5d030*/  LDL.LU R20, [R1+0x100] ;  /* 0x0001000001147983 */ /* 0x000f220000300800 */
[----:B------:R-:W4:Y:S02]  /*5d040*/  LDL.LU R21, [R1+0x104] ;  /* 0x0001040001157983 */ /* 0x000f240000300800 */
[----:B------:R-:W4:Y:S02]  /*5d050*/  LDL.LU R22, [R1+0x108] ;  /* 0x0001080001167983 */ /* 0x000f240000300800 */
[----:B------:R-:W4:Y:S01]  /*5d060*/  LDL.LU R23, [R1+0x10c] ;  /* 0x00010c0001177983 */ /* 0x000f220000300800 */
[----:B------:R-:W4:Y:S01]  /*5d070*/  LDL.64 R4, [R1+0x10] ;  /* 0x0000100001047983 */ /* 0x000f220000100a00 */
[----:B------:R-:W5:Y:S02]  /*5d080*/  LDL.LU R8, [R1+0xe0] ;  /* 0x0000e00001087983 */ /* 0x000f640000300800 */
[----:B------:R-:W5:Y:S02]  /*5d090*/  LDL.LU R9, [R1+0xe4] ;  /* 0x0000e40001097983 */ /* 0x000f640000300800 */
[----:B------:R-:W2:Y:S01]  /*5d0a0*/  LDL.LU R10, [R1+0xe8] ;  /* 0x0000e800010a7983 */ /* 0x000ea20000300800 */
[----:B------:R-:W2:Y:S01]  /*5d0b0*/  LDL.LU R11, [R1+0xec] ;  /* 0x0000ec00010b7983 */ /* 0x000ea20000300800 */
[----:B------:R-:W-:Y:S01]  /*5d0c0*/  IMAD.MOV.U32 R24, RZ, RZ, R27 ;  /* 0x000000ffff187224 */ /* 0x000fe200078e001b */
[----:B------:R-:W-:-:S02]  /*5d0d0*/  MOV R25, R26 ;  /* 0x0000001a00197202 */ /* 0x000fc40000000f00 */
[----:B--2---:R-:W-:Y:S01]  /*5d0e0*/  STL.64 [R1+0x2198], R10 ;  /* 0x0021980a01007387 */ /* 0x004fe20000100a00 */
[----:B-----5:R0:W-:Y:S03]  /*5d0f0*/  STL.64 [R1+0x2190], R8 ;  /* 0x0021900801007387 */ /* 0x0201e60000100a00 */
[----:B0-----:R-:W2:Y:S01]  /*5d100*/  LDL.LU R8, [R1+0xf0] ;  /* 0x0000f00001087983 */ /* 0x001ea20000300800 */
[----:B------:R-:W2:Y:S02]  /*5d110*/  LDL.LU R9, [R1+0xf4] ;  /* 0x0000f40001097983 */ /* 0x000ea40000300800 */
[----:B------:R-:W2:Y:S02]  /*5d120*/  LDL.LU R10, [R1+0xf8] ;  /* 0x0000f800010a7983 */ /* 0x000ea40000300800 */
[----:B------:R-:W2:Y:S01]  /*5d130*/  LDL.LU R11, [R1+0xfc] ;  /* 0x0000fc00010b7983 */ /* 0x000ea20000300800 */
[----:B------:R-:W-:Y:S01]  /*5d140*/  STL.64 [R1+0x2168], R24 ;  /* 0x0021681801007387 */ /* 0x000fe20000100a00 */
[----:B---3--:R-:W-:Y:S02]  /*5d150*/  STL.64 [R1+0x2148], R14 ;  /* 0x0021480e01007387 */ /* 0x008fe40000100a00 */
[----:B------:R0:W-:Y:S02]  /*5d160*/  STL.64 [R1+0x2140], R12 ;  /* 0x0021400c01007387 */ /* 0x0001e40000100a00 */
[----:B0-----:R-:W3:Y:S01]  /*5d170*/  LDL.LU R12, [R1+0xb0] ;  /* 0x0000b000010c7983 */ /* 0x001ee20000300800 */
[----:B------:R-:W3:Y:S02]  /*5d180*/  LDL.LU R13, [R1+0xb4] ;  /* 0x0000b400010d7983 */ /* 0x000ee40000300800 */
[----:B------:R-:W5:Y:S02]  /*5d190*/  LDL.LU R14, [R1+0xb8] ;  /* 0x0000b800010e7983 */ /* 0x000f640000300800 */
[----:B------:R-:W5:Y:S01]  /*5d1a0*/  LDL.LU R15, [R1+0xbc] ;  /* 0x0000bc00010f7983 */ /* 0x000f620000300800 */
[----:B----4-:R-:W-:Y:S01]  /*5d1b0*/  HMMA.16816.F32 R20, R16, R4, R20 ;  /* 0x000000041014723c */ /* 0x010fe20000001814 */
[----:B-----5:R-:W-:Y:S01]  /*5d1c0*/  STL.64 [R1+0x2160], R14 ;  /* 0x0021600e01007387 */ /* 0x020fe20000100a00 */
[----:B---3--:R0:W-:Y:S03]  /*5d1d0*/  STL.64 [R1+0x2158], R12 ;  /* 0x0021580c01007387 */ /* 0x0081e60000100a00 */
[----:B0-----:R-:W3:Y:S01]  /*5d1e0*/  LDL.LU R12, [R1+0xc0] ;  /* 0x0000c000010c7983 */ /* 0x001ee20000300800 */
[----:B------:R-:W3:Y:S02]  /*5d1f0*/  LDL.LU R13, [R1+0xc4] ;  /* 0x0000c400010d7983 */ /* 0x000ee40000300800 */
[----:B------:R-:W4:Y:S02]  /*5d200*/  LDL.LU R14, [R1+0xc8] ;  /* 0x0000c800010e7983 */ /* 0x000f240000300800 */
[----:B------:R-:W4:Y:S01]  /*5d210*/  LDL.LU R15, [R1+0xcc] ;  /* 0x0000cc00010f7983 */ /* 0x000f220000300800 */
[----:B------:R-:W-:-:S02]  /*5d220*/  MOV R24, R3 ;  /* 0x0000000300187202 */ /* 0x000fc40000000f00 */
[----:B------:R-:W-:Y:S01]  /*5d230*/  MOV R25, R0 ;  /* 0x0000000000197202 */ /* 0x000fe20000000f00 */
[----:B------:R-:W-:Y:S01]  /*5d240*/  IMAD.MOV.U32 R3, RZ, RZ, R4 ;  /* 0x000000ffff037224 */ /* 0x000fe200078e0004 */
[----:B------:R-:W-:Y:S01]  /*5d250*/  MOV R0, R5 ;  /* 0x0000000500007202 */ /* 0x000fe20000000f00 */
[----:B----4-:R-:W-:Y:S01]  /*5d260*/  STL.64 [R1+0x2178], R14 ;  /* 0x0021780e01007387 */ /* 0x010fe20000100a00 */
[----:B---3--:R0:W-:Y:S03]  /*5d270*/  STL.64 [R1+0x2170], R12 ;  /* 0x0021700c01007387 */ /* 0x0081e60000100a00 */
[----:B0-----:R-:W3:Y:S01]  /*5d280*/  LDL.LU R12, [R1+0xd0] ;  /* 0x0000d000010c7983 */ /* 0x001ee20000300800 */
[----:B------:R-:W3:Y:S02]  /*5d290*/  LDL.LU R13, [R1+0xd4] ;  /* 0x0000d400010d7983 */ /* 0x000ee40000300800 */
[----:B------:R-:W3:Y:S02]  /*5d2a0*/  LDL.LU R14, [R1+0xd8] ;  /* 0x0000d800010e7983 */ /* 0x000ee40000300800 */
[----:B------:R-:W3:Y:S01]  /*5d2b0*/  LDL.LU R15, [R1+0xdc] ;  /* 0x0000dc00010f7983 */ /* 0x000ee20000300800 */
[----:B------:R-:W4:Y:S01]  /*5d2c0*/  LDL.LU.64 R4, [R1+0x21a8] ;  /* 0x0021a80001047983 */ /* 0x000f220000300a00 */
[----:B------:R0:W-:Y:S03]  /*5d2d0*/  STL.64 [R1+0xa50], R20 ;  /* 0x000a501401007387 */ /* 0x0001e60000100a00 */
[----:B0-----:R-:W2:Y:S02]  /*5d2e0*/  LDL.LU.64 R20, [R1+0x21a0] ;  /* 0x0021a00001147983 */ /* 0x001ea40000300a00 */
[C---:B--2---:R-:W-:Y:S11]  /*5d2f0*/  HMMA.16816.F32 R8, R16.reuse, R20, R8 ;  /* 0x000000141008723c */ /* 0x044ff60000001808 */
[----:B------:R-:W-:Y:S11]  /*5d300*/  @!UPT UIADD3 URZ, URZ, URZ, URZ ;  /* 0x0000003f3f3ff290 */ /* 0x000ff6000fffe03f */
[----:B------:R-:W-:Y:S01]  /*5d310*/  @!UPT UIADD3 URZ, URZ, URZ, URZ ;  /* 0x0000003f3f3ff290 */ /* 0x000fe2000fffe03f */
[----:B------:R-:W-:Y:S01]  /*5d320*/  STL.64 [R1+0xa40], R8 ;  /* 0x000a400801007387 */ /* 0x000fe20000100a00 */
[----:B------:R0:W-:Y:S03]  /*5d330*/  STL.64 [R1+0xa48], R10 ;  /* 0x000a480a01007387 */ /* 0x0001e60000100a00 */
[----:B0-----:R-:W4:Y:S01]  /*5d340*/  LDL.LU.64 R10, [R1+0x2198] ;  /* 0x00219800010a7983 */ /* 0x001f220000300a00 */
[----:B------:R-:W4:Y:S02]  /*5d350*/  LDL.LU.64 R8, [R1+0x2190] ;  /* 0x0021900001087983 */ /* 0x000f240000300a00 */
[----:B------:R-:W-:Y:S01]  /*5d360*/  STL.64 [R1+0x2118], R20 ;  /* 0x0021181401007387 */ /* 0x000fe20000100a00 */
[----:B------:R-:W-:Y:S02]  /*5d370*/  MOV R6, R22 ;  /* 0x0000001600067202 */ /* 0x000fe40000000f00 */
[----:B------:R-:W-:Y:S01]  /*5d380*/  MOV R7, R23 ;  /* 0x0000001700077202 */ /* 0x000fe20000000f00 */
[----:B----4-:R-:W-:Y:S01]  /*5d390*/  HMMA.16816.F32 R16, R16, R4, R8 ;  /* 0x000000041010723c */ /* 0x010fe20000001808 */
[----:B------:R-:W3:Y:S01]  /*5d3a0*/  LDL.LU.64 R10, [R1+0x2188] ;  /* 0x00218800010a7983 */ /* 0x000ee20000300a00 */
[----:B------:R-:W3:Y:S11]  /*5d3b0*/  LDL.LU.64 R8, [R1+0x2180] ;  /* 0x0021800001087983 */ /* 0x000ef60000300a00 */
[----:B------:R-:W-:Y:S10]  /*5d3c0*/  @!UPT UIADD3 URZ, URZ, URZ, URZ ;  /* 0x0000003f3f3ff290 */ /* 0x000ff4000fffe03f */
[----:B------:R0:W-:Y:S01]  /*5d3d0*/  STL.64 [R1+0xa30], R16 ;  /* 0x000a301001007387 */ /* 0x0001e20000100a00 */
[----:B------:R1:W-:Y:S03]  /*5d3e0*/  STL.64 [R1+0xa38], R18 ;  /* 0x000a381201007387 */ /* 0x0003e60000100a00 */
[----:B0-----:R-:W2:Y:S01]  /*5d3f0*/  LDL.LU R16, [R1+0x170] ;  /* 0x0001700001107983 */ /* 0x001ea20000300800 */
[----:B------:R-:W2:Y:S02]  /*5d400*/  LDL.LU R17, [R1+0x174] ;  /* 0x0001740001117983 */ /* 0x000ea40000300800 */
[----:B-1----:R-:W2:Y:S02]  /*5d410*/  LDL.LU R18, [R1+0x178] ;  /* 0x0001780001127983 */ /* 0x002ea40000300800 */
[----:B------:R-:W2:Y:S01]  /*5d420*/  LDL.LU R19, [R1+0x17c] ;  /* 0x00017c0001137983 */ /* 0x000ea20000300800 */
[----:B------:R-:W-:Y:S01]  /*5d430*/  STL.64 [R1+0x2110], R6 ;  /* 0x0021100601007387 */ /* 0x000fe20000100a00 */
[----:B------:R0:W-:Y:S03]  /*5d440*/  STL.64 [R1+0x2108], R4 ;  /* 0x0021080401007387 */ /* 0x0001e60000100a00 */
[----:B0-----:R-:W4:Y:S01]  /*5d450*/  LDL.LU R4, [R1+0x1e0] ;  /* 0x0001e00001047983 */ /* 0x001f220000300800 */
[----:B------:R-:W4:Y:S02]  /*5d460*/  LDL.LU R5, [R1+0x1e4] ;  /* 0x0001e40001057983 */ /* 0x000f240000300800 */
[----:B------:R-:W5:Y:S02]  /*5d470*/  LDL.LU R6, [R1+0x1e8] ;  /* 0x0001e80001067983 */ /* 0x000f640000300800 */
[----:B------:R-:W5:Y:S01]  /*5d480*/  LDL.LU R7, [R1+0x1ec] ;  /* 0x0001ec0001077983 */ /* 0x000f620000300800 */
[C---:B---3--:R-:W-:Y:S01]  /*5d490*/  HMMA.16816.F32 R24, R8.reuse, R24, R12 ;  /* 0x000000180818723c */ /* 0x048fe2000000180c */
[----:B-----5:R-:W-:Y:S01]  /*5d4a0*/  STL.64 [R1+0x2128], R6 ;  /* 0x0021280601007387 */ /* 0x020fe20000100a00 */
[----:B----4-:R0:W-:Y:S03]  /*5d4b0*/  STL.64 [R1+0x2120], R4 ;  /* 0x0021200401007387 */ /* 0x0101e60000100a00 */
[----:B0-----:R-:W3:Y:S01]  /*5d4c0*/  LDL.LU R4, [R1+0x1f0] ;  /* 0x0001f00001047983 */ /* 0x001ee20000300800 */
[----:B------:R-:W3:Y:S02]  /*5d4d0*/  LDL.LU R5, [R1+0x1f4] ;  /* 0x0001f40001057983 */ /* 0x000ee40000300800 */
[----:B------:R-:W3:Y:S02]  /*5d4e0*/  LDL.LU R6, [R1+0x1f8] ;  /* 0x0001f80001067983 */ /* 0x000ee40000300800 */
[----:B------:R-:W3:Y:S01]  /*5d4f0*/  LDL.LU R7, [R1+0x1fc] ;  /* 0x0001fc0001077983 */ /* 0x000ee20000300800 */
[----:B------:R-:W4:Y:S01]  /*5d500*/  LDL.LU.64 R14, [R1+0x2178] ;  /* 0x00217800010e7983 */ /* 0x000f220000300a00 */
[----:B------:R-:W4:Y:S11]  /*5d510*/  LDL.LU.64 R12, [R1+0x2170] ;  /* 0x00217000010c7983 */ /* 0x000f360000300a00 */
[----:B------:R0:W-:Y:S02]  /*5d520*/  STL.64 [R1+0xa20], R24 ;  /* 0x000a201801007387 */ /* 0x0001e40000100a00 */
[----:B------:R4:W-:Y:S01]  /*5d530*/  STL.64 [R1+0xa28], R26 ;  /* 0x000a281a01007387 */ /* 0x0009e20000100a00 */
[----:B0-----:R-:W4:Y:S02]  /*5d540*/  LDL.LU.64 R24, [R1+0x2168] ;  /* 0x0021680001187983 */ /* 0x001f240000300a00 */
[C---:B----4-:R-:W-:Y:S02]  /*5d550*/  HMMA.16816.F32 R24, R8.reuse, R24, R12 ;  /* 0x000000180818723c */ /* 0x050fe4000000180c */
[----:B------:R-:W4:Y:S01]  /*5d560*/  LDL.LU.64 R14, [R1+0x2160] ;  /* 0x00216000010e7983 */ /* 0x000f220000300a00 */
[----:B------:R-:W4:Y:S11]  /*5d570*/  LDL.LU.64 R12, [R1+0x2158] ;  /* 0x00215800010c7983 */ /* 0x000f360000300a00 */
[----:B------:R-:W-:Y:S09]  /*5d580*/  @!UPT UIADD3 URZ, URZ, URZ, URZ ;  /* 0x0000003f3f3ff290 */ /* 0x000ff2000fffe03f */
[----:B------:R0:W-:Y:S01]  /*5d590*/  STL.64 [R1+0xa10], R24 ;  /* 0x000a101801007387 */ /* 0x0001e20000100a00 */
[----:B------:R4:W-:Y:S03]  /*5d5a0*/  STL.64 [R1+0xa18], R26 ;  /* 0x000a181a01007387 */ /* 0x0009e60000100a00 */
        /* <DEDUP_REMOVED lines=8> */
[----:B----4-:R-:W-:Y:S02]  /*5d630*/  HMMA.16816.F32 R24, R8, R24, R12 ;  /* 0x000000180818723c */ /* 0x010fe4000000180c */
[----:B------:R-:W2:Y:S11]  /*5d640*/  LDL.LU.64 R12, [R1+0x2130] ;  /* 0x00213000010c7983 */ /* 0x000eb60000300a00 */
[----:B------:R-:W-:Y:S10]  /*5d650*/  @!UPT UIADD3 URZ, URZ, URZ, URZ ;  /* 0x0000003f3f3ff290 */ /* 0x000ff4000fffe03f */
[----:B------:R-:W-:Y:S01]  /*5d660*/  STL.64 [R1+0x9f0], R24 ;  /* 0x0009f01801007387 */ /* 0x000fe20000100a00 */
[----:B------:R-:W-:Y:S02]  /*5d670*/  STL.64 [R1+0x9f8], R26 ;  /* 0x0009f81a01007387 */ /* 0x000fe40000100a00 */
[----:B------:R-:W0:Y:S04]  /*5d680*/  LDSM.16.M88.4 R24, [R2+0x49000] ;  /* 0x049000000218783b */ /* 0x000e280000000200 */
[----:B------:R-:W-:Y:S01]  /*5d690*/  IMAD.MOV.U32 R20, RZ, RZ, R3 ;  /* 0x000000ffff147224 */ /* 0x000fe200078e0003 */
[----:B------:R-:W-:-:S07]  /*5d6a0*/  MOV R21, R0 ;  /* 0x0000000000157202 */ /* 0x000fce0000000f00 */
[C---:B---3--:R-:W-:Y:S01]  /*5d6b0*/  HMMA.16816.F32 R20, R8.reuse, R20, R4 ;  /* 0x000000140814723c */ /* 0x048fe20000001804 */
[----:B0-----:R-:W-:Y:S01]  /*5d6c0*/  STL.64 [R1+0x2098], R26 ;  /* 0x0020981a01007387 */ /* 0x001fe20000100a00 */
[----:B------:R0:W-:Y:S03]  /*5d6d0*/  STL.64 [R1+0x2090], R24 ;  /* 0x0020901801007387 */ /* 0x0001e60000100a00 */
[----:B0-----:R-:W3:Y:S03]  /*5d6e0*/  LDL.64 R24, [R1+0x50] ;  /* 0x0000500001187983 */ /* 0x001ee60000100a00 */
[C---:B--2---:R-:W-:Y:S01]  /*5d6f0*/  HMMA.16816.F32 R16, R8.reuse, R12, R16 ;  /* 0x0000000c0810723c */ /* 0x044fe20000001810 */
[----:B------:R0:W-:Y:S04]  /*5d700*/  STL.64 [R1+0x20c0], R12 ;  /* 0x0020c00c01007387 */ /* 0x0001e80000100a00 */
[----:B0-----:R-:W3:Y:S11]  /*5d710*/  LDL.LU R12, [R1+0x1b0] ;  /* 0x0001b000010c7983 */ /* 0x001ef60000300800 */
[----:B------:R-:W-:Y:S07]  /*5d720*/  @!UPT UIADD3 URZ, URZ, URZ, URZ ;  /* 0x0000003f3f3ff290 */ /* 0x000fee000fffe03f */
[----:B------:R-:W-:Y:S01]  /*5d730*/  STL.64 [R1+0x9e0], R16 ;  /* 0x0009e01001007387 */ /* 0x000fe20000100a00 */
[----:B------:R-:W-:Y:S02]  /*5d740*/  STL.64 [R1+0x9e8], R18 ;  /* 0x0009e81201007387 */ /* 0x000fe40000100a00 */
[----:B------:R-:W0:Y:S04]  /*5d750*/  LDSM.16.M88.4 R16, [R2+0x49400] ;  /* 0x049400000210783b */ /* 0x000e280000000200 */
[----:B------:R-:W3:Y:S01]  /*5d760*/  LDL.LU R13, [R1+0x1b4] ;  /* 0x0001b400010d7983 */ /* 0x000ee20000300800 */
[----:B------:R-:W3:Y:S01]  /*5d770*/  LDL.LU R14, [R1+0x1b8] ;  /* 0x0001b800010e7983 */ /* 0x000ee20000300800 */
[----:B------:R-:W3:Y:S03]  /*5d780*/  LDL.LU R15, [R1+0x1bc] ;  /* 0x0001bc00010f7983 */ /* 0x000ee60000300800 */
[----:B0-----:R-:W-:Y:S01]  /*5d790*/  STL.64 [R1+0x2018], R18 ;  /* 0x0020181201007387 */ /* 0x001fe20000100a00 */
[----:B------:R0:W-:Y:S03]  /*5d7a0*/  STL.64 [R1+0x2010], R16 ;  /* 0x0020101001007387 */ /* 0x0001e60000100a00 */
[----:B0-----:R-:W2:Y:S01]  /*5d7b0*/  LDL.64 R16, [R1+0x60] ;  /* 0x0000600001107983 */ /* 0x001ea20000100a00 */
[----:B------:R-:W4:Y:S02]  /*5d7c0*/  LDL.LU.64 R6, [R1+0x2128] ;  /* 0x0021280001067983 */ /* 0x000f240000300a00 */
[----:B------:R-:W4:Y:S02]  /*5d7d0*/  LDL.LU.64 R4, [R1+0x2120] ;  /* 0x0021200001047983 */ /* 0x000f240000300a00 */
[----:B------:R0:W-:Y:S01]  /*5d7e0*/  STL.64 [R1+0x9d0], R20 ;  /* 0x0009d01401007387 */ /* 0x0001e20000100a00 */
[----:B------:R4:W-:Y:S04]  /*5d7f0*/  STL.64 [R1+0x9d8], R22 ;  /* 0x0009d81601007387 */ /* 0x0009e80000100a00 */
[----:B0-----:R-:W4:Y:S02]  /*5d800*/  LDL.LU.64 R20, [R1+0x2118] ;  /* 0x0021180001147983 */ /* 0x001f240000300a00 */
[C---:B----4-:R-:W-:Y:S02]  /*5d810*/  HMMA.16816.F32 R20, R8.reuse, R20, R4 ;  /* 0x000000140814723c */ /* 0x050fe40000001804 */
[----:B------:R-:W4:Y:S01]  /*5d820*/  LDL.LU.64 R6, [R1+0x2110] ;  /* 0x0021100001067983 */ /* 0x000f220000300a00 */
[----:B------:R-:W5:Y:S11]  /*5d830*/  LDL.LU.64 R4, [R1+0x2108] ;  /* 0x0021080001047983 */ /* 0x000f760000300a00 */
[----:B------:R-:W-:Y:S09]  /*5d840*/  @!UPT UIADD3 URZ, URZ, URZ, URZ ;  /* 0x0000003f3f3ff290 */ /* 0x000ff2000fffe03f */
[----:B------:R-:W-:Y:S01]  /*5d850*/  STL.64 [R1+0x9c0], R20 ;  /* 0x0009c01401007387 */ /* 0x000fe20000100a00 */
[----:B------:R0:W-:Y:S03]  /*5d860*/  STL.64 [R1+0x9c8], R22 ;  /* 0x0009c81601007387 */ /* 0x0001e60000100a00 */
[----:B0-----:R-:W5:Y:S01]  /*5d870*/  LDL.LU.64 R22, [R1+0x2100] ;  /* 0x0021000001167983 */ /* 0x001f620000300a00 */
[----:B------:R-:W5:Y:S02]  /*5d880*/  LDL.LU.64 R20, [R1+0x20f8] ;  /* 0x0020f80001147983 */ /* 0x000f640000300a00 */
[----:B-----5:R-:W-:Y:S01]  /*5d890*/  HMMA.16816.F32 R8, R8, R4, R20 ;  /* 0x000000040808723c */ /* 0x020fe20000001814 */
[----:B------:R-:W5:Y:S01]  /*5d8a0*/  LDL.LU.64 R22, [R1+0x20f0] ;  /* 0x0020f00001167983 */ /* 0x000f620000300a00 */
[----:B------:R-:W5:Y:S11]  /*5d8b0*/  LDL.LU.64 R20, [R1+0x20e8] ;  /* 0x0020e80001147983 */ /* 0x000f760000300a00 */
[----:B------:R-:W-:Y:S10]  /*5d8c0*/  @!UPT UIADD3 URZ, URZ, URZ, URZ ;  /* 0x0000003f3f3ff290 */ /* 0x000ff4000fffe03f */
[----:B------:R0:W-:Y:S01]  /*5d8d0*/  STL.64 [R1+0x9b0], R8 ;  /* 0x0009b00801007387 */ /* 0x0001e20000100a00 */
[----:B------:R1:W-:Y:S03]  /*5d8e0*/  STL.64 [R1+0x9b8], R10 ;  /* 0x0009b80a01007387 */ /* 0x0003e60000100a00 */
[----:B0-----:R-:W5:Y:S01]  /*5d8f0*/  LDL.LU R8, [R1+0x1c0] ;  /* 0x0001c00001087983 */ /* 0x001f620000300800 */
[----:B------:R-:W5:Y:S02]  /*5d900*/  LDL.LU R9, [R1+0x1c4] ;  /* 0x0001c40001097983 */ /* 0x000f640000300800 */
[----:B-1----:R-:W5:Y:S02]  /*5d910*/  LDL.LU R10, [R1+0x1c8] ;  /* 0x0001c800010a7983 */ /* 0x002f640000300800 */
[----:B------:R-:W5:Y:S01]  /*5d920*/  LDL.LU R11, [R1+0x1cc] ;  /* 0x0001cc00010b7983 */ /* 0x000f620000300800 */
[----:B----4-:R-:W-:Y:S01]  /*5d930*/  STL.64 [R1+0x20a8], R6 ;  /* 0x0020a80601007387 */ /* 0x010fe20000100a00 */
[----:B------:R5:W-:Y:S01]  /*5d940*/  STL.64 [R1+0x20a0], R4 ;  /* 0x0020a00401007387 */ /* 0x000be20000100a00 */
[----:B--2---:R-:W-:-:S02]  /*5d950*/  MOV R29, R16 ;  /* 0x00000010001d7202 */ /* 0x004fc40000000f00 */
[----:B------:R-:W-:Y:S01]  /*5d960*/  MOV R28, R17 ;  /* 0x00000011001c7202 */ /* 0x000fe20000000f00 */
[C---:B-----5:R-:W-:Y:S11]  /*5d970*/  HMMA.16816.F32 R4, R20.reuse, R16, R8 ;  /* 0x000000101404723c */ /* 0x060ff60000001808 */
[----:B------:R-:W-:Y:S11]  /*5d980*/  @!UPT UIADD3 URZ, URZ, URZ, URZ ;  /* 0x0000003f3f3ff290 */ /* 0x000ff6000fffe03f */
[----:B------:R-:W-:Y:S01]  /*5d990*/  @!UPT UIADD3 URZ, URZ, URZ, URZ ;  /* 0x0000003f3f3ff290 */ /* 0x000fe2000fffe03f */
[----:B------:R-:W-:Y:S01]  /*5d9a0*/  STL.64 [R1+0x9a0], R4 ;  /* 0x0009a00401007387 */ /* 0x000fe20000100a00 */
[----:B------:R3:W-:Y:S02]  /*5d9b0*/  STL.64 [R1+0x9a8], R6 ;  /* 0x0009a80601007387 */ /* 0x0007e40000100a00 */
[C---:B---3--:R-:W-:Y:S11]  /*5d9c0*/  HMMA.16816.F32 R4, R20.reuse, R24, R12 ;  /* 0x000000181404723c */ /* 0x048ff6000000180c */
[----:B------:R-:W-:Y:S11]  /*5d9d0*/  @!UPT UIADD3 URZ, URZ, URZ, URZ ;  /* 0x0000003f3f3ff290 */ /* 0x000ff6000fffe03f */
[----:B------:R-:W-:Y:S01]  /*5d9e0*/  @!UPT UIADD3 URZ, URZ, URZ, URZ ;  /* 0x0000003f3f3ff290 */ /* 0x000fe2000fffe03f */
[----:B------:R-:W-:Y:S01]  /*5d9f0*/  STL.64 [R1+0x990], R4 ;  /* 0x0009900401007387 */ /* 0x000fe20000100a00 */
[----:B------:R-:W-:Y:S02]  /*5da00*/  STL.64 [R1+0x998], R6 ;  /* 0x0009980601007387 */ /* 0x000fe40000100a00 */
[----:B------:R-:W2:Y:S02]  /*5da10*/  LDL.LU R16, [R1+0x270] ;  /* 0x0002700001107983 */ /* 0x000ea40000300800 */
[----:B------:R-:W2:Y:S01]  /*5da20*/  LDL.LU R17, [R1+0x274] ;  /* 0x0002740001117983 */ /* 0x000ea20000300800 */
[----:B------:R-:W3:Y:S01]  /*5da30*/  LDL.LU R18, [R1+0x278] ;  /* 0x0002780001127983 */ /* 0x000ee20000300800 */
[----:B------:R-:W3:Y:S02]  /*5da40*/  LDL.LU R19, [R1+0x27c] ;  /* 0x00027c0001137983 */ /* 0x000ee40000300800 */
[----:B------:R-:W4:Y:S02]  /*5da50*/  LDL.LU R12, [R1+0x190] ;  /* 0x00019000010c7983 */ /* 0x000f240000300800 */
[----:B------:R-:W4:Y:S01]  /*5da60*/  LDL.LU R13, [R1+0x194] ;  /* 0x00019400010d7983 */ /* 0x000f220000300800 */
[----:B------:R-:W5:Y:S01]  /*5da70*/  LDL.LU R14, [R1+0x198] ;  /* 0x00019800010e7983 */ /* 0x000f620000300800 */
[----:B------:R-:W5:Y:S02]  /*5da80*/  LDL.LU R15, [R1+0x19c] ;  /* 0x00019c00010f7983 */ /* 0x000f640000300800 */
[----:B------:R-:W-:Y:S01]  /*5da90*/  IMAD.MOV.U32 R3, RZ, RZ, R24 ;  /* 0x000000ffff037224 */ /* 0x000fe200078e0018 */
[----:B------:R-:W-:Y:S01]  /*5daa0*/  MOV R0, R25 ;  /* 0x0000001900007202 */ /* 0x000fe20000000f00 */
[----:B-----5:R-:W-:Y:S01]  /*5dab0*/  STL.64 [R1+0x20d0], R14 ;  /* 0x0020d00e01007387 */ /* 0x020fe20000100a00 */
[----:B----4-:R0:W-:Y:S03]  /*5dac0*/  STL.64 [R1+0x20c8], R12 ;  /* 0x0020c80c01007387 */ /* 0x0101e60000100a00 */
[----:B0-----:R-:W4:Y:S04]  /*5dad0*/  LDL R12, [R1+0x40] ;  /* 0x00004000010c7983 */ /* 0x001f280000100800 */
[----:B------:R-:W4:Y:S01]  /*5dae0*/  LDL R13, [R1+0x44] ;  /* 0x00004400010d7983 */ /* 0x000f220000100800 */
[----:B---3--:R-:W-:Y:S02]  /*5daf0*/  STL.64 [R1+0x2028], R18 ;  /* 0x0020281201007387 */ /* 0x008fe40000100a00 */
[----:B--2---:R0:W-:Y:S02]  /*5db00*/  STL.64 [R1+0x2020], R16 ;  /* 0x0020201001007387 */ /* 0x0041e40000100a00 */
[----:B0-----:R-:W2:Y:S01]  /*5db10*/  LDL.LU R16, [R1+0x280] ;  /* 0x0002800001107983 */ /* 0x001ea20000300800 */
[----:B------:R-:W2:Y:S02]  /*5db20*/  LDL.LU R17, [R1+0x284] ;  /* 0x0002840001117983 */ /* 0x000ea40000300800 */
[----:B------:R-:W3:Y:S02]  /*5db30*/  LDL.LU R18, [R1+0x288] ;  /* 0x0002880001127983 */ /* 0x000ee40000300800 */
[----:B------:R-:W3:Y:S01]  /*5db40*/  LDL.LU R19, [R1+0x28c] ;  /* 0x00028c0001137983 */ /* 0x000ee20000300800 */
[----:B------:R-:W5:Y:S01]  /*5db50*/  LDL.LU R24, [R1+0x180] ;  /* 0x0001800001187983 */ /* 0x000f620000300800 */
[----:B------:R-:W5:Y:S02]  /*5db60*/  LDL.LU R25, [R1+0x184] ;  /* 0x0001840001197983 */ /* 0x000f640000300800 */
[----:B------:R-:W2:Y:S02]  /*5db70*/  LDL.LU R26, [R1+0x188] ;  /* 0x00018800011a7983 */ /* 0x000ea40000300800 */
[----:B------:R-:W2:Y:S02]  /*5db80*/  LDL.LU R27, [R1+0x18c] ;  /* 0x00018c00011b7983 */ /* 0x000ea40000300800 */
[----:B--2---:R-:W-:Y:S01]  /*5db90*/  STL.64 [R1+0x20e0], R26 ;  /* 0x0020e01a01007387 */ /* 0x004fe20000100a00 */
[----:B-----5:R0:W-:Y:S03]  /*5dba0*/  STL.64 [R1+0x20d8], R24 ;  /* 0x0020d81801007387 */ /* 0x0201e60000100a00 */
[----:B0-----:R-:W4:Y:S01]  /*5dbb0*/  LDL.LU R24, [R1+0x1a0] ;  /* 0x0001a00001187983 */ /* 0x001f220000300800 */
[----:B------:R-:W4:Y:S02]  /*5dbc0*/  LDL.LU R25, [R1+0x1a4] ;  /* 0x0001a40001197983 */ /* 0x000f240000300800 */
[----:B------:R-:W4:Y:S02]  /*5dbd0*/  LDL.LU R26, [R1+0x1a8] ;  /* 0x0001a800011a7983 */ /* 0x000f240000300800 */
[----:B------:R-:W4:Y:S01]  /*5dbe0*/  LDL.LU R27, [R1+0x1ac] ;  /* 0x0001ac00011b7983 */ /* 0x000f220000300800 */
[----:B---3--:R-:W-:Y:S01]  /*5dbf0*/  STL.64 [R1+0x2038], R18 ;  /* 0x0020381201007387 */ /* 0x008fe20000100a00 */
[----:B------:R0:W-:Y:S03]  /*5dc00*/  STL.64 [R1+0x2030], R16 ;  /* 0x0020301001007387 */ /* 0x0001e60000100a00 */
[----:B0-----:R-:W2:Y:S01]  /*5dc10*/  LDL.LU R16, [R1+0x290] ;  /* 0x0002900001107983 */ /* 0x001ea20000300800 */
[----:B------:R-:W2:Y:S02]  /*5dc20*/  LDL.LU R17, [R1+0x294] ;  /* 0x0002940001117983 */ /* 0x000ea40000300800 */
[----:B------:R-:W3:Y:S02]  /*5dc30*/  LDL.LU R18, [R1+0x298] ;  /* 0x0002980001127983 */ /* 0x000ee40000300800 */
[----:B------:R-:W3:Y:S01]  /*5dc40*/  LDL.LU R19, [R1+0x29c] ;  /* 0x00029c0001137983 */ /* 0x000ee20000300800 */
[----:B------:R-:W5:Y:S04]  /*5dc50*/  LDL R8, [R1+0x10] ;  /* 0x0000100001087983 */ /* 0x000f680000100800 */
[----:B------:R-:W5:Y:S01]  /*5dc60*/  LDL R9, [R1+0x14] ;  /* 0x0000140001097983 */ /* 0x000f620000100800 */
[----:B------:R-:W2:Y:S02]  /*5dc70*/  LDL.LU R4, [R1+0x2f0] ;  /* 0x0002f00001047983 */ /* 0x000ea40000300800 */
[----:B------:R-:W2:Y:S02]  /*5dc80*/  LDL.LU R5, [R1+0x2f4] ;  /* 0x0002f40001057983 */ /* 0x000ea40000300800 */
[----:B------:R-:W2:Y:S01]  /*5dc90*/  LDL.LU R6, [R1+0x2f8] ;  /* 0x0002f80001067983 */ /* 0x000ea20000300800 */
[----:B------:R-:W2:Y:S01]  /*5dca0*/  LDL.LU R7, [R1+0x2fc] ;  /* 0x0002fc0001077983 */ /* 0x000ea20000300800 */
[C---:B----4-:R-:W-:Y:S03]  /*5dcb0*/  HMMA.16816.F32 R12, R20.reuse, R12, R24 ;  /* 0x0000000c140c723c */ /* 0x050fe60000001818 */
[----:B--2---:R-:W-:Y:S01]  /*5dcc0*/  STL.64 [R1+0x20b8], R6 ;  /* 0x0020b80601007387 */ /* 0x004fe20000100a00 */
[----:B------:R0:W-:Y:S03]  /*5dcd0*/  STL.64 [R1+0x20b0], R4 ;  /* 0x0020b00401007387 */ /* 0x0001e60000100a00 */
[----:B0-----:R-:W5:Y:S01]  /*5dce0*/  LDL.LU R4, [R1+0x200] ;  /* 0x0002000001047983 */ /* 0x001f620000300800 */
[----:B------:R-:W5:Y:S02]  /*5dcf0*/  LDL.LU R5, [R1+0x204] ;  /* 0x0002040001057983 */ /* 0x000f640000300800 */
[----:B------:R-:W5:Y:S02]  /*5dd00*/  LDL.LU R6, [R1+0x208] ;  /* 0x0002080001067983 */ /* 0x000f640000300800 */
[----:B------:R-:W5:Y:S01]  /*5dd10*/  LDL.LU R7, [R1+0x20c] ;  /* 0x00020c0001077983 */ /* 0x000f620000300800 */
[----:B---3--:R-:W-:Y:S01]  /*5dd20*/  STL.64 [R1+0x2048], R18 ;  /* 0x0020481201007387 */ /* 0x008fe20000100a00 */
[----:B------:R0:W-:Y:S03]  /*5dd30*/  STL.64 [R1+0x2040], R16 ;  /* 0x0020401001007387 */ /* 0x0001e60000100a00 */
[----:B0-----:R-:W2:Y:S04]  /*5dd40*/  LDL R16, [R1+0x30] ;  /* 0x0000300001107983 */ /* 0x001ea80000100800 */
[----:B------:R-:W2:Y:S01]  /*5dd50*/  LDL R17, [R1+0x34] ;  /* 0x0000340001117983 */ /* 0x000ea20000100800 */
[----:B------:R-:W3:Y:S02]  /*5dd60*/  LDL.LU.64 R26, [R1+0x20e0] ;  /* 0x0020e000011a7983 */ /* 0x000ee40000300a00 */
[----:B------:R-:W3:Y:S02]  /*5dd70*/  LDL.LU.64 R24, [R1+0x20d8] ;  /* 0x0020d80001187983 */ /* 0x000ee40000300a00 */
[----:B------:R-:W-:Y:S01]  /*5dd80*/  STL.64 [R1+0x980], R12 ;  /* 0x0009800c01007387 */ /* 0x000fe20000100a00 */
[----:B------:R0:W-:Y:S04]  /*5dd90*/  STL.64 [R1+0x988], R14 ;  /* 0x0009880e01007387 */ /* 0x0001e80000100a00 */
[----:B0-----:R-:W2:Y:S01]  /*5dda0*/  LDL.LU.64 R14, [R1+0x20d0] ;  /* 0x0020d000010e7983 */ /* 0x001ea20000300a00 */
[----:B------:R-:W2:Y:S02]  /*5ddb0*/  LDL.LU.64 R12, [R1+0x20c8] ;  /* 0x0020c800010c7983 */ /* 0x000ea40000300a00 */
[C---:B--2---:R-:W-:Y:S11]  /*5ddc0*/  HMMA.16816.F32 R12, R20.reuse, R16, R12 ;  /* 0x00000010140c723c */ /* 0x044ff6000000180c */
[----:B------:R-:W-:Y:S11]  /*5ddd0*/  @!UPT UIADD3 URZ, URZ, URZ, URZ ;  /* 0x0000003f3f3ff290 */ /* 0x000ff6000fffe03f */
[----:B------:R-:W-:Y:S01]  /*5dde0*/  @!UPT UIADD3 URZ, URZ, URZ, URZ ;  /* 0x0000003f3f3ff290 */ /* 0x000fe2000fffe03f */
[----:B------:R0:W-:Y:S01]  /*5ddf0*/  STL.64 [R1+0x970], R12 ;  /* 0x0009700c01007387 */ /* 0x0001e20000100a00 */
[----:B------:R-:W-:Y:S03]  /*5de00*/  STL.64 [R1+0x978], R14 ;  /* 0x0009780e01007387 */ /* 0x000fe60000100a00 */
[----:B0-----:R-:W2:Y:S01]  /*5de10*/  LDL.LU.64 R12, [R1+0x20c0] ;  /* 0x0020c000010c7983 */ /* 0x001ea20000300a00 */
[----:B------:R0:W-:Y:S03]  /*5de20*/  STL.64 [R1+0x2058], R16 ;  /* 0x0020581001007387 */ /* 0x0001e60000100a00 */
[----:B0-----:R-:W4:Y:S01]  /*5de30*/  LDL.64 R16, [R1+0x40] ;  /* 0x0000400001107983 */ /* 0x001f220000100a00 */
[----:B-----5:R-:W-:Y:S03]  /*5de40*/  HMMA.16816.F32 R8, R20, R8, R4 ;  /* 0x000000081408723c */ /* 0x020fe60000001804 */
[----:B----4-:R0:W-:Y:S02]  /*5de50*/  STL.64 [R1+0x2070], R16 ;  /* 0x0020701001007387 */ /* 0x0101e40000100a00 */
[----:B0-----:R-:W-:-:S02]  /*5de60*/  MOV R16, R3 ;  /* 0x0000000300107202 */ /* 0x001fc40000000f00 */
[----:B------:R-:W-:Y:S01]  /*5de70*/  MOV R17, R0 ;  /* 0x0000000000117202 */ /* 0x000fe20000000f00 */
[----:B--2---:R-:W-:Y:S01]  /*5de80*/  IMAD.MOV.U32 R3, RZ, RZ, R12 ;  /* 0x000000ffff037224 */ /* 0x004fe200078e000c */
[----:B------:R-:W-:-:S03]  /*5de90*/  MOV R0, R13 ;  /* 0x0000000d00007202 */ /* 0x000fc60000000f00 */
[----:B------:R3:W-:Y:S02]  /*5dea0*/  STL.64 [R1+0x2088], R16 ;  /* 0x0020881001007387 */ /* 0x0007e40000100a00 */
[C---:B---3--:R-:W-:Y:S02]  /*5deb0*/  HMMA.16816.F32 R16, R20.reuse, R12, R24 ;  /* 0x0000000c1410723c */ /* 0x048fe40000001818 */
[----:B------:R-:W0:Y:S11]  /*5dec0*/  LDSM.16.M88.4 R12, [R2+0x49800] ;  /* 0x04980000020c783b */ /* 0x000e360000000200 */
[----:B------:R-:W-:Y:S10]  /*5ded0*/  @!UPT UIADD3 URZ, URZ, URZ, URZ ;  /* 0x0000003f3f3ff290 */ /* 0x000ff4000fffe03f */
[----:B------:R1:W-:Y:S01]  /*5dee0*/  STL.64 [R1+0x960], R16 ;  /* 0x0009601001007387 */ /* 0x0003e20000100a00 */
[----:B------:R2:W-:Y:S02]  /*5def0*/  STL.64 [R1+0x968], R18 ;  /* 0x0009681201007387 */ /* 0x0005e40000100a00 */
[----:B------:R-:W3:Y:S02]  /*5df00*/  LDL.LU R24, [R1+0x2e0] ;  /* 0x0002e00001187983 */ /* 0x000ee40000300800 */
[----:B------:R-:W3:Y:S01]  /*5df10*/  LDL.LU R25, [R1+0x2e4] ;  /* 0x0002e40001197983 */ /* 0x000ee20000300800 */
[----:B------:R-:W3:Y:S01]  /*5df20*/  LDL.LU R26, [R1+0x2e8] ;  /* 0x0002e800011a7983 */ /* 0x000ee20000300800 */
[----:B------:R-:W3:Y:S03]  /*5df30*/  LDL.LU R27, [R1+0x2ec] ;  /* 0x0002ec00011b7983 */ /* 0x000ee60000300800 */
[----:B-1----:R-:W4:Y:S01]  /*5df40*/  LDL.LU R16, [R1+0x2d0] ;  /* 0x0002d00001107983 */ /* 0x002f220000300800 */
[----:B------:R-:W4:Y:S02]  /*5df50*/  LDL.LU R17, [R1+0x2d4] ;  /* 0x0002d40001117983 */ /* 0x000f240000300800 */
[----:B--2---:R-:W4:Y:S02]  /*5df60*/  LDL.LU R18, [R1+0x2d8] ;  /* 0x0002d80001127983 */ /* 0x004f240000300800 */
[----:B------:R-:W4:Y:S01]  /*5df70*/  LDL.LU R19, [R1+0x2dc] ;  /* 0x0002dc0001137983 */ /* 0x000f220000300800 */
[----:B0-----:R-:W-:Y:S01]  /*5df80*/  STL.64 [R1+0x1f90], R14 ;  /* 0x001f900e01007387 */ /* 0x001fe20000100a00 */
[----:B------:R0:W-:Y:S03]  /*5df90*/  STL.64 [R1+0x1f88], R12 ;  /* 0x001f880c01007387 */ /* 0x0001e60000100a00 */
[----:B0-----:R-:W2:Y:S01]  /*5dfa0*/  LDL.64 R12, [R1] ;  /* 0x00000000010c7983 */ /* 0x001ea20000100a00 */
[----:B------:R-:W2:Y:S02]  /*5dfb0*/  LDL.LU.64 R6, [R1+0x20b8] ;  /* 0x0020b80001067983 */ /* 0x000ea40000300a00 */
[----:B------:R-:W2:Y:S02]  /*5dfc0*/  LDL.LU.64 R4, [R1+0x20b0] ;  /* 0x0020b00001047983 */ /* 0x000ea40000300a00 */
[----:B------:R-:W-:Y:S01]  /*5dfd0*/  STL.64 [R1+0x950], R8 ;  /* 0x0009500801007387 */ /* 0x000fe20000100a00 */
[----:B------:R-:W-:Y:S02]  /*5dfe0*/  STL.64 [R1+0x958], R10 ;  /* 0x0009580a01007387 */ /* 0x000fe40000100a00 */
[----:B------:R-:W0:Y:S02]  /*5dff0*/  LDSM.16.M88.4 R8, [R2+0x49c00] ;  /* 0x049c00000208783b */ /* 0x000e240000000200 */
[----:B0-----:R-:W-:Y:S02]  /*5e000*/  STL.64 [R1+0x1f10], R10 ;  /* 0x001f100a01007387 */ /* 0x001fe40000100a00 */
[----:B------:R-:W-:Y:S01]  /*5e010*/  STL.64 [R1+0x1f08], R8 ;  /* 0x001f080801007387 */ /* 0x000fe20000100a00 */
[C---:B--2---:R-:W-:Y:S11]  /*5e020*/  HMMA.16816.F32 R4, R20.reuse, R12, R4 ;  /* 0x0000000c1404723c */ /* 0x044ff60000001804 */
[----:B------:R-:W-:Y:S11]  /*5e030*/  @!UPT UIADD3 URZ, URZ, URZ, URZ ;  /* 0x0000003f3f3ff290 */ /* 0x000ff6000fffe03f */
[----:B------:R-:W-:Y:S01]  /*5e040*/  @!UPT UIADD3 URZ, URZ, URZ, URZ ;  /* 0x0000003f3f3ff290 */ /* 0x000fe2000fffe03f */
[----:B------:R-:W-:Y:S01]  /*5e050*/  STL.64 [R1+0x940], R4 ;  /* 0x0009400401007387 */ /* 0x000fe20000100a00 */
[----:B------:R0:W-:Y:S03]  /*5e060*/  STL.64 [R1+0x948], R6 ;  /* 0x0009480601007387 */ /* 0x0001e60000100a00 */
[----:B0-----:R-:W2:Y:S01]  /*5e070*/  LDL.LU.64 R6, [R1+0x20a8] ;  /* 0x0020a80001067983 */ /* 0x001ea20000300a00 */
[----:B------:R-:W3:Y:S02]  /*5e080*/  LDL.LU.64 R4, [R1+0x20a0] ;  /* 0x0020a00001047983 */ /* 0x000ee40000300a00 */
[----:B------:R0:W-:Y:S02]  /*5e090*/  STL.64 [R1+0x2050], R12 ;  /* 0x0020500c01007387 */ /* 0x0001e40000100a00 */
        /* <DEDUP_REMOVED lines=10> */
[----:B---3--:R-:W-:Y:S01]  /*5e140*/  HMMA.16816.F32 R20, R20, R4, R24 ;  /* 0x000000041414723c */ /* 0x008fe20000001818 */
[----:B-----5:R-:W-:Y:S01]  /*5e150*/  STL.64 [R1+0x2080], R14 ;  /* 0x0020800e01007387 */ /* 0x020fe20000100a00 */
[----:B--2---:R0:W-:Y:S03]  /*5e160*/  STL.64 [R1+0x2078], R12 ;  /* 0x0020780c01007387 */ /* 0x0041e60000100a00 */
[----:B0-----:R-:W2:Y:S01]  /*5e170*/  LDL.LU R12, [R1+0x2c0] ;  /* 0x0002c000010c7983 */ /* 0x001ea20000300800 */
[----:B------:R-:W2:Y:S02]  /*5e180*/  LDL.LU R13, [R1+0x2c4] ;  /* 0x0002c400010d7983 */ /* 0x000ea40000300800 */
[----:B------:R-:W2:Y:S02]  /*5e190*/  LDL.LU R14, [R1+0x2c8] ;  /* 0x0002c800010e7983 */ /* 0x000ea40000300800 */
[----:B------:R-:W2:Y:S01]  /*5e1a0*/  LDL.LU R15, [R1+0x2cc] ;  /* 0x0002cc00010f7983 */ /* 0x000ea20000300800 */
[----:B------:R-:W4:Y:S01]  /*5e1b0*/  LDL.LU.64 R26, [R1+0x2098] ;  /* 0x00209800011a7983 */ /* 0x000f220000300a00 */
[----:B------:R-:W4:Y:S01]  /*5e1c0*/  LDL.LU.64 R24, [R1+0x2090] ;  /* 0x0020900001187983 */ /* 0x000f220000300a00 */
[----:B------:R-:W-:-:S02]  /*5e1d0*/  MOV R8, R29 ;  /* 0x0000001d00087202 */ /* 0x000fc40000000f00 */
[----:B------:R-:W-:-:S08]  /*5e1e0*/  MOV R9, R28 ;  /* 0x0000001c00097202 */ /* 0x000fd00000000f00 */
[----:B------:R-:W-:Y:S01]  /*5e1f0*/  STL.64 [R1+0x930], R20 ;  /* 0x0009301401007387 */ /* 0x000fe20000100a00 */
[----:B------:R-:W-:Y:S01]  /*5e200*/  STL.64 [R1+0x938], R22 ;  /* 0x0009381601007387 */ /* 0x000fe20000100a00 */
[C---:B----4-:R-:W-:Y:S11]  /*5e210*/  HMMA.16816.F32 R16, R24.reuse, R8, R16 ;  /* 0x000000081810723c */ /* 0x050ff60000001810 */
[----:B------:R-:W-:Y:S11]  /*5e220*/  @!UPT UIADD3 URZ, URZ, URZ, URZ ;  /* 0x0000003f3f3ff290 */ /* 0x000ff6000fffe03f */
[----:B------:R-:W-:Y:S01]  /*5e230*/  @!UPT UIADD3 URZ, URZ, URZ, URZ ;  /* 0x0000003f3f3ff290 */ /* 0x000fe2000fffe03f */
[----:B------:R0:W-:Y:S01]  /*5e240*/  STL.64 [R1+0x920], R16 ;  /* 0x0009201001007387 */ /* 0x0001e20000100a00 */
[----:B------:R2:W-:Y:S03]  /*5e250*/  STL.64 [R1+0x928], R18 ;  /* 0x0009281201007387 */ /* 0x0005e60000100a00 */
[----:B0-----:R-:W2:Y:S02]  /*5e260*/  LDL.LU.64 R16, [R1+0x2088] ;  /* 0x0020880001107983 */ /* 0x001ea40000300a00 */
[C---:B--2---:R-:W-:Y:S02]  /*5e270*/  HMMA.16816.F32 R16, R24.reuse, R16, R12 ;  /* 0x000000101810723c */ /* 0x044fe4000000180c */
[----:B------:R-:W2:Y:S01]  /*5e280*/  LDL.LU.64 R14, [R1+0x2080] ;  /* 0x00208000010e7983 */ /* 0x000ea20000300a00 */
[----:B------:R-:W2:Y:S11]  /*5e290*/  LDL.LU.64 R12, [R1+0x2078] ;  /* 0x00207800010c7983 */ /* 0x000eb60000300a00 */
[----:B------:R-:W-:Y:S09]  /*5e2a0*/  @!UPT UIADD3 URZ, URZ, URZ, URZ ;  /* 0x0000003f3f3ff290 */ /* 0x000ff2000fffe03f */
[----:B------:R0:W-:Y:S01]  /*5e2b0*/  STL.64 [R1+0x910], R16 ;  /* 0x0009101001007387 */ /* 0x0001e20000100a00 */
[----:B------:R-:W-:Y:S03]  /*5e2c0*/  STL.64 [R1+0x918], R18 ;  /* 0x0009181201007387 */ /* 0x000fe60000100a00 */
[----:B0-----:R-:W2:Y:S02]  /*5e2d0*/  LDL.LU.64 R16, [R1+0x2070] ;  /* 0x0020700001107983 */ /* 0x001ea40000300a00 */
[C---:B--2---:R-:W-:Y:S01]  /*5e2e0*/  HMMA.16816.F32 R12, R24.reuse, R16, R12 ;  /* 0x00000010180c723c */ /* 0x044fe2000000180c */
[----:B------:R-:W-:Y:S02]  /*5e2f0*/  MOV R11, R16 ;  /* 0x00000010000b7202 */ /* 0x000fe40000000f00 */
[----:B------:R-:W-:Y:S11]  /*5e300*/  MOV R10, R17 ;  /* 0x00000011000a7202 */ /* 0x000ff60000000f00 */
[----:B------:R-:W-:Y:S09]  /*5e310*/  @!UPT UIADD3 URZ, URZ, URZ, URZ ;  /* 0x0000003f3f3ff290 */ /* 0x000ff2000fffe03f */
[----:B------:R-:W-:Y:S01]  /*5e320*/  STL.64 [R1+0x900], R12 ;  /* 0x0009000c01007387 */ /* 0x000fe20000100a00 */
[----:B------:R0:W-:Y:S03]  /*5e330*/  STL.64 [R1+0x908], R14 ;  /* 0x0009080e01007387 */ /* 0x0001e60000100a00 */
[----:B0-----:R-:W2:Y:S01]  /*5e340*/  LDL.LU.64 R14, [R1+0x2068] ;  /* 0x00206800010e7983 */ /* 0x001ea20000300a00 */
[----:B------:R-:W2:Y:S02]  /*5e350*/  LDL.LU.64 R12, [R1+0x2060] ;  /* 0x00206000010c7983 */ /* 0x000ea40000300a00 */
[----:B------:R-:W2:Y:S02]  /*5e360*/  LDL.LU.64 R16, [R1+0x2058] ;  /* 0x0020580001107983 */ /* 0x000ea40000300a00 */
[----:B--2---:R-:W-:Y:S01]  /*5e370*/  HMMA.16816.F32 R16, R24, R16, R12 ;  /* 0x000000101810723c */ /* 0x004fe2000000180c */
[----:B------:R-:W2:Y:S11]  /*5e380*/  LDL.LU.64 R12, [R1+0x2050] ;  /* 0x00205000010c7983 */ /* 0x000eb60000300a00 */
[----:B------:R-:W-:Y:S11]  /*5e390*/  @!UPT UIADD3 URZ, URZ, URZ, URZ ;  /* 0x0000003f3f3ff290 */ /* 0x000ff6000fffe03f */
[----:B------:R-:W-:Y:S01]  /*5e3a0*/  STL.64 [R1+0x8e0], R16 ;  /* 0x0008e01001007387 */ /* 0x000fe20000100a00 */
[----:B------:R0:W-:Y:S03]  /*5e3b0*/  STL.64 [R1+0x8e8], R18 ;  /* 0x0008e81201007387 */ /* 0x0001e60000100a00 */
[----:B0-----:R-:W3:Y:S01]  /*5e3c0*/  LDL.LU.64 R18, [R1+0x2048] ;  /* 0x0020480001127983 */ /* 0x001ee20000300a00 */
[----:B------:R-:W3:Y:S02]  /*5e3d0*/  LDL.LU.64 R16, [R1+0x2040] ;  /* 0x0020400001107983 */ /* 0x000ee40000300a00 */
[----:B------:R-:W-:Y:S01]  /*5e3e0*/  IMAD.MOV.U32 R20, RZ, RZ, R3 ;  /* 0x000000ffff147224 */ /* 0x000fe200078e0003 */
[----:B------:R-:W-:-:S07]  /*5e3f0*/  MOV R21, R0 ;  /* 0x0000000000157202 */ /* 0x000fce0000000f00 */
[C---:B---3--:R-:W-:Y:S11]  /*5e400*/  HMMA.16816.F32 R16, R24.reuse, R20, R16 ;  /* 0x000000141810723c */ /* 0x048ff60000001810 */
[----:B------:R-:W-:Y:S11]  /*5e410*/  @!UPT UIADD3 URZ, URZ, URZ, URZ ;  /* 0x0000003f3f3ff290 */ /* 0x000ff6000fffe03f */
[----:B------:R-:W-:Y:S01]  /*5e420*/  @!UPT UIADD3 URZ, URZ, URZ, URZ ;  /* 0x0000003f3f3ff290 */ /* 0x000fe2000fffe03f */
[----:B------:R-:W-:Y:S01]  /*5e430*/  STL.64 [R1+0x8c0], R16 ;  /* 0x0008c01001007387 */ /* 0x000fe20000100a00 */
[----:B------:R0:W-:Y:S03]  /*5e440*/  STL.64 [R1+0x8c8], R18 ;  /* 0x0008c81201007387 */ /* 0x0001e60000100a00 */
[----:B0-----:R-:W3:Y:S01]  /*5e450*/  LDL.LU.64 R18, [R1+0x2038] ;  /* 0x0020380001127983 */ /* 0x001ee20000300a00 */
[----:B------:R-:W3:Y:S02]  /*5e460*/  LDL.LU.64 R16, [R1+0x2030] ;  /* 0x0020300001107983 */ /* 0x000ee40000300a00 */
[----:B------:R0:W-:Y:S02]  /*5e470*/  STL.64 [R1+0x1fc0], R20 ;  /* 0x001fc01401007387 */ /* 0x0001e40000100a00 */
[----:B0-----:R-:W4:Y:S04]  /*5e480*/  LDL.64 R20, [R1+0x30] ;  /* 0x0000300001147983 */ /* 0x001f280000100a00 */
[----:B----4-:R0:W-:Y:S04]  /*5e490*/  STL.64 [R1+0x1fd8], R20 ;  /* 0x001fd81401007387 */ /* 0x0101e80000100a00 */
[----:B0-----:R-:W3:Y:S02]  /*5e4a0*/  LDL.64 R20, [R1+0x10] ;  /* 0x0000100001147983 */ /* 0x001ee40000100a00 */
[C---:B---3--:R-:W-:Y:S11]  /*5e4b0*/  HMMA.16816.F32 R16, R24.reuse, R20, R16 ;  /* 0x000000141810723c */ /* 0x048ff60000001810 */
[----:B------:R-:W-:Y:S11]  /*5e4c0*/  @!UPT UIADD3 URZ, URZ, URZ, URZ ;  /* 0x0000003f3f3ff290 */ /* 0x000ff6000fffe03f */
[----:B------:R-:W-:Y:S01]  /*5e4d0*/  @!UPT UIADD3 URZ, URZ, URZ, URZ ;  /* 0x0000003f3f3ff290 */ /* 0x000fe2000fffe03f */
[----:B------:R-:W-:Y:S01]  /*5e4e0*/  STL.64 [R1+0x8a0], R16 ;  /* 0x0008a01001007387 */ /* 0x000fe20000100a00 */
[----:B------:R0:W-:Y:S03]  /*5e4f0*/  STL.64 [R1+0x8a8], R18 ;  /* 0x0008a81201007387 */ /* 0x0001e60000100a00 */
[----:B0-----:R-:W2:Y:S01]  /*5e500*/  LDL.LU.64 R18, [R1+0x2028] ;  /* 0x0020280001127983 */ /* 0x001ea20000300a00 */
[----:B------:R-:W2:Y:S02]  /*5e510*/  LDL.LU.64 R16, [R1+0x2020] ;  /* 0x0020200001107983 */ /* 0x000ea40000300a00 */
[----:B------:R-:W-:Y:S01]  /*5e520*/  IMAD.MOV.U32 R3, RZ, RZ, R20 ;  /* 0x000000ffff037224 */ /* 0x000fe200078e0014 */
[----:B------:R-:W-:Y:S02]  /*5e530*/  MOV R0, R21 ;  /* 0x0000001500007202 */ /* 0x000fe40000000f00 */
[----:B------:R-:W-:Y:S01]  /*5e540*/  MOV R20, R11 ;  /* 0x0000000b00147202 */ /* 0x000fe20000000f00 */
[----:B------:R-:W-:Y:S01]  /*5e550*/  MOV R21, R10 ;  /* 0x0000000a00157202 */ /* 0x000fe20000000f00 */
[C---:B--2---:R-:W-:Y:S11]  /*5e560*/  HMMA.16816.F32 R16, R24.reuse, R12, R16 ;  /* 0x0000000c1810723c */ /* 0x044ff60000001810 */
        /* <DEDUP_REMOVED lines=8> */
[----:B------:R0:W-:Y:S04]  /*5e5f0*/  STL.64 [R1+0x1ff0], R20 ;  /* 0x001ff01401007387 */ /* 0x0001e80000100a00 */
[----:B0-----:R-:W3:Y:S04]  /*5e600*/  LDL.64 R20, [R1+0x50] ;  /* 0x0000500001147983 */ /* 0x001ee80000100a00 */
[----:B---3--:R-:W-:Y:S01]  /*5e610*/  STL.64 [R1+0x2008], R20 ;  /* 0x0020081401007387 */ /* 0x008fe20000100a00 */
[----:B------:R0:W-:Y:S03]  /*5e620*/  STL.64 [R1+0x1fa8], R12 ;  /* 0x001fa80c01007387 */ /* 0x0001e60000100a00 */
[----:B0-----:R-:W3:Y:S01]  /*5e630*/  LDL.LU R12, [R1+0x3f0] ;  /* 0x0003f000010c7983 */ /* 0x001ee20000300800 */
[----:B------:R-:W3:Y:S02]  /*5e640*/  LDL.LU R13, [R1+0x3f4] ;  /* 0x0003f400010d7983 */ /* 0x000ee40000300800 */
[----:B------:R-:W4:Y:S02]  /*5e650*/  LDL.LU R14, [R1+0x3f8] ;  /* 0x0003f800010e7983 */ /* 0x000f240000300800 */
[----:B------:R-:W4:Y:S01]  /*5e660*/  LDL.LU R15, [R1+0x3fc] ;  /* 0x0003fc00010f7983 */ /* 0x000f220000300800 */
[----:B------:R-:W5:Y:S01]  /*5e670*/  LDL.LU R20, [R1+0x250] ;  /* 0x0002500001147983 */ /* 0x000f620000300800 */
[----:B------:R-:W5:Y:S02]  /*5e680*/  LDL.LU R21, [R1+0x254] ;  /* 0x0002540001157983 */ /* 0x000f640000300800 */
[----:B------:R-:W5:Y:S02]  /*5e690*/  LDL.LU R22, [R1+0x258] ;  /* 0x0002580001167983 */ /* 0x000f640000300800 */
[----:B------:R-:W5:Y:S01]  /*5e6a0*/  LDL.LU R23, [R1+0x25c] ;  /* 0x00025c0001177983 */ /* 0x000f620000300800 */
[----:B----4-:R-:W-:Y:S01]  /*5e6b0*/  STL.64 [R1+0x1fb8], R14 ;  /* 0x001fb80e01007387 */ /* 0x010fe20000100a00 */
[----:B---3--:R0:W-:Y:S03]  /*5e6c0*/  STL.64 [R1+0x1fb0], R12 ;  /* 0x001fb00c01007387 */ /* 0x0081e60000100a00 */
        /* <DEDUP_REMOVED lines=15> */
[----:B------:R-:W4:Y:S01]  /*5e7c0*/  LDL.LU R15, [R1+0x23c] ;  /* 0x00023c00010f7983 */ /* 0x000f220000300800 */
[----:B--2---:R-:W-:Y:S01]  /*5e7d0*/  HMMA.16816.F32 R24, R24, R4, R16 ;  /* 0x000000041818723c */ /* 0x004fe20000001810 */
[----:B----4-:R-:W-:Y:S01]  /*5e7e0*/  STL.64 [R1+0x2000], R14 ;  /* 0x0020000e01007387 */ /* 0x010fe20000100a00 */
[----:B---3--:R0:W-:Y:S03]  /*5e7f0*/  STL.64 [R1+0x1ff8], R12 ;  /* 0x001ff80c01007387 */ /* 0x0081e60000100a00 */
[----:B0-----:R-:W2:Y:S01]  /*5e800*/  LDL.LU R12, [R1+0x240] ;  /* 0x00024000010c7983 */ /* 0x001ea20000300800 */
[----:B------:R-:W2:Y:S02]  /*5e810*/  LDL.LU R13, [R1+0x244] ;  /* 0x00024400010d7983 */ /* 0x000ea40000300800 */
[----:B------:R-:W2:Y:S02]  /*5e820*/  LDL.LU R14, [R1+0x248] ;  /* 0x00024800010e7983 */ /* 0x000ea40000300800 */
[----:B------:R-:W2:Y:S01]  /*5e830*/  LDL.LU R15, [R1+0x24c] ;  /* 0x00024c00010f7983 */ /* 0x000ea20000300800 */
[----:B------:R-:W5:Y:S01]  /*5e840*/  LDL.LU.64 R18, [R1+0x2018] ;  /* 0x0020180001127983 */ /* 0x000f620000300a00 */
[----:B------:R-:W5:Y:S02]  /*5e850*/  LDL.LU.64 R16, [R1+0x2010] ;  /* 0x0020100001107983 */ /* 0x000f640000300a00 */
[----:B------:R-:W-:Y:S02]  /*5e860*/  STL.64 [R1+0x1fa0], R6 ;  /* 0x001fa00601007387 */ /* 0x000fe40000100a00 */
[----:B------:R0:W-:Y:S07]  /*5e870*/  STL.64 [R1+0x1f98], R4 ;  /* 0x001f980401007387 */ /* 0x0001ee0000100a00 */
[----:B------:R-:W-:Y:S01]  /*5e880*/  STL.64 [R1+0x850], R24 ;  /* 0x0008501801007387 */ /* 0x000fe20000100a00 */
[----:B------:R-:W-:Y:S03]  /*5e890*/  STL.64 [R1+0x858], R26 ;  /* 0x0008581a01007387 */ /* 0x000fe60000100a00 */
[----:B0-----:R-:W3:Y:S01]  /*5e8a0*/  LDL.LU R4, [R1+0x3e0] ;  /* 0x0003e00001047983 */ /* 0x001ee20000300800 */
[----:B------:R-:W3:Y:S02]  /*5e8b0*/  LDL.LU R5, [R1+0x3e4] ;  /* 0x0003e40001057983 */ /* 0x000ee40000300800 */
[----:B------:R-:W3:Y:S02]  /*5e8c0*/  LDL.LU R6, [R1+0x3e8] ;  /* 0x0003e80001067983 */ /* 0x000ee40000300800 */
[----:B------:R-:W3:Y:S01]  /*5e8d0*/  LDL.LU R7, [R1+0x3ec] ;  /* 0x0003ec0001077983 */ /* 0x000ee20000300800 */
[C---:B-----5:R-:W-:Y:S11]  /*5e8e0*/  HMMA.16816.F32 R20, R16.reuse, R8, R20 ;  /* 0x000000081014723c */ /* 0x060ff60000001814 */
[----:B------:R-:W-:Y:S11]  /*5e8f0*/  @!UPT UIADD3 URZ, URZ, URZ, URZ ;  /* 0x0000003f3f3ff290 */ /* 0x000ff6000fffe03f */
[----:B------:R-:W-:Y:S01]  /*5e900*/  @!UPT UIADD3 URZ, URZ, URZ, URZ ;  /* 0x0000003f3f3ff290 */ /* 0x000fe2000fffe03f */
        /* <DEDUP_REMOVED lines=12> */
[C---:B--2---:R-:W-:Y:S01]  /*5e9d0*/  HMMA.16816.F32 R20, R16.reuse, R20, R12 ;  /* 0x000000141014723c */ /* 0x044fe2000000180c */
[----:B------:R-:W2:Y:S01]  /*5e9e0*/  LDL.LU.64 R14, [R1+0x1fe8] ;  /* 0x001fe800010e7983 */ /* 0x000ea20000300a00 */
[----:B------:R-:W2:Y:S11]  /*5e9f0*/  LDL.LU.64 R12, [R1+0x1fe0] ;  /* 0x001fe000010c7983 */ /* 0x000eb60000300a00 */
[----:B------:R-:W-:Y:S10]  /*5ea00*/  @!UPT UIADD3 URZ, URZ, URZ, URZ ;  /* 0x0000003f3f3ff290 */ /* 0x000ff4000fffe03f */
[----:B------:R0:W-:Y:S01]  /*5ea10*/  STL.64 [R1+0x7f0], R20 ;  /* 0x0007f01401007387 */ /* 0x0001e20000100a00 */
[----:B------:R-:W-:Y:S03]  /*5ea20*/  STL.64 [R1+0x7f8], R22 ;  /* 0x0007f81601007387 */ /* 0x000fe60000100a00 */
[----:B0-----:R-:W2:Y:S02]  /*5ea30*/  LDL.LU.64 R20, [R1+0x1fd8] ;  /* 0x001fd80001147983 */ /* 0x001ea40000300a00 */
[C---:B--2---:R-:W-:Y:S01]  /*5ea40*/  HMMA.16816.F32 R12, R16.reuse, R20, R12 ;  /* 0x00000014100c723c */ /* 0x044fe2000000180c */
[----:B------:R-:W-:Y:S01]  /*5ea50*/  IMAD.MOV.U32 R11, RZ, RZ, R20 ;  /* 0x000000ffff0b7224 */ /* 0x000fe200078e0014 */
[----:B------:R-:W-:Y:S11]  /*5ea60*/  MOV R10, R21 ;  /* 0x00000015000a7202 */ /* 0x000ff60000000f00 */
[----:B------:R-:W-:Y:S10]  /*5ea70*/  @!UPT UIADD3 URZ, URZ, URZ, URZ ;  /* 0x0000003f3f3ff290 */ /* 0x000ff4000fffe03f */
[----:B------:R-:W-:Y:S01]  /*5ea80*/  STL.64 [R1+0x7e0], R12 ;  /* 0x0007e00c01007387 */ /* 0x000fe20000100a00 */
[----:B------:R0:W-:Y:S03]  /*5ea90*/  STL.64 [R1+0x7e8], R14 ;  /* 0x0007e80e01007387 */ /* 0x0001e60000100a00 */
[----:B0-----:R-:W2:Y:S01]  /*5eaa0*/  LDL.LU.64 R14, [R1+0x1fd0] ;  /* 0x001fd000010e7983 */ /* 0x001ea20000300a00 */
[----:B------:R-:W2:Y:S02]  /*5eab0*/  LDL.LU.64 R12, [R1+0x1fc8] ;  /* 0x001fc800010c7983 */ /* 0x000ea40000300a00 */
[----:B------:R-:W2:Y:S02]  /*5eac0*/  LDL.LU.64 R20, [R1+0x1fc0] ;  /* 0x001fc00001147983 */ /* 0x000ea40000300a00 */
[----:B--2---:R-:W-:Y:S01]  /*5ead0*/  HMMA.16816.F32 R20, R16, R20, R12 ;  /* 0x000000141014723c */ /* 0x004fe2000000180c */
[----:B------:R-:W2:Y:S01]  /*5eae0*/  LDL.LU.64 R14, [R1+0x1fb8] ;  /* 0x001fb800010e7983 */ /* 0x000ea20000300a00 */
[----:B------:R-:W2:Y:S11]  /*5eaf0*/  LDL.LU.64 R12, [R1+0x1fb0] ;  /* 0x001fb000010c7983 */ /* 0x000eb60000300a00 */
[----:B------:R-:W-:Y:S10]  /*5eb00*/  @!UPT UIADD3 URZ, URZ, URZ, URZ ;  /* 0x0000003f3f3ff290 */ /* 0x000ff4000fffe03f */
[----:B------:R-:W-:Y:S01]  /*5eb10*/  STL.64 [R1+0x7d0], R20 ;  /* 0x0007d01401007387 */ /* 0x000fe20000100a00 */
[----:B------:R-:W-:Y:S02]  /*5eb20*/  STL.64 [R1+0x7d8], R22 ;  /* 0x0007d81601007387 */ /* 0x000fe40000100a00 */
[----:B------:R-:W0:Y:S02]  /*5eb30*/  LDSM.16.M88.4 R20, [R2+0x4a000] ;  /* 0x04a000000214783b */ /* 0x000e240000000200 */
[----:B0-----:R-:W-:Y:S02]  /*5eb40*/  STL.64 [R1+0x1ea0], R22 ;  /* 0x001ea01601007387 */ /* 0x001fe40000100a00 */
[----:B------:R0:W-:Y:S02]  /*5eb50*/  STL.64 [R1+0x1e98], R20 ;  /* 0x001e981401007387 */ /* 0x0001e40000100a00 */
[----:B0-----:R-:W4:Y:S01]  /*5eb60*/  LDL.64 R20, [R1+0x20] ;  /* 0x0000200001147983 */ /* 0x001f220000100a00 */
[----:B------:R-:W-:Y:S01]  /*5eb70*/  IMAD.MOV.U32 R24, RZ, RZ, R3 ;  /* 0x000000ffff187224 */ /* 0x000fe200078e0003 */
[----:B------:R-:W-:-:S07]  /*5eb80*/  MOV R25, R0 ;  /* 0x0000000000197202 */ /* 0x000fce0000000f00 */
[C---:B--2---:R-:W-:Y:S01]  /*5eb90*/  HMMA.16816.F32 R12, R16.reuse, R24, R12 ;  /* 0x00000018100c723c */ /* 0x044fe2000000180c */
[----:B----4-:R0:W-:Y:S04]  /*5eba0*/  STL.64 [R1+0x1f48], R20 ;  /* 0x001f481401007387 */ /* 0x0101e80000100a00 */
[----:B0-----:R-:W2:Y:S01]  /*5ebb0*/  LDL.LU R20, [R1+0x3d0] ;  /* 0x0003d00001147983 */ /* 0x001ea20000300800 */
[----:B------:R-:W2:Y:S02]  /*5ebc0*/  LDL.LU R21, [R1+0x3d4] ;  /* 0x0003d40001157983 */ /* 0x000ea40000300800 */
[----:B------:R-:W2:Y:S02]  /*5ebd0*/  LDL.LU R22, [R1+0x3d8] ;  /* 0x0003d80001167983 */ /* 0x000ea40000300800 */
[----:B------:R-:W2:Y:S11]  /*5ebe0*/  LDL.LU R23, [R1+0x3dc] ;  /* 0x0003dc0001177983 */ /* 0x000eb60000300800 */
[----:B------:R-:W-:Y:S02]  /*5ebf0*/  @!UPT UIADD3 URZ, URZ, URZ, URZ ;  /* 0x0000003f3f3ff290 */ /* 0x000fe4000fffe03f */
[----:B------:R0:W-:Y:S01]  /*5ec00*/  STL.64 [R1+0x7c0], R12 ;  /* 0x0007c00c01007387 */ /* 0x0001e20000100a00 */
[----:B------:R-:W-:Y:S03]  /*5ec10*/  STL.64 [R1+0x7c8], R14 ;  /* 0x0007c80e01007387 */ /* 0x000fe60000100a00 */
[----:B0-----:R-:W3:Y:S01]  /*5ec20*/  LDL.LU.64 R12, [R1+0x1fa8] ;  /* 0x001fa800010c7983 */ /* 0x001ee20000300a00 */
[----:B------:R-:W-:Y:S01]  /*5ec30*/  STL.64 [R1+0x1f40], R24 ;  /* 0x001f401801007387 */ /* 0x000fe20000100a00 */
[C---:B---3--:R-:W-:Y:S11]  /*5ec40*/  HMMA.16816.F32 R4, R16.reuse, R12, R4 ;  /* 0x0000000c1004723c */ /* 0x048ff60000001804 */
[----:B------:R-:W-:Y:S11]  /*5ec50*/  @!UPT UIADD3 URZ, URZ, URZ, URZ ;  /* 0x0000003f3f3ff290 */ /* 0x000ff6000fffe03f */
[----:B------:R-:W-:Y:S01]  /*5ec60*/  @!UPT UIADD3 URZ, URZ, URZ, URZ ;  /* 0x0000003f3f3ff290 */ /* 0x000fe2000fffe03f */
[----:B------:R-:W-:Y:S01]  /*5ec70*/  STL.64 [R1+0x7b0], R4 ;  /* 0x0007b00401007387 */ /* 0x000fe20000100a00 */
[----:B------:R0:W-:Y:S03]  /*5ec80*/  STL.64 [R1+0x7b8], R6 ;  /* 0x0007b80601007387 */ /* 0x0001e60000100a00 */
[----:B0-----:R-:W3:Y:S01]  /*5ec90*/  LDL.LU.64 R6, [R1+0x1fa0] ;  /* 0x001fa00001067983 */ /* 0x001ee20000300a00 */
[----:B------:R-:W2:Y:S01]  /*5eca0*/  LDL.LU.64 R4, [R1+0x1f98] ;  /* 0x001f980001047983 */ /* 0x000ea20000300a00 */
[----:B------:R-:W-:Y:S02]  /*5ecb0*/  MOV R3, R12 ;  /* 0x0000000c00037202 */ /* 0x000fe40000000f00 */
[----:B------:R-:W-:Y:S01]  /*5ecc0*/  MOV R0, R13 ;  /* 0x0000000d00007202 */ /* 0x000fe20000000f00 */
[----:B------:R-:W4:Y:S01]  /*5ecd0*/  LDL.LU.64 R14, [R1+0x1f90] ;  /* 0x001f9000010e7983 */ /* 0x000f220000300a00 */
[----:B------:R-:W4:Y:S01]  /*5ece0*/  LDL.LU.64 R12, [R1+0x1f88] ;  /* 0x001f8800010c7983 */ /* 0x000f220000300a00 */
[----:B--2---:R-:W-:Y:S02]  /*5ecf0*/  HMMA.16816.F32 R16, R16, R4, R20 ;  /* 0x000000041010723c */ /* 0x004fe40000001814 */
[----:B------:R-:W2:Y:S11]  /*5ed00*/  LDL.LU R20, [R1+0x380] ;  /* 0x0003800001147983 */ /* 0x000eb60000300800 */
[----:B------:R-:W-:Y:S10]  /*5ed10*/  @!UPT UIADD3 URZ, URZ, URZ, URZ ;  /* 0x0000003f3f3ff290 */ /* 0x000ff4000fffe03f */
[----:B------:R-:W-:Y:S01]  /*5ed20*/  STL.64 [R1+0x790], R16 ;  /* 0x0007901001007387 */ /* 0x000fe20000100a00 */
[----:B------:R-:W-:Y:S02]  /*5ed30*/  STL.64 [R1+0x798], R18 ;  /* 0x0007981201007387 */ /* 0x000fe40000100a00 */
[----:B------:R-:W2:Y:S02]  /*5ed40*/  LDL.LU R21, [R1+0x384] ;  /* 0x0003840001157983 */ /* 0x000ea40000300800 */
[----:B------:R-:W5:Y:S01]  /*5ed50*/  LDL.LU R22, [R1+0x388] ;  /* 0x0003880001167983 */ /* 0x000f620000300800 */
[----:B------:R-:W5:Y:S04]  /*5ed60*/  LDL.LU R23, [R1+0x38c] ;  /* 0x00038c0001177983 */ /* 0x000f680000300800 */
[----:B-----5:R-:W-:Y:S01]  /*5ed70*/  STL.64 [R1+0x1f58], R22 ;  /* 0x001f581601007387 */ /* 0x020fe20000100a00 */
[----:B--2---:R0:W-:Y:S03]  /*5ed80*/  STL.64 [R1+0x1f50], R20 ;  /* 0x001f501401007387 */ /* 0x0041e60000100a00 */
[----:B0-----:R-:W2:Y:S04]  /*5ed90*/  LDL.64 R20, [R1+0x40] ;  /* 0x0000400001147983 */ /* 0x001ea80000100a00 */
[----:B--2---:R0:W-:Y:S01]  /*5eda0*/  STL.64 [R1+0x1f70], R20 ;  /* 0x001f701401007387 */ /* 0x0041e20000100a00 */
[----:B------:R-:W2:Y:S02]  /*5edb0*/  LDL.LU R24, [R1+0x370] ;  /* 0x0003700001187983 */ /* 0x000ea40000300800 */
[----:B------:R-:W2:Y:S01]  /*5edc0*/  LDL.LU R25, [R1+0x374] ;  /* 0x0003740001197983 */ /* 0x000ea20000300800 */
[----:B0-----:R-:W-:Y:S01]  /*5edd0*/  MOV R21, R26 ;  /* 0x0000001a00157202 */ /* 0x001fe20000000f00 */
[----:B------:R-:W-:Y:S01]  /*5ede0*/  IMAD.MOV.U32 R20, RZ, RZ, R27 ;  /* 0x000000ffff147224 */ /* 0x000fe200078e001b */
[----:B------:R-:W5:Y:S01]  /*5edf0*/  LDL.LU R26, [R1+0x378] ;  /* 0x00037800011a7983 */ /* 0x000f620000300800 */
[----:B------:R-:W5:Y:S03]  /*5ee00*/  LDL.LU R27, [R1+0x37c] ;  /* 0x00037c00011b7983 */ /* 0x000f660000300800 */
[----:B-----5:R-:W-:Y:S01]  /*5ee10*/  STL.64 [R1+0x1f68], R26 ;  /* 0x001f681a01007387 */ /* 0x020fe20000100a00 */
[----:B--2---:R0:W-:Y:S03]  /*5ee20*/  STL.64 [R1+0x1f60], R24 ;  /* 0x001f601801007387 */ /* 0x0041e60000100a00 */
[----:B0-----:R-:W2:Y:S01]  /*5ee30*/  LDL.LU R24, [R1+0x390] ;  /* 0x0003900001187983 */ /* 0x001ea20000300800 */
[----:B------:R-:W2:Y:S02]  /*5ee40*/  LDL.LU R25, [R1+0x394] ;  /* 0x0003940001197983 */ /* 0x000ea40000300800 */
[----:B------:R-:W5:Y:S02]  /*5ee50*/  LDL.LU R26, [R1+0x398] ;  /* 0x00039800011a7983 */ /* 0x000f640000300800 */
[----:B------:R-:W5:Y:S02]  /*5ee60*/  LDL.LU R27, [R1+0x39c] ;  /* 0x00039c00011b7983 */ /* 0x000f640000300800 */
[----:B-----5:R-:W-:Y:S01]  /*5ee70*/  STL.64 [R1+0x1f80], R26 ;  /* 0x001f801a01007387 */ /* 0x020fe20000100a00 */
[----:B--2---:R0:W-:Y:S03]  /*5ee80*/  STL.64 [R1+0x1f78], R24 ;  /* 0x001f781801007387 */ /* 0x0041e60000100a00 */
[----:B0-----:R-:W2:Y:S01]  /*5ee90*/  LDL.LU R24, [R1+0x3b0] ;  /* 0x0003b00001187983 */ /* 0x001ea20000300800 */
[----:B------:R-:W2:Y:S02]  /*5eea0*/  LDL.LU R25, [R1+0x3b4] ;  /* 0x0003b40001197983 */ /* 0x000ea40000300800 */
[----:B------:R-:W2:Y:S02]  /*5eeb0*/  LDL.LU R26, [R1+0x3b8] ;  /* 0x0003b800011a7983 */ /* 0x000ea40000300800 */
[----:B------:R-:W2:Y:S01]  /*5eec0*/  LDL.LU R27, [R1+0x3bc] ;  /* 0x0003bc00011b7983 */ /* 0x000ea20000300800 */
[----:B---3--:R-:W-:Y:S01]  /*5eed0*/  STL.64 [R1+0x1f20], R6 ;  /* 0x001f200601007387 */ /* 0x008fe20000100a00 */
[----:B------:R0:W-:Y:S03]  /*5eee0*/  STL.64 [R1+0x1f18], R4 ;  /* 0x001f180401007387 */ /* 0x0001e60000100a00 */
[----:B0-----:R-:W4:Y:S01]  /*5eef0*/  LDL.LU R4, [R1+0x3c0] ;  /* 0x0003c00001047983 */ /* 0x001f220000300800 */
[----:B------:R-:W4:Y:S02]  /*5ef00*/  LDL.LU R5, [R1+0x3c4] ;  /* 0x0003c40001057983 */ /* 0x000f240000300800 */
[----:B------:R-:W4:Y:S02]  /*5ef10*/  LDL.LU R6, [R1+0x3c8] ;  /* 0x0003c80001067983 */ /* 0x000f240000300800 */
[----:B------:R-:W4:Y:S01]  /*5ef20*/  LDL.LU R7, [R1+0x3cc] ;  /* 0x0003cc0001077983 */ /* 0x000f220000300800 */
[----:B------:R-:W-:-:S02]  /*5ef30*/  MOV R16, R11 ;  /* 0x0000000b00107202 */ /* 0x000fc40000000f00 */
[----:B------:R-:W-:Y:S02]  /*5ef40*/  MOV R17, R10 ;  /* 0x0000000a00117202 */ /* 0x000fe40000000f00 */
[C---:B----4-:R-:W-:Y:S07]  /*5ef50*/  HMMA.16816.F32 R8, R12.reuse, R8, R4 ;  /* 0x000000080c08723c */ /* 0x050fee0000001804 */
[----:B------:R-:W-:Y:S01]  /*5ef60*/  IMAD.MOV.U32 R4, RZ, RZ, R3 ;  /* 0x000000ffff047224 */ /* 0x000fe200078e0003 */
[----:B------:R-:W-:Y:S11]  /*5ef70*/  MOV R5, R0 ;  /* 0x0000000000057202 */ /* 0x000ff60000000f00 */
[----:B------:R-:W-:Y:S04]  /*5ef80*/  @!UPT UIADD3 URZ, URZ, URZ, URZ ;  /* 0x0000003f3f3ff290 */ /* 0x000fe8000fffe03f */
[----:B------:R0:W-:Y:S01]  /*5ef90*/  STL.64 [R1+0x780], R8 ;  /* 0x0007800801007387 */ /* 0x0001e20000100a00 */
[----:B------:R1:W-:Y:S02]  /*5efa0*/  STL.64 [R1+0x788], R10 ;  /* 0x0007880a01007387 */ /* 0x0003e40000100a00 */
[----:B------:R3:W-:Y:S01]  /*5efb0*/  STL.64 [R1+0x1f38], R4 ;  /* 0x001f380401007387 */ /* 0x0007e20000100a00 */
[----:B0-----:R-:W4:Y:S01]  /*5efc0*/  LDL.LU R8, [R1+0x340] ;  /* 0x0003400001087983 */ /* 0x001f220000300800 */
[----:B------:R-:W4:Y:S02]  /*5efd0*/  LDL.LU R9, [R1+0x344] ;  /* 0x0003440001097983 */ /* 0x000f240000300800 */
[----:B-1----:R-:W5:Y:S02]  /*5efe0*/  LDL.LU R10, [R1+0x348] ;  /* 0x00034800010a7983 */ /* 0x002f640000300800 */
[----:B------:R-:W5:Y:S01]  /*5eff0*/  LDL.LU R11, [R1+0x34c] ;  /* 0x00034c00010b7983 */ /* 0x000f620000300800 */
[C---:B--2---:R-:W-:Y:S01]  /*5f000*/  HMMA.16816.F32 R20, R12.reuse, R20, R24 ;  /* 0x000000140c14723c */ /* 0x044fe20000001818 */
[----:B---3--:R-:W2:Y:S01]  /*5f010*/  LDL.LU R4, [R1+0x360] ;  /* 0x0003600001047983 */ /* 0x008ea20000300800 */
[----:B------:R-:W2:Y:S02]  /*5f020*/  LDL.LU R5, [R1+0x364] ;  /* 0x0003640001057983 */ /* 0x000ea40000300800 */
[----:B------:R-:W2:Y:S02]  /*5f030*/  LDL.LU R6, [R1+0x368] ;  /* 0x0003680001067983 */ /* 0x000ea40000300800 */
[----:B------:R-:W2:Y:S01]  /*5f040*/  LDL.LU R7, [R1+0x36c] ;  /* 0x00036c0001077983 */ /* 0x000ea20000300800 */
[----:B-----5:R-:W-:Y:S01]  /*5f050*/  STL.64 [R1+0x1f30], R10 ;  /* 0x001f300a01007387 */ /* 0x020fe20000100a00 */
[----:B----4-:R0:W-:Y:S03]  /*5f060*/  STL.64 [R1+0x1f28], R8 ;  /* 0x001f280801007387 */ /* 0x0101e60000100a00 */
[----:B0-----:R-:W3:Y:S01]  /*5f070*/  LDL.LU R8, [R1+0x350] ;  /* 0x0003500001087983 */ /* 0x001ee20000300800 */
[----:B------:R-:W3:Y:S02]  /*5f080*/  LDL.LU R9, [R1+0x354] ;  /* 0x0003540001097983 */ /* 0x000ee40000300800 */
[----:B------:R-:W3:Y:S02]  /*5f090*/  LDL.LU R10, [R1+0x358] ;  /* 0x00035800010a7983 */ /* 0x000ee40000300800 */
[----:B------:R-:W3:Y:S01]  /*5f0a0*/  LDL.LU R11, [R1+0x35c] ;  /* 0x00035c00010b7983 */ /* 0x000ee20000300800 */
[----:B------:R-:W4:Y:S01]  /*5f0b0*/  LDL.LU.64 R26, [R1+0x1f80] ;  /* 0x001f8000011a7983 */ /* 0x000f220000300a00 */
[----:B------:R-:W4:Y:S05]  /*5f0c0*/  LDL.LU.64 R24, [R1+0x1f78] ;  /* 0x001f780001187983 */ /* 0x000f2a0000300a00 */
[----:B------:R0:W-:Y:S02]  /*5f0d0*/  STL.64 [R1+0x760], R20 ;  /* 0x0007601401007387 */ /* 0x0001e40000100a00 */
[----:B------:R-:W-:Y:S01]  /*5f0e0*/  STL.64 [R1+0x768], R22 ;  /* 0x0007681601007387 */ /* 0x000fe20000100a00 */
[----:B0-----:R-:W4:Y:S02]  /*5f0f0*/  LDL.LU.64 R20, [R1+0x1f70] ;  /* 0x001f700001147983 */ /* 0x001f240000300a00 */
[----:B----4-:R-:W-:Y:S01]  /*5f100*/  HMMA.16816.F32 R24, R12, R20, R24 ;  /* 0x000000140c18723c */ /* 0x010fe20000001818 */
[----:B------:R-:W-:-:S02]  /*5f110*/  MOV R3, R20 ;  /* 0x0000001400037202 */ /* 0x000fc40000000f00 */
[----:B------:R-:W-:Y:S11]  /*5f120*/  MOV R0, R21 ;  /* 0x0000001500007202 */ /* 0x000ff60000000f00 */
[----:B------:R-:W-:Y:S09]  /*5f130*/  @!UPT UIADD3 URZ, URZ, URZ, URZ ;  /* 0x0000003f3f3ff290 */ /* 0x000ff2000fffe03f */
[----:B------:R-:W-:Y:S01]  /*5f140*/  STL.64 [R1+0x740], R24 ;  /* 0x0007401801007387 */ /* 0x000fe20000100a00 */
[----:B------:R0:W-:Y:S03]  /*5f150*/  STL.64 [R1+0x748], R26 ;  /* 0x0007481a01007387 */ /* 0x0001e60000100a00 */
[----:B0-----:R-:W4:Y:S01]  /*5f160*/  LDL.LU.64 R26, [R1+0x1f68] ;  /* 0x001f6800011a7983 */ /* 0x001f220000300a00 */
[----:B------:R-:W4:Y:S02]  /*5f170*/  LDL.LU.64 R24, [R1+0x1f60] ;  /* 0x001f600001187983 */ /* 0x000f240000300a00 */
[----:B------:R-:W5:Y:S02]  /*5f180*/  LDL.LU.64 R22, [R1+0x1f58] ;  /* 0x001f580001167983 */ /* 0x000f640000300a00 */
[----:B------:R-:W5:Y:S02]  /*5f190*/  LDL.LU.64 R20, [R1+0x1f50] ;  /* 0x001f500001147983 */ /* 0x000f640000300a00 */
[----:B-----5:R-:W-:Y:S11]  /*5f1a0*/  HMMA.16816.F32 R20, R12, R16, R20 ;  /* 0x000000100c14723c */ /* 0x020ff60000001814 */
[----:B------:R-:W-:Y:S11]  /*5f1b0*/  @!UPT UIADD3 URZ, URZ, URZ, URZ ;  /* 0x0000003f3f3ff290 */ /* 0x000ff6000fffe03f */
[----:B------:R-:W-:Y:S01]  /*5f1c0*/  @!UPT UIADD3 URZ, URZ, URZ, URZ ;  /* 0x0000003f3f3ff290 */ /* 0x000fe2000fffe03f */
[----:B------:R0:W-:Y:S01]  /*5f1d0*/  STL.64 [R1+0x720], R20 ;  /* 0x0007201401007387 */ /* 0x0001e20000100a00 */
[----:B------:R-:W-:Y:S03]  /*5f1e0*/  STL.64 [R1+0x728], R22 ;  /* 0x0007281601007387 */ /* 0x000fe60000100a00 */
[----:B0-----:R-:W4:Y:S01]  /*5f1f0*/  LDL.LU.64 R20, [R1+0x1f48] ;  /* 0x001f480001147983 */ /* 0x001f220000300a00 */
[----:B------:R0:W-:Y:S02]  /*5f200*/  STL.64 [R1+0x1ed0], R16 ;  /* 0x001ed01001007387 */ /* 0x0001e40000100a00 */
[----:B0-----:R-:W-:Y:S01]  /*5f210*/  IMAD.MOV.U32 R16, RZ, RZ, R3 ;  /* 0x000000ffff107224 */ /* 0x001fe200078e0003 */
[----:B------:R-:W-:-:S05]  /*5f220*/  MOV R17, R0 ;  /* 0x0000000000117202 */ /* 0x000fca0000000f00 */
[----:B------:R0:W-:Y:S04]  /*5f230*/  STL.64 [R1+0x1ee8], R16 ;  /* 0x001ee81001007387 */ /* 0x0001e80000100a00 */
[----:B0-----:R-:W5:Y:S01]  /*5f240*/  LDL.64 R16, [R1+0x50] ;  /* 0x0000500001107983 */ /* 0x001f620000100a00 */
[C---:B----4-:R-:W-:Y:S03]  /*5f250*/  HMMA.16816.F32 R24, R12.reuse, R20, R24 ;  /* 0x000000140c18723c */ /* 0x050fe60000001818 */
[----:B-----5:R0:W-:Y:S04]  /*5f260*/  STL.64 [R1+0x1f00], R16 ;  /* 0x001f001001007387 */ /* 0x0201e80000100a00 */
[----:B0-----:R-:W4:Y:S11]  /*5f270*/  LDL.64 R16, [R1+0x60] ;  /* 0x0000600001107983 */ /* 0x001f360000100a00 */
[----:B------:R-:W-:Y:S05]  /*5f280*/  @!UPT UIADD3 URZ, URZ, URZ, URZ ;  /* 0x0000003f3f3ff290 */ /* 0x000fea000fffe03f */
[----:B------:R0:W-:Y:S02]  /*5f290*/  STL.64 [R1+0x700], R24 ;  /* 0x0007001801007387 */ /* 0x0001e40000100a00 */
[----:B------:R-:W-:Y:S01]  /*5f2a0*/  STL.64 [R1+0x708], R26 ;  /* 0x0007081a01007387 */ /* 0x000fe20000100a00 */
[----:B0-----:R-:W2:Y:S01]  /*5f2b0*/  LDL.LU.64 R24, [R1+0x1f40] ;  /* 0x001f400001187983 */ /* 0x001ea20000300a00 */
        /* <DEDUP_REMOVED lines=11> */
[C---:B------:R-:W-:Y:S01]  /*5f370*/  HMMA.16816.F32 R4, R12.reuse, R24, R4 ;  /* 0x000000180c04723c */ /* 0x040fe20000001804 */
[----:B-----5:R-:W-:Y:S01]  /*5f380*/  STL.64 [R1+0x1ef8], R22 ;  /* 0x001ef81601007387 */ /* 0x020fe20000100a00 */
[----:B--2---:R0:W-:Y:S03]  /*5f390*/  STL.64 [R1+0x1ef0], R20 ;  /* 0x001ef01401007387 */ /* 0x0041e60000100a00 */
[----:B0-----:R-:W2:Y:S01]  /*5f3a0*/  LDL.LU R20, [R1+0x320] ;  /* 0x0003200001147983 */ /* 0x001ea20000300800 */
[----:B------:R-:W2:Y:S02]  /*5f3b0*/  LDL.LU R21, [R1+0x324] ;  /* 0x0003240001157983 */ /* 0x000ea40000300800 */
[----:B------:R-:W2:Y:S02]  /*5f3c0*/  LDL.LU R22, [R1+0x328] ;  /* 0x0003280001167983 */ /* 0x000ea40000300800 */
[----:B------:R-:W2:Y:S11]  /*5f3d0*/  LDL.LU R23, [R1+0x32c] ;  /* 0x00032c0001177983 */ /* 0x000eb60000300800 */
[----:B------:R-:W-:Y:S02]  /*5f3e0*/  @!UPT UIADD3 URZ, URZ, URZ, URZ ;  /* 0x0000003f3f3ff290 */ /* 0x000fe4000fffe03f */
[----:B------:R0:W-:Y:S01]  /*5f3f0*/  STL.64 [R1+0x6e0], R4 ;  /* 0x0006e00401007387 */ /* 0x0001e20000100a00 */
[----:B------:R3:W-:Y:S03]  /*5f400*/  STL.64 [R1+0x6e8], R6 ;  /* 0x0006e80601007387 */ /* 0x0007e60000100a00 */
[----:B0-----:R-:W3:Y:S02]  /*5f410*/  LDL.LU.64 R4, [R1+0x1f38] ;  /* 0x001f380001047983 */ /* 0x001ee40000300a00 */
[C---:B---3--:R-:W-:Y:S02]  /*5f420*/  HMMA.16816.F32 R4, R12.reuse, R4, R8 ;  /* 0x000000040c04723c */ /* 0x048fe40000001808 */
[----:B------:R-:W3:Y:S01]  /*5f430*/  LDL.LU.64 R10, [R1+0x1f30] ;  /* 0x001f3000010a7983 */ /* 0x000ee20000300a00 */
[----:B------:R-:W3:Y:S11]  /*5f440*/  LDL.LU.64 R8, [R1+0x1f28] ;  /* 0x001f280001087983 */ /* 0x000ef60000300a00 */
[----:B------:R-:W-:Y:S09]  /*5f450*/  @!UPT UIADD3 URZ, URZ, URZ, URZ ;  /* 0x0000003f3f3ff290 */ /* 0x000ff2000fffe03f */
[----:B------:R-:W-:Y:S01]  /*5f460*/  STL.64 [R1+0x6c0], R4 ;  /* 0x0006c00401007387 */ /* 0x000fe20000100a00 */
[----:B------:R0:W-:Y:S03]  /*5f470*/  STL.64 [R1+0x6c8], R6 ;  /* 0x0006c80601007387 */ /* 0x0001e60000100a00 */
[----:B0-----:R-:W5:Y:S01]  /*5f480*/  LDL.LU.64 R6, [R1+0x1f20] ;  /* 0x001f200001067983 */ /* 0x001f620000300a00 */
[----:B------:R-:W3:Y:S02]  /*5f490*/  LDL.LU.64 R4, [R1+0x1f18] ;  /* 0x001f180001047983 */ /* 0x000ee40000300a00 */
[----:B---3--:R-:W-:Y:S01]  /*5f4a0*/  HMMA.16816.F32 R12, R12, R4, R8 ;  /* 0x000000040c0c723c */ /* 0x008fe20000001808 */
[----:B------:R-:W4:Y:S01]  /*5f4b0*/  LDL.LU.64 R10, [R1+0x1f10] ;  /* 0x001f1000010a7983 */ /* 0x000f220000300a00 */
[----:B------:R-:W4:Y:S11]  /*5f4c0*/  LDL.LU.64 R8, [R1+0x1f08] ;  /* 0x001f080001087983 */ /* 0x000f360000300a00 */
[----:B------:R-:W-:Y:S10]  /*5f4d0*/  @!UPT UIADD3 URZ, URZ, URZ, URZ ;  /* 0x0000003f3f3ff290 */ /* 0x000ff4000fffe03f */
[----:B------:R0:W-:Y:S01]  /*5f4e0*/  STL.64 [R1+0x690], R12 ;  /* 0x0006900c01007387 */ /* 0x0001e20000100a00 */
[----:B------:R1:W-:Y:S03]  /*5f4f0*/  STL.64 [R1+0x698], R14 ;  /* 0x0006980e01007387 */ /* 0x0003e60000100a00 */
[----:B0-----:R-:W4:Y:S01]  /*5f500*/  LDL.LU R12, [R1+0x330] ;  /* 0x00033000010c7983 */ /* 0x001f220000300800 */
[----:B------:R-:W4:Y:S02]  /*5f510*/  LDL.LU R13, [R1+0x334] ;  /* 0x00033400010d7983 */ /* 0x000f240000300800 */
[----:B-1----:R-:W4:Y:S02]  /*5f520*/  LDL.LU R14, [R1+0x338] ;  /* 0x00033800010e7983 */ /* 0x002f240000300800 */
[----:B------:R-:W4:Y:S01]  /*5f530*/  LDL.LU R15, [R1+0x33c] ;  /* 0x00033c00010f7983 */ /* 0x000f220000300800 */
[----:B-----5:R-:W-:Y:S01]  /*5f540*/  STL.64 [R1+0x1eb0], R6 ;  /* 0x001eb00601007387 */ /* 0x020fe20000100a00 */
[----:B------:R0:W-:Y:S03]  /*5f550*/  STL.64 [R1+0x1ea8], R4 ;  /* 0x001ea80401007387 */ /* 0x0001e60000100a00 */
[----:B0-----:R-:W3:Y:S01]  /*5f560*/  LDL.LU R4, [R1+0x400] ;  /* 0x0004000001047983 */ /* 0x001ee20000300800 */
[----:B------:R-:W3:Y:S02]  /*5f570*/  LDL.LU R5, [R1+0x404] ;  /* 0x0004040001057983 */ /* 0x000ee40000300800 */
[----:B------:R-:W3:Y:S02]  /*5f580*/  LDL.LU R6, [R1+0x408] ;  /* 0x0004080001067983 */ /* 0x000ee40000300800 */
[----:B------:R-:W3:Y:S01]  /*5f590*/  LDL.LU R7, [R1+0x40c] ;  /* 0x00040c0001077983 */ /* 0x000ee20000300800 */
[C---:B----4-:R-:W-:Y:S11]  /*5f5a0*/  HMMA.16816.F32 R12, R8.reuse, R16, R12 ;  /* 0x00000010080c723c */ /* 0x050ff6000000180c */
[----:B------:R-:W-:Y:S11]  /*5f5b0*/  @!UPT UIADD3 URZ, URZ, URZ, URZ ;  /* 0x0000003f3f3ff290 */ /* 0x000ff6000fffe03f */
[----:B------:R-:W-:Y:S01]  /*5f5c0*/  @!UPT UIADD3 URZ, URZ, URZ, URZ ;  /* 0x0000003f3f3ff290 */ /* 0x000fe2000fffe03f */
[----:B------:R0:W-:Y:S01]  /*5f5d0*/  STL.64 [R1+0x670], R12 ;  /* 0x0006700c01007387 */ /* 0x0001e20000100a00 */
[----:B------:R-:W-:Y:S01]  /*5f5e0*/  STL.64 [R1+0x678], R14 ;  /* 0x0006780e01007387 */ /* 0x000fe20000100a00 */
[----:B0-----:R-:W-:Y:S02]  /*5f5f0*/  MOV R13, R16 ;  /* 0x00000010000d7202 */ /* 0x001fe40000000f00 */
[----:B------:R-:W-:Y:S02]  /*5f600*/  MOV R12, R17 ;  /* 0x00000011000c7202 */ /* 0x000fe40000000f00 */
[----:B------:R-:W2:Y:S02]  /*5f610*/  LDL.LU.64 R16, [R1+0x1f00] ;  /* 0x001f000001107983 */ /* 0x000ea40000300a00 */
        /* <DEDUP_REMOVED lines=14> */
[----:B------:R2:W-:Y:S03]  /*5f700*/  STL.64 [R1+0x638], R18 ;  /* 0x0006381201007387 */ /* 0x0005e60000100a00 */
[----:B0-----:R-:W2:Y:S02]  /*5f710*/  LDL.LU.64 R16, [R1+0x1ed0] ;  /* 0x001ed00001107983 */ /* 0x001ea40000300a00 */
[C---:B--2---:R-:W-:Y:S02]  /*5f720*/  HMMA.16816.F32 R16, R8.reuse, R16, R20 ;  /* 0x000000100810723c */ /* 0x044fe40000001814 */
[----:B------:R-:W3:Y:S11]  /*5f730*/  LDL.LU.64 R20, [R1+0x1ec8] ;  /* 0x001ec80001147983 */ /* 0x000ef60000300a00 */
[----:B------:R-:W-:Y:S10]  /*5f740*/  @!UPT UIADD3 URZ, URZ, URZ, URZ ;  /* 0x0000003f3f3ff290 */ /* 0x000ff4000fffe03f */
[----:B------:R-:W-:Y:S01]  /*5f750*/  STL.64 [R1+0x610], R16 ;  /* 0x0006101001007387 */ /* 0x000fe20000100a00 */
[----:B------:R-:W-:Y:S02]  /*5f760*/  STL.64 [R1+0x618], R18 ;  /* 0x0006181201007387 */ /* 0x000fe40000100a00 */
[----:B------:R-:W0:Y:S02]  /*5f770*/  LDSM.16.M88.4 R16, [R2+0x4a400] ;  /* 0x04a400000210783b */ /* 0x000e240000000200 */
[----:B0-----:R-:W-:Y:S02]  /*5f780*/  STL.64 [R1+0x1e20], R18 ;  /* 0x001e201201007387 */ /* 0x001fe40000100a00 */
[----:B------:R0:W-:Y:S02]  /*5f790*/  STL.64 [R1+0x1e18], R16 ;  /* 0x001e181001007387 */ /* 0x0001e40000100a00 */
[----:B0-----:R-:W2:Y:S01]  /*5f7a0*/  LDL.LU R16, [R1+0x4b0] ;  /* 0x0004b00001107983 */ /* 0x001ea20000300800 */
[----:B------:R-:W2:Y:S02]  /*5f7b0*/  LDL.LU R17, [R1+0x4b4] ;  /* 0x0004b40001117983 */ /* 0x000ea40000300800 */
[----:B------:R-:W4:Y:S02]  /*5f7c0*/  LDL.LU R18, [R1+0x4b8] ;  /* 0x0004b80001127983 */ /* 0x000f240000300800 */
[----:B------:R-:W4:Y:S02]  /*5f7d0*/  LDL.LU R19, [R1+0x4bc] ;  /* 0x0004bc0001137983 */ /* 0x000f240000300800 */
[----:B----4-:R-:W-:Y:S01]  /*5f7e0*/  STL.64 [R1+0x1e40], R18 ;  /* 0x001e401201007387 */ /* 0x010fe20000100a00 */
[----:B--2---:R0:W-:Y:S03]  /*5f7f0*/  STL.64 [R1+0x1e38], R16 ;  /* 0x001e381001007387 */ /* 0x0041e60000100a00 */
[----:B0-----:R-:W2:Y:S01]  /*5f800*/  LDL.64 R16, [R1+0x30] ;  /* 0x0000300001107983 */ /* 0x001ea20000100a00 */
[----:B---3--:R-:W-:Y:S03]  /*5f810*/  HMMA.16816.F32 R4, R8, R20, R4 ;  /* 0x000000140804723c */ /* 0x008fe60000001804 */
[----:B--2---:R0:W-:Y:S04]  /*5f820*/  STL.64 [R1+0x1e50], R16 ;  /* 0x001e501001007387 */ /* 0x0041e80000100a00 */
[----:B0-----:R-:W2:Y:S04]  /*5f830*/  LDL.64 R16, [R1+0x40] ;  /* 0x0000400001107983 */ /* 0x001ea80000100a00 */
[----:B--2---:R0:W-:Y:S02]  /*5f840*/  STL.64 [R1+0x1e68], R16 ;  /* 0x001e681001007387 */ /* 0x0041e40000100a00 */
[----:B0-----:R-:W-:-:S02]  /*5f850*/  MOV R16, R3 ;  /* 0x0000000300107202 */ /* 0x001fc40000000f00 */
[----:B------:R-:W-:Y:S01]  /*5f860*/  MOV R17, R0 ;  /* 0x0000000000117202 */ /* 0x000fe20000000f00 */
[----:B------:R-:W-:Y:S01]  /*5f870*/  IMAD.MOV.U32 R3, RZ, RZ, R20 ;  /* 0x000000ffff037224 */ /* 0x000fe200078e0014 */
[----:B------:R-:W-:-:S03]  /*5f880*/  MOV R0, R21 ;  /* 0x0000001500007202 */ /* 0x000fc60000000f00 */
[----:B------:R0:W-:Y:S03]  /*5f890*/  STL.64 [R1+0x1e80], R16 ;  /* 0x001e801001007387 */ /* 0x0001e60000100a00 */
[----:B------:R-:W-:Y:S02]  /*5f8a0*/  STL.64 [R1+0x5f0], R4 ;  /* 0x0005f00401007387 */ /* 0x000fe40000100a00 */
[----:B------:R-:W-:Y:S02]  /*5f8b0*/  STL.64 [R1+0x5f8], R6 ;  /* 0x0005f80601007387 */ /* 0x000fe40000100a00 */
[----:B------:R-:W2:Y:S01]  /*5f8c0*/  LDL.LU R20, [R1+0x480] ;  /* 0x0004800001147983 */ /* 0x000ea20000300800 */
[----:B------:R-:W2:Y:S01]  /*5f8d0*/  LDL.LU R21, [R1+0x484] ;  /* 0x0004840001157983 */ /* 0x000ea20000300800 */
[----:B------:R-:W3:Y:S02]  /*5f8e0*/  LDL.LU R22, [R1+0x488] ;  /* 0x0004880001167983 */ /* 0x000ee40000300800 */
[----:B------:R-:W3:Y:S01]  /*5f8f0*/  LDL.LU R23, [R1+0x48c] ;  /* 0x00048c0001177983 */ /* 0x000ee20000300800 */
[----:B0-----:R-:W-:-:S02]  /*5f900*/  MOV R16, R13 ;  /* 0x0000000d00107202 */ /* 0x001fc40000000f00 */
[----:B------:R-:W-:Y:S02]  /*5f910*/  MOV R17, R12 ;  /* 0x0000000c00117202 */ /* 0x000fe40000000f00 */
[----:B------:R-:W0:Y:S04]  /*5f920*/  LDSM.16.M88.4 R12, [R2+0x4a800] ;  /* 0x04a80000020c783b */ /* 0x000e280000000200 */
[----:B---3--:R-:W-:Y:S01]  /*5f930*/  STL.64 [R1+0x1ec0], R22 ;  /* 0x001ec01601007387 */ /* 0x008fe20000100a00 */
[----:B--2---:R1:W-:Y:S03]  /*5f940*/  STL.64 [R1+0x1eb8], R20 ;  /* 0x001eb81401007387 */ /* 0x0043e60000100a00 */
[----:B-1----:R-:W2:Y:S01]  /*5f950*/  LDL.LU R20, [R1+0x4a0] ;  /* 0x0004a00001147983 */ /* 0x002ea20000300800 */
[----:B------:R-:W2:Y:S02]  /*5f960*/  LDL.LU R21, [R1+0x4a4] ;  /* 0x0004a40001157983 */ /* 0x000ea40000300800 */
[----:B------:R-:W2:Y:S02]  /*5f970*/  LDL.LU R22, [R1+0x4a8] ;  /* 0x0004a80001167983 */ /* 0x000ea40000300800 */
[----:B------:R-:W2:Y:S01]  /*5f980*/  LDL.LU R23, [R1+0x4ac] ;  /* 0x0004ac0001177983 */ /* 0x000ea20000300800 */
[----:B------:R-:W3:Y:S01]  /*5f990*/  LDL.LU R4, [R1+0x490] ;  /* 0x0004900001047983 */ /* 0x000ee20000300800 */
[----:B------:R-:W3:Y:S02]  /*5f9a0*/  LDL.LU R5, [R1+0x494] ;  /* 0x0004940001057983 */ /* 0x000ee40000300800 */
[----:B------:R-:W3:Y:S02]  /*5f9b0*/  LDL.LU R6, [R1+0x498] ;  /* 0x0004980001067983 */ /* 0x000ee40000300800 */
[----:B------:R-:W3:Y:S01]  /*5f9c0*/  LDL.LU R7, [R1+0x49c] ;  /* 0x00049c0001077983 */ /* 0x000ee20000300800 */
[----:B0-----:R-:W-:Y:S01]  /*5f9d0*/  STL.64 [R1+0x1d88], R14 ;  /* 0x001d880e01007387 */ /* 0x001fe20000100a00 */
[----:B------:R0:W-:Y:S03]  /*5f9e0*/  STL.64 [R1+0x1d80], R12 ;  /* 0x001d800c01007387 */ /* 0x0001e60000100a00 */
[----:B0-----:R-:W3:Y:S01]  /*5f9f0*/  LDL.64 R12, [R1] ;  /* 0x00000000010c7983 */ /* 0x001ee20000100a00 */
[C---:B--2---:R-:W-:Y:S11]  /*5fa00*/  HMMA.16816.F32 R20, R8.reuse, R24, R20 ;  /* 0x000000180814723c */ /* 0x044ff60000001814 */
[----:B------:R-:W-:Y:S11]  /*5fa10*/  @!UPT UIADD3 URZ, URZ, URZ, URZ ;  /* 0x0000003f3f3ff290 */ /* 0x000ff6000fffe03f */
[----:B------:R-:W-:Y:S01]  /*5fa20*/  @!UPT UIADD3 URZ, URZ, URZ, URZ ;  /* 0x0000003f3f3ff290 */ /* 0x000fe2000fffe03f */
[----:B------:R-:W-:Y:S01]  /*5fa30*/  STL.64 [R1+0x4a0], R20 ;  /* 0x0004a01401007387 */ /* 0x000fe20000100a00 */
[----:B------:R0:W-:Y:S03]  /*5fa40*/  STL.64 [R1+0x4a8], R22 ;  /* 0x0004a81601007387 */ /* 0x0001e60000100a00 */
[----:B0-----:R-:W2:Y:S01]  /*5fa50*/  LDL.LU.64 R22, [R1+0x1ec0] ;  /* 0x001ec00001167983 */ /* 0x001ea20000300a00 */
[----:B------:R-:W2:Y:S02]  /*5fa60*/  LDL.LU.64 R20, [R1+0x1eb8] ;  /* 0x001eb80001147983 */ /* 0x000ea40000300a00 */
[----:B------:R0:W-:Y:S02]  /*5fa70*/  STL.64 [R1+0x1e48], R24 ;  /* 0x001e481801007387 */ /* 0x0001e40000100a00 */
[----:B0-----:R-:W4:Y:S01]  /*5fa80*/  LDL.LU R24, [R1+0x440] ;  /* 0x0004400001187983 */ /* 0x001f220000300800 */
[----:B------:R-:W4:Y:S02]  /*5fa90*/  LDL.LU R25, [R1+0x444] ;  /* 0x0004440001197983 */ /* 0x000f240000300800 */
[----:B------:R-:W5:Y:S02]  /*5faa0*/  LDL.LU R26, [R1+0x448] ;  /* 0x00044800011a7983 */ /* 0x000f640000300800 */
[----:B------:R-:W5:Y:S02]  /*5fab0*/  LDL.LU R27, [R1+0x44c] ;  /* 0x00044c00011b7983 */ /* 0x000f640000300800 */
[----:B-----5:R-:W-:Y:S01]  /*5fac0*/  STL.64 [R1+0x1e60], R26 ;  /* 0x001e601a01007387 */ /* 0x020fe20000100a00 */
[----:B----4-:R0:W-:Y:S03]  /*5fad0*/  STL.64 [R1+0x1e58], R24 ;  /* 0x001e581801007387 */ /* 0x0101e60000100a00 */
        /* <DEDUP_REMOVED lines=16> */
[----:B------:R-:W3:Y:S02]  /*5fbe0*/  LDL.LU R27, [R1+0x47c] ;  /* 0x00047c00011b7983 */ /* 0x000ee40000300800 */
[----:B------:R-:W-:Y:S01]  /*5fbf0*/  STL.64 [R1+0x490], R4 ;  /* 0x0004900401007387 */ /* 0x000fe20000100a00 */
[----:B------:R0:W-:Y:S03]  /*5fc00*/  STL.64 [R1+0x498], R6 ;  /* 0x0004980601007387 */ /* 0x0001e60000100a00 */
[----:B0-----:R-:W4:Y:S01]  /*5fc10*/  LDL.LU.64 R6, [R1+0x1eb0] ;  /* 0x001eb00001067983 */ /* 0x001f220000300a00 */
[----:B------:R-:W2:Y:S02]  /*5fc20*/  LDL.LU.64 R4, [R1+0x1ea8] ;  /* 0x001ea80001047983 */ /* 0x000ea40000300a00 */
[----:B--2---:R-:W-:Y:S01]  /*5fc30*/  HMMA.16816.F32 R8, R8, R4, R20 ;  /* 0x000000040808723c */ /* 0x004fe20000001814 */
[----:B------:R-:W3:Y:S01]  /*5fc40*/  LDL.LU.64 R22, [R1+0x1ea0] ;  /* 0x001ea00001167983 */ /* 0x000ee20000300a00 */
[----:B------:R-:W3:Y:S11]  /*5fc50*/  LDL.LU.64 R20, [R1+0x1e98] ;  /* 0x001e980001147983 */ /* 0x000ef60000300a00 */
[----:B------:R-:W-:Y:S10]  /*5fc60*/  @!UPT UIADD3 URZ, URZ, URZ, URZ ;  /* 0x0000003f3f3ff290 */ /* 0x000ff4000fffe03f */
[----:B------:R-:W-:Y:S01]  /*5fc70*/  STL.64 [R1+0x480], R8 ;  /* 0x0004800801007387 */ /* 0x000fe20000100a00 */
[----:B------:R-:W-:Y:S02]  /*5fc80*/  STL.64 [R1+0x488], R10 ;  /* 0x0004880a01007387 */ /* 0x000fe40000100a00 */
[----:B----4-:R-:W-:Y:S02]  /*5fc90*/  STL.64 [R1+0x1e30], R6 ;  /* 0x001e300601007387 */ /* 0x010fe40000100a00 */
[----:B------:R0:W-:Y:S02]  /*5fca0*/  STL.64 [R1+0x1e28], R4 ;  /* 0x001e280401007387 */ /* 0x0001e40000100a00 */
[----:B0-----:R-:W2:Y:S01]  /*5fcb0*/  LDL.LU R4, [R1+0x430] ;  /* 0x0004300001047983 */ /* 0x001ea20000300800 */
[----:B------:R-:W2:Y:S02]  /*5fcc0*/  LDL.LU R5, [R1+0x434] ;  /* 0x0004340001057983 */ /* 0x000ea40000300800 */
[----:B------:R-:W2:Y:S02]  /*5fcd0*/  LDL.LU R6, [R1+0x438] ;  /* 0x0004380001067983 */ /* 0x000ea40000300800 */
[----:B------:R-:W2:Y:S01]  /*5fce0*/  LDL.LU R7, [R1+0x43c] ;  /* 0x00043c0001077983 */ /* 0x000ea20000300800 */
[C---:B---3--:R-:W-:Y:S01]  /*5fcf0*/  HMMA.16816.F32 R16, R20.reuse, R16, R24 ;  /* 0x000000101410723c */ /* 0x048fe20000001818 */
[----:B------:R-:W3:Y:S01]  /*5fd00*/  LDL.LU.64 R26, [R1+0x1e90] ;  /* 0x001e9000011a7983 */ /* 0x000ee20000300a00 */
[----:B------:R-:W3:Y:S11]  /*5fd10*/  LDL.LU.64 R24, [R1+0x1e88] ;  /* 0x001e880001187983 */ /* 0x000ef60000300a00 */
[----:B------:R-:W-:Y:S10]  /*5fd20*/  @!UPT UIADD3 URZ, URZ, URZ, URZ ;  /* 0x0000003f3f3ff290 */ /* 0x000ff4000fffe03f */
        /* <DEDUP_REMOVED lines=8> */
[----:B------:R-:W-:Y:S03]  /*5fdb0*/  STL.64 [R1+0x468], R18 ;  /* 0x0004681201007387 */ /* 0x000fe60000100a00 */
[----:B0-----:R-:W3:Y:S01]  /*5fdc0*/  LDL.LU.64 R16, [R1+0x1e68] ;  /* 0x001e680001107983 */ /* 0x001ee20000300a00 */
[----:B------:R-:W-:Y:S01]  /*5fdd0*/  IMAD.MOV.U32 R8, RZ, RZ, R3 ;  /* 0x000000ffff087224 */ /* 0x000fe200078e0003 */
[----:B------:R-:W-:Y:S01]  /*5fde0*/  MOV R9, R0 ;  /* 0x0000000000097202 */ /* 0x000fe20000000f00 */
[C---:B---3--:R-:W-:Y:S01]  /*5fdf0*/  HMMA.16816.F32 R24, R20.reuse, R16, R24 ;  /* 0x000000101418723c */ /* 0x048fe20000001818 */
[----:B------:R-:W-:Y:S02]  /*5fe00*/  MOV R3, R16 ;  /* 0x0000001000037202 */ /* 0x000fe40000000f00 */
[----:B------:R-:W-:Y:S11]  /*5fe10*/  MOV R0, R17 ;  /* 0x0000001100007202 */ /* 0x000ff60000000f00 */
[----:B------:R-:W-:Y:S09]  /*5fe20*/  @!UPT UIADD3 URZ, URZ, URZ, URZ ;  /* 0x0000003f3f3ff290 */ /* 0x000ff2000fffe03f */
[----:B------:R-:W-:Y:S01]  /*5fe30*/  STL.64 [R1+0x450], R24 ;  /* 0x0004501801007387 */ /* 0x000fe20000100a00 */
[----:B------:R0:W-:Y:S03]  /*5fe40*/  STL.64 [R1+0x458], R26 ;  /* 0x0004581a01007387 */ /* 0x0001e60000100a00 */
[----:B0-----:R-:W3:Y:S01]  /*5fe50*/  LDL.LU.64 R26, [R1+0x1e60] ;  /* 0x001e6000011a7983 */ /* 0x001ee20000300a00 */
[----:B------:R-:W3:Y:S02]  /*5fe60*/  LDL.LU.64 R24, [R1+0x1e58] ;  /* 0x001e580001187983 */ /* 0x000ee40000300a00 */
[----:B------:R-:W3:Y:S01]  /*5fe70*/  LDL.LU.64 R16, [R1+0x1e50] ;  /* 0x001e500001107983 */ /* 0x000ee20000300a00 */
[C---:B--2---:R-:W-:Y:S01]  /*5fe80*/  HMMA.16816.F32 R4, R20.reuse, R8, R4 ;  /* 0x000000081404723c */ /* 0x044fe20000001804 */
[----:B------:R-:W0:Y:S07]  /*5fe90*/  LDSM.16.M88.4 R8, [R2+0x4ac00] ;  /* 0x04ac00000208783b */ /* 0x000e2e0000000200 */
[C---:B---3--:R-:W-:Y:S01]  /*5fea0*/  HMMA.16816.F32 R24, R20.reuse, R16, R24 ;  /* 0x000000101418723c */ /* 0x048fe20000001818 */
[----:B------:R-:W-:Y:S01]  /*5feb0*/  IMAD.MOV.U32 R15, RZ, RZ, R16 ;  /* 0x000000ffff0f7224 */ /* 0x000fe200078e0010 */
[----:B------:R-:W-:Y:S11]  /*5fec0*/  MOV R14, R17 ;  /* 0x00000011000e7202 */ /* 0x000ff60000000f00 */
[----:B------:R-:W-:Y:S10]  /*5fed0*/  @!UPT UIADD3 URZ, URZ, URZ, URZ ;  /* 0x0000003f3f3ff290 */ /* 0x000ff4000fffe03f */
[----:B------:R1:W-:Y:S01]  /*5fee0*/  STL.64 [R1+0x440], R24 ;  /* 0x0004401801007387 */ /* 0x0003e20000100a00 */
[----:B------:R-:W-:Y:S03]  /*5fef0*/  STL.64 [R1+0x448], R26 ;  /* 0x0004481a01007387 */ /* 0x000fe60000100a00 */
[----:B-1----:R-:W2:Y:S01]  /*5ff00*/  LDL.LU.64 R24, [R1+0x1e48] ;  /* 0x001e480001187983 */ /* 0x002ea20000300a00 */
[----:B------:R-:W2:Y:S02]  /*5ff10*/  LDL.LU.64 R18, [R1+0x1e40] ;  /* 0x001e400001127983 */ /* 0x000ea40000300a00 */
[----:B------:R-:W2:Y:S02]  /*5ff20*/  LDL.LU.64 R16, [R1+0x1e38] ;  /* 0x001e380001107983 */ /* 0x000ea40000300a00 */
[----:B0-----:R-:W-:Y:S01]  /*5ff30*/  STL.64 [R1+0x1d08], R10 ;  /* 0x001d080a01007387 */ /* 0x001fe20000100a00 */
[----:B------:R-:W-:Y:S01]  /*5ff40*/  STL.64 [R1+0x430], R4 ;  /* 0x0004300401007387 */ /* 0x000fe20000100a00 */
[----:B------:R2:W-:Y:S02]  /*5ff50*/  STL.64 [R1+0x438], R6 ;  /* 0x0004380601007387 */ /* 0x0005e40000100a00 */
[----:B------:R-:W-:Y:S01]  /*5ff60*/  STL.64 [R1+0x1d00], R8 ;  /* 0x001d000801007387 */ /* 0x000fe20000100a00 */
[----:B--2---:R-:W-:Y:S01]  /*5ff70*/  HMMA.16816.F32 R4, R20, R24, R16 ;  /* 0x000000181404723c */ /* 0x004fe20000001810 */
[----:B------:R-:W0:Y:S04]  /*5ff80*/  LDSM.16.M88.4 R24, [R2+0x4b000] ;  /* 0x04b000000218783b */ /* 0x000e280000000200 */
[----:B0-----:R-:W-:Y:S11]  /*5ff90*/  STL.64 [R1+0x1ca8], R26 ;  /* 0x001ca81a01007387 */ /* 0x001ff60000100a00 */
[----:B------:R-:W-:Y:S07]  /*5ffa0*/  @!UPT UIADD3 URZ, URZ, URZ, URZ ;  /* 0x0000003f3f3ff290 */ /* 0x000fee000fffe03f */
[----:B------:R-:W-:Y:S02]  /*5ffb0*/  STL.64 [R1+0x420], R4 ;  /* 0x0004200401007387 */ /* 0x000fe40000100a00 */
[----:B------:R-:W-:Y:S02]  /*5ffc0*/  STL.64 [R1+0x428], R6 ;  /* 0x0004280601007387 */ /* 0x000fe40000100a00 */
[----:B------:R0:W-:Y:S02]  /*5ffd0*/  STL.64 [R1+0x1ca0], R24 ;  /* 0x001ca01801007387 */ /* 0x0001e40000100a00 */
        /* <DEDUP_REMOVED lines=14> */
[----:B---3--:R-:W-:Y:S01]  /*600c0*/  STL.64 [R1+0x1da8], R26 ;  /* 0x001da81a01007387 */ /* 0x008fe20000100a00 */
[----:B--2---:R0:W-:Y:S03]  /*600d0*/  STL.64 [R1+0x1da0], R24 ;  /* 0x001da01801007387 */ /* 0x0041e60000100a00 */
[----:B0-----:R-:W2:Y:S04]  /*600e0*/  LDL.64 R24, [R1+0x10] ;  /* 0x0000100001187983 */ /* 0x001ea80000100a00 */
[----:B--2---:R0:W-:Y:S04]  /*600f0*/  STL.64 [R1+0x1db8], R24 ;  /* 0x001db81801007387 */ /* 0x0041e80000100a00 */
[----:B0-----:R-:W2:Y:S01]  /*60100*/  LDL.LU R24, [R1+0x520] ;  /* 0x0005200001187983 */ /* 0x001ea20000300800 */
[----:B------:R-:W2:Y:S02]  /*60110*/  LDL.LU R25, [R1+0x524] ;  /* 0x0005240001197983 */ /* 0x000ea40000300800 */
[----:B------:R-:W3:Y:S02]  /*60120*/  LDL.LU R26, [R1+0x528] ;  /* 0x00052800011a7983 */ /* 0x000ee40000300800 */
[----:B------:R-:W3:Y:S01]  /*60130*/  LDL.LU R27, [R1+0x52c] ;  /* 0x00052c00011b7983 */ /* 0x000ee20000300800 */
[----:B------:R-:W5:Y:S01]  /*60140*/  LDL.LU R8, [R1+0x4c0] ;  /* 0x0004c00001087983 */ /* 0x000f620000300800 */
[----:B------:R-:W5:Y:S02]  /*60150*/  LDL.LU R9, [R1+0x4c4] ;  /* 0x0004c40001097983 */ /* 0x000f640000300800 */
[----:B------:R-:W2:Y:S02]  /*60160*/  LDL.LU R10, [R1+0x4c8] ;  /* 0x0004c800010a7983 */ /* 0x000ea40000300800 */
[----:B------:R-:W2:Y:S01]  /*60170*/  LDL.LU R11, [R1+0x4cc] ;  /* 0x0004cc00010b7983 */ /* 0x000ea20000300800 */
[----:B------:R-:W3:Y:S01]  /*60180*/  LDL.LU R16, [R1+0x4e0] ;  /* 0x0004e00001107983 */ /* 0x000ee20000300800 */
[----:B------:R-:W3:Y:S02]  /*60190*/  LDL.LU R17, [R1+0x4e4] ;  /* 0x0004e40001117983 */ /* 0x000ee40000300800 */
[----:B------:R-:W3:Y:S02]  /*601a0*/  LDL.LU R18, [R1+0x4e8] ;  /* 0x0004e80001127983 */ /* 0x000ee40000300800 */
[----:B------:R-:W3:Y:S01]  /*601b0*/  LDL.LU R19, [R1+0x4ec] ;  /* 0x0004ec0001137983 */ /* 0x000ee20000300800 */
[----:B--2---:R-:W-:Y:S01]  /*601c0*/  STL.64 [R1+0x1e08], R10 ;  /* 0x001e080a01007387 */ /* 0x004fe20000100a00 */
[----:B-----5:R0:W-:Y:S03]  /*601d0*/  STL.64 [R1+0x1e00], R8 ;  /* 0x001e000801007387 */ /* 0x0201e60000100a00 */
[----:B0-----:R-:W2:Y:S01]  /*601e0*/  LDL.64 R8, [R1+0x60] ;  /* 0x0000600001087983 */ /* 0x001ea20000100a00 */
[----:B---3--:R-:W-:Y:S02]  /*601f0*/  STL.64 [R1+0x1dc8], R26 ;  /* 0x001dc81a01007387 */ /* 0x008fe40000100a00 */
[----:B------:R0:W-:Y:S02]  /*60200*/  STL.64 [R1+0x1dc0], R24 ;  /* 0x001dc01801007387 */ /* 0x0001e40000100a00 */
[----:B0-----:R-:W-:-:S02]  /*60210*/  MOV R24, R15 ;  /* 0x0000000f00187202 */ /* 0x001fc40000000f00 */
[----:B------:R-:W-:-:S05]  /*60220*/  MOV R25, R14 ;  /* 0x0000000e00197202 */ /* 0x000fca0000000f00 */
[----:B------:R0:W-:Y:S02]  /*60230*/  STL.64 [R1+0x1de0], R24 ;  /* 0x001de01801007387 */ /* 0x0001e40000100a00 */
[----:B0-----:R-:W-:Y:S01]  /*60240*/  IMAD.MOV.U32 R24, RZ, RZ, R3 ;  /* 0x000000ffff187224 */ /* 0x001fe200078e0003 */
[----:B------:R-:W-:-:S05]  /*60250*/  MOV R25, R0 ;  /* 0x0000000000197202 */ /* 0x000fca0000000f00 */
[----:B------:R0:W-:Y:S04]  /*60260*/  STL.64 [R1+0x1df8], R24 ;  /* 0x001df81801007387 */ /* 0x0001e80000100a00 */
[----:B0-----:R-:W3:Y:S01]  /*60270*/  LDL.64 R24, [R1+0x50] ;  /* 0x0000500001187983 */ /* 0x001ee20000100a00 */
[C---:B----4-:R-:W-:Y:S03]  /*60280*/  HMMA.16816.F32 R4, R20.reuse, R12, R4 ;  /* 0x0000000c1404723c */ /* 0x050fe60000001804 */
[----:B---3--:R0:W-:Y:S04]  /*60290*/  STL.64 [R1+0x1e10], R24 ;  /* 0x001e101801007387 */ /* 0x0081e80000100a00 */
[----:B0-----:R-:W3:Y:S01]  /*602a0*/  LDL.LU R24, [R1+0x4d0] ;  /* 0x0004d00001187983 */ /* 0x001ee20000300800 */
[----:B------:R-:W3:Y:S02]  /*602b0*/  LDL.LU R25, [R1+0x4d4] ;  /* 0x0004d40001197983 */ /* 0x000ee40000300800 */
[----:B------:R-:W3:Y:S02]  /*602c0*/  LDL.LU R26, [R1+0x4d8] ;  /* 0x0004d800011a7983 */ /* 0x000ee40000300800 */
[----:B------:R-:W3:Y:S11]  /*602d0*/  LDL.LU R27, [R1+0x4dc] ;  /* 0x0004dc00011b7983 */ /* 0x000ef60000300800 */
[----:B------:R-:W-:Y:S01]  /*602e0*/  STL.64 [R1+0x410], R4 ;  /* 0x0004100401007387 */ /* 0x000fe20000100a00 */
[----:B------:R0:W-:Y:S03]  /*602f0*/  STL.64 [R1+0x418], R6 ;  /* 0x0004180601007387 */ /* 0x0001e60000100a00 */
[----:B0-----:R-:W4:Y:S01]  /*60300*/  LDL.LU.64 R6, [R1+0x1e30] ;  /* 0x001e300001067983 */ /* 0x001f220000300a00 */
[----:B------:R-:W5:Y:S02]  /*60310*/  LDL.LU.64 R4, [R1+0x1e28] ;  /* 0x001e280001047983 */ /* 0x000f640000300a00 */
[----:B------:R0:W-:Y:S02]  /*60320*/  STL.64 [R1+0x1db0], R12 ;  /* 0x001db00c01007387 */ /* 0x0001e40000100a00 */
        /* <DEDUP_REMOVED lines=10> */
[----:B-----5:R-:W-:Y:S01]  /*603d0*/  HMMA.16816.F32 R20, R20, R4, R16 ;  /* 0x000000041414723c */ /* 0x020fe20000001810 */
[----:B--2---:R-:W-:Y:S01]  /*603e0*/  STL.64 [R1+0x1df0], R14 ;  /* 0x001df00e01007387 */ /* 0x004fe20000100a00 */
[----:B------:R0:W-:Y:S03]  /*603f0*/  STL.64 [R1+0x1de8], R12 ;  /* 0x001de80c01007387 */ /* 0x0001e60000100a00 */
[----:B0-----:R-:W2:Y:S01]  /*60400*/  LDL.LU R12, [R1+0x500] ;  /* 0x00050000010c7983 */ /* 0x001ea20000300800 */
[----:B------:R-:W2:Y:S02]  /*60410*/  LDL.LU R13, [R1+0x504] ;  /* 0x00050400010d7983 */ /* 0x000ea40000300800 */
[----:B------:R-:W2:Y:S02]  /*60420*/  LDL.LU R14, [R1+0x508] ;  /* 0x00050800010e7983 */ /* 0x000ea40000300800 */
[----:B------:R-:W2:Y:S01]  /*60430*/  LDL.LU R15, [R1+0x50c] ;  /* 0x00050c00010f7983 */ /* 0x000ea20000300800 */
[----:B------:R-:W3:Y:S01]  /*60440*/  LDL.LU.64 R18, [R1+0x1e20] ;  /* 0x001e200001127983 */ /* 0x000ee20000300a00 */
[----:B------:R-:W3:Y:S11]  /*60450*/  LDL.LU.64 R16, [R1+0x1e18] ;  /* 0x001e180001107983 */ /* 0x000ef60000300a00 */
[----:B------:R0:W-:Y:S02]  /*60460*/  STL.64 [R1+0x400], R20 ;  /* 0x0004001401007387 */ /* 0x0001e40000100a00 */
[----:B------:R-:W-:Y:S01]  /*60470*/  STL.64 [R1+0x408], R22 ;  /* 0x0004081601007387 */ /* 0x000fe20000100a00 */
[----:B------:R-:W-:-:S02]  /*60480*/  MOV R3, R8 ;  /* 0x0000000800037202 */ /* 0x000fc40000000f00 */
[----:B------:R-:W-:Y:S01]  /*60490*/  MOV R0, R9 ;  /* 0x0000000900007202 */ /* 0x000fe20000000f00 */
[----:B0-----:R-:W5:Y:S01]  /*604a0*/  LDL.64 R20, [R1+0x20] ;  /* 0x0000200001147983 */ /* 0x001f620000100a00 */
[C---:B---3--:R-:W-:Y:S11]  /*604b0*/  HMMA.16816.F32 R24, R16.reuse, R8, R24 ;  /* 0x000000081018723c */ /* 0x048ff60000001818 */
[----:B------:R-:W-:Y:S11]  /*604c0*/  @!UPT UIADD3 URZ, URZ, URZ, URZ ;  /* 0x0000003f3f3ff290 */ /* 0x000ff6000fffe03f */
[----:B------:R-:W-:Y:S01]  /*604d0*/  @!UPT UIADD3 URZ, URZ, URZ, URZ ;  /* 0x0000003f3f3ff290 */ /* 0x000fe2000fffe03f */
[----:B------:R0:W-:Y:S01]  /*604e0*/  STL.64 [R1+0x3f0], R24 ;  /* 0x0003f01801007387 */ /* 0x0001e20000100a00 */
[----:B------:R-:W-:Y:S03]  /*604f0*/  STL.64 [R1+0x3f8], R26 ;  /* 0x0003f81a01007387 */ /* 0x000fe60000100a00 */
[----:B0-----:R-:W3:Y:S01]  /*60500*/  LDL.LU.64 R24, [R1+0x1e10] ;  /* 0x001e100001187983 */ /* 0x001ee20000300a00 */
[----:B------:R-:W3:Y:S02]  /*60510*/  LDL.LU.64 R10, [R1+0x1e08] ;  /* 0x001e0800010a7983 */ /* 0x000ee40000300a00 */
[----:B------:R-:W3:Y:S02]  /*60520*/  LDL.LU.64 R8, [R1+0x1e00] ;  /* 0x001e000001087983 */ /* 0x000ee40000300a00 */
[C---:B---3--:R-:W-:Y:S11]  /*60530*/  HMMA.16816.F32 R8, R16.reuse, R24, R8 ;  /* 0x000000181008723c */ /* 0x048ff60000001808 */
[----:B------:R-:W-:Y:S11]  /*60540*/  @!UPT UIADD3 URZ, URZ, URZ, URZ ;  /* 0x0000003f3f3ff290 */ /* 0x000ff6000fffe03f */
[----:B------:R-:W-:Y:S01]  /*60550*/  @!UPT UIADD3 URZ, URZ, URZ, URZ ;  /* 0x0000003f3f3ff290 */ /* 0x000fe2000fffe03f */
[----:B------:R0:W-:Y:S01]  /*60560*/  STL.64 [R1+0x230], R8 ;  /* 0x0002300801007387 */ /* 0x0001e20000100a00 */
[----:B------:R-:W-:Y:S02]  /*60570*/  STL.64 [R1+0x238], R10 ;  /* 0x0002380a01007387 */ /* 0x000fe40000100a00 */
[----:B0-----:R-:W-:Y:S01]  /*60580*/  IMAD.MOV.U32 R9, RZ, RZ, R24 ;  /* 0x000000ffff097224 */ /* 0x001fe200078e0018 */
[----:B------:R-:W-:Y:S02]  /*60590*/  MOV R8, R25 ;  /* 0x0000001900087202 */ /* 0x000fe40000000f00 */
[----:B------:R-:W2:Y:S02]  /*605a0*/  LDL.LU.64 R24, [R1+0x1df8] ;  /* 0x001df80001187983 */ /* 0x000ea40000300a00 */
[C---:B--2---:R-:W-:Y:S02]  /*605b0*/  HMMA.16816.F32 R24, R16.reuse, R24, R12 ;  /* 0x000000181018723c */ /* 0x044fe4000000180c */
[----:B------:R-:W2:Y:S01]  /*605c0*/  LDL.LU.64 R14, [R1+0x1df0] ;  /* 0x001df000010e7983 */ /* 0x000ea20000300a00 */
[----:B------:R-:W2:Y:S11]  /*605d0*/  LDL.LU.64 R12, [R1+0x1de8] ;  /* 0x001de800010c7983 */ /* 0x000eb60000300a00 */
[----:B------:R-:W-:Y:S09]  /*605e0*/  @!UPT UIADD3 URZ, URZ, URZ, URZ ;  /* 0x0000003f3f3ff290 */ /* 0x000ff2000fffe03f */
[----:B------:R0:W-:Y:S01]  /*605f0*/  STL.64 [R1+0x220], R24 ;  /* 0x0002201801007387 */ /* 0x0001e20000100a00 */
[----:B------:R2:W-:Y:S03]  /*60600*/  STL.64 [R1+0x228], R26 ;  /* 0x0002281a01007387 */ /* 0x0005e60000100a00 */
[----:B0-----:R-:W2:Y:S02]  /*60610*/  LDL.LU.64 R24, [R1+0x1de0] ;  /* 0x001de00001187983 */ /* 0x001ea40000300a00 */
[C---:B--2---:R-:W-:Y:S02]  /*60620*/  HMMA.16816.F32 R24, R16.reuse, R24, R12 ;  /* 0x000000181018723c */ /* 0x044fe4000000180c */
[----:B------:R-:W2:Y:S01]  /*60630*/  LDL.LU.64 R14, [R1+0x1dd8] ;  /* 0x001dd800010e7983 */ /* 0x000ea20000300a00 */
[----:B------:R-:W2:Y:S11]  /*60640*/  LDL.LU.64 R12, [R1+0x1dd0] ;  /* 0x001dd000010c7983 */ /* 0x000eb60000300a00 */
[----:B------:R-:W-:Y:S09]  /*60650*/  @!UPT UIADD3 URZ, URZ, URZ, URZ ;  /* 0x0000003f3f3ff290 */ /* 0x000ff2000fffe03f */
[----:B------:R-:W-:Y:S01]  /*60660*/  STL.64 [R1+0x210], R24 ;  /* 0x0002101801007387 */ /* 0x000fe20000100a00 */
[----:B------:R0:W-:Y:S03]  /*60670*/  STL.64 [R1+0x218], R26 ;  /* 0x0002181a01007387 */ /* 0x0001e60000100a00 */
[----:B0-----:R-:W5:Y:S01]  /*60680*/  LDL.LU.64 R26, [R1+0x1dc8] ;  /* 0x001dc800011a7983 */ /* 0x001f620000300a00 */
[----:B------:R-:W5:Y:S02]  /*60690*/  LDL.LU.64 R24, [R1+0x1dc0] ;  /* 0x001dc00001187983 */ /* 0x000f640000300a00 */
[C---:B-----5:R-:W-:Y:S11]  /*606a0*/  HMMA.16816.F32 R24, R16.reuse, R20, R24 ;  /* 0x000000141018723c */ /* 0x060ff60000001818 */
[----:B------:R-:W-:Y:S11]  /*606b0*/  @!UPT UIADD3 URZ, URZ, URZ, URZ ;  /* 0x0000003f3f3ff290 */ /* 0x000ff6000fffe03f */
[----:B------:R-:W-:Y:S01]  /*606c0*/  @!UPT UIADD3 URZ, URZ, URZ, URZ ;  /* 0x0000003f3f3ff290 */ /* 0x000fe2000fffe03f */
[----:B------:R0:W-:Y:S01]  /*606d0*/  STL.64 [R1+0x200], R24 ;  /* 0x0002001801007387 */ /* 0x0001e20000100a00 */
[----:B------:R-:W-:Y:S03]  /*606e0*/  STL.64 [R1+0x208], R26 ;  /* 0x0002081a01007387 */ /* 0x000fe60000100a00 */
[----:B0-----:R-:W2:Y:S01]  /*606f0*/  LDL.LU.64 R24, [R1+0x1db8] ;  /* 0x001db80001187983 */ /* 0x001ea20000300a00 */
[----:B------:R0:W-:Y:S02]  /*60700*/  STL.64 [R1+0x1d40], R20 ;  /* 0x001d401401007387 */ /* 0x0001e40000100a00 */
[----:B0-----:R-:W-:Y:S02]  /*60710*/  MOV R20, R3 ;  /* 0x0000000300147202 */ /* 0x001fe40000000f00 */
[----:B------:R-:W-:Y:S01]  /*60720*/  MOV R21, R0 ;  /* 0x0000000000157202 */ /* 0x000fe20000000f00 */
[C---:B--2---:R-:W-:Y:S01]  /*60730*/  HMMA.16816.F32 R12, R16.reuse, R24, R12 ;  /* 0x00000018100c723c */ /* 0x044fe2000000180c */
[----:B------:R-:W-:Y:S01]  /*60740*/  IMAD.MOV.U32 R3, RZ, RZ, R24 ;  /* 0x000000ffff037224 */ /* 0x000fe200078e0018 */
[----:B------:R-:W-:Y:S11]  /*60750*/  MOV R0, R25 ;  /* 0x0000001900007202 */ /* 0x000ff60000000f00 */
[----:B------:R-:W-:Y:S10]  /*60760*/  @!UPT UIADD3 URZ, URZ, URZ, URZ ;  /* 0x0000003f3f3ff290 */ /* 0x000ff4000fffe03f */
[----:B------:R0:W-:Y:S01]  /*60770*/  STL.64 [R1+0x1f0], R12 ;  /* 0x0001f00c01007387 */ /* 0x0001e20000100a00 */
[----:B------:R-:W-:Y:S03]  /*60780*/  STL.64 [R1+0x1f8], R14 ;  /* 0x0001f80e01007387 */ /* 0x000fe60000100a00 */
[----:B0-----:R-:W2:Y:S01]  /*60790*/  LDL.LU.64 R12, [R1+0x1db0] ;  /* 0x001db000010c7983 */ /* 0x001ea20000300a00 */
[----:B------:R-:W2:Y:S02]  /*607a0*/  LDL.LU.64 R26, [R1+0x1da8] ;  /* 0x001da800011a7983 */ /* 0x000ea40000300a00 */
[----:B------:R-:W2:Y:S02]  /*607b0*/  LDL.LU.64 R24, [R1+0x1da0] ;  /* 0x001da00001187983 */ /* 0x000ea40000300a00 */
[C---:B--2---:R-:W-:Y:S11]  /*607c0*/  HMMA.16816.F32 R24, R16.reuse, R12, R24 ;  /* 0x0000000c1018723c */ /* 0x044ff60000001818 */
[----:B------:R-:W-:Y:S11]  /*607d0*/  @!UPT UIADD3 URZ, URZ, URZ, URZ ;  /* 0x0000003f3f3ff290 */ /* 0x000ff6000fffe03f */
[----:B------:R-:W-:Y:S01]  /*607e0*/  @!UPT UIADD3 URZ, URZ, URZ, URZ ;  /* 0x0000003f3f3ff290 */ /* 0x000fe2000fffe03f */
[----:B------:R-:W-:Y:S01]  /*607f0*/  STL.64 [R1+0x1e0], R24 ;  /* 0x0001e01801007387 */ /* 0x000fe20000100a00 */
[----:B------:R0:W-:Y:S03]  /*60800*/  STL.64 [R1+0x1e8], R26 ;  /* 0x0001e81a01007387 */ /* 0x0001e60000100a00 */
[----:B0-----:R-:W2:Y:S01]  /*60810*/  LDL.LU.64 R26, [R1+0x1d98] ;  /* 0x001d9800011a7983 */ /* 0x001ea20000300a00 */
[----:B------:R-:W2:Y:S01]  /*60820*/  LDL.LU.64 R24, [R1+0x1d90] ;  /* 0x001d900001187983 */ /* 0x000ea20000300a00 */
[----:B------:R-:W-:Y:S02]  /*60830*/  MOV R29, R12 ;  /* 0x0000000c001d7202 */ /* 0x000fe40000000f00 */
[----:B------:R-:W-:Y:S01]  /*60840*/  MOV R28, R13 ;  /* 0x0000000d001c7202 */ /* 0x000fe20000000f00 */
[----:B------:R-:W3:Y:S01]  /*60850*/  LDL.LU.64 R14, [R1+0x1d88] ;  /* 0x001d8800010e7983 */ /* 0x000ee20000300a00 */
[----:B------:R-:W3:Y:S01]  /*60860*/  LDL.LU.64 R12, [R1+0x1d80] ;  /* 0x001d8000010c7983 */ /* 0x000ee20000300a00 */
[----:B--2---:R-:W-:Y:S02]  /*60870*/  HMMA.16816.F32 R24, R16, R4, R24 ;  /* 0x000000041018723c */ /* 0x004fe40000001818 */
[----:B------:R-:W3:Y:S11]  /*60880*/  LDL.LU R16, [R1+0x560] ;  /* 0x0005600001107983 */ /* 0x000ef60000300800 */
[----:B------:R-:W-:Y:S10]  /*60890*/  @!UPT UIADD3 URZ, URZ, URZ, URZ ;  /* 0x0000003f3f3ff290 */ /* 0x000ff4000fffe03f */
[----:B------:R0:W-:Y:S01]  /*608a0*/  STL.64 [R1+0x1b0], R24 ;  /* 0x0001b01801007387 */ /* 0x0001e20000100a00 */
[----:B------:R1:W-:Y:S02]  /*608b0*/  STL.64 [R1+0x1b8], R26 ;  /* 0x0001b81a01007387 */ /* 0x0003e40000100a00 */
[----:B------:R-:W3:Y:S02]  /*608c0*/  LDL.LU R17, [R1+0x564] ;  /* 0x0005640001117983 */ /* 0x000ee40000300800 */
[----:B------:R-:W3:Y:S01]  /*608d0*/  LDL.LU R18, [R1+0x568] ;  /* 0x0005680001127983 */ /* 0x000ee20000300800 */
[----:B------:R-:W3:Y:S01]  /*608e0*/  LDL.LU R19, [R1+0x56c] ;  /* 0x00056c0001137983 */ /* 0x000ee20000300800 */
[----:B----4-:R-:W-:Y:S02]  /*608f0*/  STL.64 [R1+0x1d18], R6 ;  /* 0x001d180601007387 */ /* 0x010fe40000100a00 */
[----:B------:R3:W-:Y:S01]  /*60900*/  STL.64 [R1+0x1d10], R4 ;  /* 0x001d100401007387 */ /* 0x0007e20000100a00 */
[----:B0-----:R-:W2:Y:S01]  /*60910*/  LDL.LU R24, [R1+0x660] ;  /* 0x0006600001187983 */ /* 0x001ea20000300800 */
[----:B------:R-:W2:Y:S02]  /*60920*/  LDL.LU R25, [R1+0x664] ;  /* 0x0006640001197983 */ /* 0x000ea40000300800 */
[----:B-1----:R-:W4:Y:S02]  /*60930*/  LDL.LU R26, [R1+0x668] ;  /* 0x00066800011a7983 */ /* 0x002f240000300800 */
[----:B------:R-:W4:Y:S01]  /*60940*/  LDL.LU R27, [R1+0x66c] ;  /* 0x00066c00011b7983 */ /* 0x000f220000300800 */
[C---:B---3--:R-:W-:Y:S01]  /*60950*/  HMMA.16816.F32 R4, R12.reuse, R20, R16 ;  /* 0x000000140c04723c */ /* 0x048fe20000001810 */
[----:B----4-:R-:W-:Y:S01]  /*60960*/  STL.64 [R1+0x1cd0], R26 ;  /* 0x001cd01a01007387 */ /* 0x010fe20000100a00 */
[----:B--2---:R0:W-:Y:S03]  /*60970*/  STL.64 [R1+0x1cc8], R24 ;  /* 0x001cc81801007387 */ /* 0x0041e60000100a00 */
[----:B0-----:R-:W2:Y:S11]  /*60980*/  LDL.LU R24, [R1+0x640] ;  /* 0x0006400001187983 */ /* 0x001eb60000300800 */
[----:B------:R-:W-:Y:S07]  /*60990*/  @!UPT UIADD3 URZ, URZ, URZ, URZ ;  /* 0x0000003f3f3ff290 */ /* 0x000fee000fffe03f */
[----:B------:R-:W-:Y:S02]  /*609a0*/  STL.64 [R1+0x1a0], R4 ;  /* 0x0001a00401007387 */ /* 0x000fe40000100a00 */
[----:B------:R-:W-:Y:S02]  /*609b0*/  STL.64 [R1+0x1a8], R6 ;  /* 0x0001a80601007387 */ /* 0x000fe40000100a00 */
[----:B------:R-:W2:Y:S01]  /*609c0*/  LDL.LU R25, [R1+0x644] ;  /* 0x0006440001197983 */ /* 0x000ea20000300800 */
[----:B------:R-:W3:Y:S01]  /*609d0*/  LDL.LU R26, [R1+0x648] ;  /* 0x00064800011a7983 */ /* 0x000ee20000300800 */
[----:B------:R-:W3:Y:S02]  /*609e0*/  LDL.LU R27, [R1+0x64c] ;  /* 0x00064c00011b7983 */ /* 0x000ee40000300800 */
[----:B------:R-:W4:Y:S02]  /*609f0*/  LDL.LU R16, [R1+0x5a0] ;  /* 0x0005a00001107983 */ /* 0x000f240000300800 */
[----:B------:R-:W4:Y:S01]  /*60a00*/  LDL.LU R17, [R1+0x5a4] ;  /* 0x0005a40001117983 */ /* 0x000f220000300800 */
[----:B------:R-:W5:Y:S01]  /*60a10*/  LDL.LU R18, [R1+0x5a8] ;  /* 0x0005a80001127983 */ /* 0x000f620000300800 */
[----:B------:R-:W5:Y:S03]  /*60a20*/  LDL.LU R19, [R1+0x5ac] ;  /* 0x0005ac0001137983 */ /* 0x000f660000300800 */
[----:B-----5:R-:W-:Y:S01]  /*60a30*/  STL.64 [R1+0x1d50], R18 ;  /* 0x001d501201007387 */ /* 0x020fe20000100a00 */
[----:B----4-:R0:W-:Y:S03]  /*60a40*/  STL.64 [R1+0x1d48], R16 ;  /* 0x001d481001007387 */ /* 0x0101e60000100a00 */
        /* <DEDUP_REMOVED lines=9> */
[----:B------:R-:W5:Y:S02]  /*60ae0*/  LDL.LU R19, [R1+0x58c] ;  /* 0x00058c0001137983 */ /* 0x000f640000300800 */
[----:B-----5:R-:W-:Y:S01]  /*60af0*/  STL.64 [R1+0x1d70], R18 ;  /* 0x001d701201007387 */ /* 0x020fe20000100a00 */
[----:B----4-:R-:W-:Y:S02]  /*60b00*/  STL.64 [R1+0x1d68], R16 ;  /* 0x001d681001007387 */ /* 0x010fe40000100a00 */
[----:B------:R-:W4:Y:S02]  /*60b10*/  LDL.64 R20, [R1+0x30] ;  /* 0x0000300001147983 */ /* 0x000f240000100a00 */
[----:B----4-:R0:W-:Y:S04]  /*60b20*/  STL.64 [R1+0x1d78], R20 ;  /* 0x001d781401007387 */ /* 0x0101e80000100a00 */
[----:B0-----:R-:W4:Y:S01]  /*60b30*/  LDL.LU R20, [R1+0x570] ;  /* 0x0005700001147983 */ /* 0x001f220000300800 */
[----:B------:R-:W4:Y:S02]  /*60b40*/  LDL.LU R21, [R1+0x574] ;  /* 0x0005740001157983 */ /* 0x000f240000300800 */
[----:B------:R-:W4:Y:S02]  /*60b50*/  LDL.LU R22, [R1+0x578] ;  /* 0x0005780001167983 */ /* 0x000f240000300800 */
[----:B------:R-:W4:Y:S01]  /*60b60*/  LDL.LU R23, [R1+0x57c] ;  /* 0x00057c0001177983 */ /* 0x000f220000300800 */
[----:B------:R-:W5:Y:S01]  /*60b70*/  LDL.LU R4, [R1+0x5c0] ;  /* 0x0005c00001047983 */ /* 0x000f620000300800 */
[----:B------:R-:W5:Y:S02]  /*60b80*/  LDL.LU R5, [R1+0x5c4] ;  /* 0x0005c40001057983 */ /* 0x000f640000300800 */
[----:B------:R-:W2:Y:S02]  /*60b90*/  LDL.LU R6, [R1+0x5c8] ;  /* 0x0005c80001067983 */ /* 0x000ea40000300800 */
[----:B------:R-:W2:Y:S01]  /*60ba0*/  LDL.LU R7, [R1+0x5cc] ;  /* 0x0005cc0001077983 */ /* 0x000ea20000300800 */
[----:B------:R-:W-:Y:S01]  /*60bb0*/  MOV R17, R8 ;  /* 0x0000000800117202 */ /* 0x000fe20000000f00 */
[----:B------:R-:W-:Y:S01]  /*60bc0*/  IMAD.MOV.U32 R16, RZ, RZ, R9 ;  /* 0x000000ffff107224 */ /* 0x000fe200078e0009 */
[----:B--2---:R-:W-:Y:S01]  /*60bd0*/  STL.64 [R1+0x1d28], R6 ;  /* 0x001d280601007387 */ /* 0x004fe20000100a00 */
[----:B-----5:R-:W-:Y:S02]  /*60be0*/  STL.64 [R1+0x1d20], R4 ;  /* 0x001d200401007387 */ /* 0x020fe40000100a00 */
[----:B------:R-:W2:Y:S02]  /*60bf0*/  LDL.LU R8, [R1+0x5d0] ;  /* 0x0005d00001087983 */ /* 0x000ea40000300800 */
[----:B------:R-:W2:Y:S01]  /*60c00*/  LDL.LU R9, [R1+0x5d4] ;  /* 0x0005d40001097983 */ /* 0x000ea20000300800 */
[----:B------:R-:W5:Y:S01]  /*60c10*/  LDL.LU R10, [R1+0x5d8] ;  /* 0x0005d800010a7983 */ /* 0x000f620000300800 */
[----:B------:R-:W5:Y:S01]  /*60c20*/  LDL.LU R11, [R1+0x5dc] ;  /* 0x0005dc00010b7983 */ /* 0x000f620000300800 */
[C---:B----4-:R-:W-:Y:S02]  /*60c30*/  HMMA.16816.F32 R16, R12.reuse, R16, R20 ;  /* 0x000000100c10723c */ /* 0x050fe40000001814 */
        /* <DEDUP_REMOVED lines=8> */
[----:B0-----:R-:W3:Y:S01]  /*60cc0*/  LDL.64 R24, [R1+0x40] ;  /* 0x0000400001187983 */ /* 0x001ee20000100a00 */
[----:B------:R-:W4:Y:S06]  /*60cd0*/  LDL.LU.64 R20, [R1+0x1d78] ;  /* 0x001d780001147983 */ /* 0x000f2c0000300a00 */
[----:B------:R-:W-:Y:S02]  /*60ce0*/  STL.64 [R1+0x190], R16 ;  /* 0x0001901001007387 */ /* 0x000fe40000100a00 */
[----:B------:R0:W-:Y:S02]  /*60cf0*/  STL.64 [R1+0x198], R18 ;  /* 0x0001981201007387 */ /* 0x0001e40000100a00 */
[----:B0-----:R-:W3:Y:S01]  /*60d00*/  LDL.LU.64 R18, [R1+0x1d70] ;  /* 0x001d700001127983 */ /* 0x001ee20000300a00 */
[----:B------:R-:W3:Y:S02]  /*60d10*/  LDL.LU.64 R16, [R1+0x1d68] ;  /* 0x001d680001107983 */ /* 0x000ee40000300a00 */
[----:B---3--:R-:W-:Y:S11]  /*60d20*/  HMMA.16816.F32 R16, R12, R24, R16 ;  /* 0x000000180c10723c */ /* 0x008ff60000001810 */
[----:B------:R-:W-:Y:S11]  /*60d30*/  @!UPT UIADD3 URZ, URZ, URZ, URZ ;  /* 0x0000003f3f3ff290 */ /* 0x000ff6000fffe03f */
[----:B------:R-:W-:Y:S01]  /*60d40*/  @!UPT UIADD3 URZ, URZ, URZ, URZ ;  /* 0x0000003f3f3ff290 */ /* 0x000fe2000fffe03f */
[----:B------:R-:W-:Y:S01]  /*60d50*/  STL.64 [R1+0x180], R16 ;  /* 0x0001801001007387 */ /* 0x000fe20000100a00 */
[----:B------:R0:W-:Y:S03]  /*60d60*/  STL.64 [R1+0x188], R18 ;  /* 0x0001881201007387 */ /* 0x0001e60000100a00 */
[----:B0-----:R-:W3:Y:S01]  /*60d70*/  LDL.LU.64 R18, [R1+0x1d60] ;  /* 0x001d600001127983 */ /* 0x001ee20000300a00 */
[----:B------:R-:W3:Y:S02]  /*60d80*/  LDL.LU.64 R16, [R1+0x1d58] ;  /* 0x001d580001107983 */ /* 0x000ee40000300a00 */
[----:B------:R0:W-:Y:S02]  /*60d90*/  STL.64 [R1+0x1ce8], R24 ;  /* 0x001ce81801007387 */ /* 0x0001e40000100a00 */
[----:B0-----:R-:W5:Y:S01]  /*60da0*/  LDL.64 R24, [R1+0x50] ;  /* 0x0000500001187983 */ /* 0x001f620000100a00 */
[----:B------:R-:W-:-:S02]  /*60db0*/  MOV R4, R3 ;  /* 0x0000000300047202 */ /* 0x000fc40000000f00 */
[----:B------:R-:W-:Y:S01]  /*60dc0*/  MOV R5, R0 ;  /* 0x0000000000057202 */ /* 0x000fe20000000f00 */
[----:B----4-:R-:W-:Y:S01]  /*60dd0*/  IMAD.MOV.U32 R3, RZ, RZ, R20 ;  /* 0x000000ffff037224 */ /* 0x010fe200078e0014 */
[----:B------:R-:W-:Y:S01]  /*60de0*/  MOV R0, R21 ;  /* 0x0000001500007202 */ /* 0x000fe20000000f00 */
[C---:B---3--:R-:W-:Y:S01]  /*60df0*/  HMMA.16816.F32 R16, R12.reuse, R20, R16 ;  /* 0x000000140c10723c */ /* 0x048fe20000001810 */
[----:B-----5:R0:W-:Y:S04]  /*60e00*/  STL.64 [R1+0x1cf8], R24 ;  /* 0x001cf81801007387 */ /* 0x0201e80000100a00 */
[----:B0-----:R-:W3:Y:S01]  /*60e10*/  LDL.LU R24, [R1+0x5e0] ;  /* 0x0005e00001187983 */ /* 0x001ee20000300800 */
[----:B------:R-:W3:Y:S02]  /*60e20*/  LDL.LU R25, [R1+0x5e4] ;  /* 0x0005e40001197983 */ /* 0x000ee40000300800 */
[----:B------:R-:W3:Y:S02]  /*60e30*/  LDL.LU R26, [R1+0x5e8] ;  /* 0x0005e800011a7983 */ /* 0x000ee40000300800 */
[----:B------:R-:W3:Y:S11]  /*60e40*/  LDL.LU R27, [R1+0x5ec] ;  /* 0x0005ec00011b7983 */ /* 0x000ef60000300800 */
[----:B------:R-:W-:Y:S02]  /*60e50*/  @!UPT UIADD3 URZ, URZ, URZ, URZ ;  /* 0x0000003f3f3ff290 */ /* 0x000fe4000fffe03f */
[----:B------:R-:W-:Y:S01]  /*60e60*/  STL.64 [R1+0x170], R16 ;  /* 0x0001701001007387 */ /* 0x000fe20000100a00 */
[----:B------:R0:W-:Y:S03]  /*60e70*/  STL.64 [R1+0x178], R18 ;  /* 0x0001781201007387 */ /* 0x0001e60000100a00 */
[----:B0-----:R-:W4:Y:S01]  /*60e80*/  LDL.LU.64 R18, [R1+0x1d50] ;  /* 0x001d500001127983 */ /* 0x001f220000300a00 */
[----:B------:R-:W4:Y:S02]  /*60e90*/  LDL.LU.64 R16, [R1+0x1d48] ;  /* 0x001d480001107983 */ /* 0x000f240000300a00 */
[----:B------:R-:W4:Y:S01]  /*60ea0*/  LDL.LU.64 R20, [R1+0x1d40] ;  /* 0x001d400001147983 */ /* 0x000f220000300a00 */
[C---:B--2---:R-:W-:Y:S08]  /*60eb0*/  HMMA.16816.F32 R4, R12.reuse, R4, R8 ;  /* 0x000000040c04723c */ /* 0x044ff00000001808 */
[----:B----4-:R-:W-:Y:S01]  /*60ec0*/  HMMA.16816.F32 R16, R12, R20, R16 ;  /* 0x000000140c10723c */ /* 0x010fe20000001810 */
[----:B------:R0:W-:Y:S04]  /*60ed0*/  STL.64 [R1+0x1cf0], R20 ;  /* 0x001cf01401007387 */ /* 0x0001e80000100a00 */
[----:B0-----:R-:W2:Y:S11]  /*60ee0*/  LDL.LU R20, [R1+0x600] ;  /* 0x0006000001147983 */ /* 0x001eb60000300800 */
[----:B------:R-:W-:Y:S07]  /*60ef0*/  @!UPT UIADD3 URZ, URZ, URZ, URZ ;  /* 0x0000003f3f3ff290 */ /* 0x000fee000fffe03f */
[----:B------:R-:W-:Y:S01]  /*60f00*/  STL.64 [R1+0x1d0], R16 ;  /* 0x0001d01001007387 */ /* 0x000fe20000100a00 */
[----:B------:R-:W-:Y:S02]  /*60f10*/  STL.64 [R1+0x1d8], R18 ;  /* 0x0001d81201007387 */ /* 0x000fe40000100a00 */
[----:B------:R-:W0:Y:S04]  /*60f20*/  LDSM.16.M88.4 R16, [R2+0x4b400] ;  /* 0x04b400000210783b */ /* 0x000e280000000200 */
[----:B------:R-:W2:Y:S01]  /*60f30*/  LDL.LU R21, [R1+0x604] ;  /* 0x0006040001157983 */ /* 0x000ea20000300800 */
[----:B------:R-:W2:Y:S01]  /*60f40*/  LDL.LU R22, [R1+0x608] ;  /* 0x0006080001167983 */ /* 0x000ea20000300800 */
[----:B------:R-:W2:Y:S03]  /*60f50*/  LDL.LU R23, [R1+0x60c] ;  /* 0x00060c0001177983 */ /* 0x000ea60000300800 */
[----:B0-----:R-:W-:Y:S01]  /*60f60*/  STL.64 [R1+0x1c30], R18 ;  /* 0x001c301201007387 */ /* 0x001fe20000100a00 */
[----:B------:R-:W-:Y:S02]  /*60f70*/  STL.64 [R1+0x1c28], R16 ;  /* 0x001c281001007387 */ /* 0x000fe40000100a00 */
[----:B------:R-:W4:Y:S02]  /*60f80*/  LDL.LU.64 R10, [R1+0x1d38] ;  /* 0x001d3800010a7983 */ /* 0x000f240000300a00 */
[----:B------:R-:W4:Y:S01]  /*60f90*/  LDL.LU.64 R8, [R1+0x1d30] ;  /* 0x001d300001087983 */ /* 0x000f220000300a00 */
[----:B------:R-:W-:Y:S01]  /*60fa0*/  STL.64 [R1+0x2c0], R4 ;  /* 0x0002c00401007387 */ /* 0x000fe20000100a00 */
[----:B------:R0:W-:Y:S03]  /*60fb0*/  STL.64 [R1+0x2c8], R6 ;  /* 0x0002c80601007387 */ /* 0x0001e60000100a00 */
[----:B0-----:R-:W5:Y:S01]  /*60fc0*/  LDL.LU.64 R6, [R1+0x1d28] ;  /* 0x001d280001067983 */ /* 0x001f620000300a00 */
[----:B------:R-:W5:Y:S01]  /*60fd0*/  LDL.LU.64 R4, [R1+0x1d20] ;  /* 0x001d200001047983 */ /* 0x000f620000300a00 */
[----:B------:R-:W-:-:S02]  /*60fe0*/  MOV R16, R29 ;  /* 0x0000001d00107202 */ /* 0x000fc40000000f00 */
[----:B------:R-:W-:-:S07]  /*60ff0*/  MOV R17, R28 ;  /* 0x0000001c00117202 */ /* 0x000fce0000000f00 */
[C---:B-----5:R-:W-:Y:S01]  /*61000*/  HMMA.16816.F32 R16, R12.reuse, R16, R4 ;  /* 0x000000100c10723c */ /* 0x060fe20000001804 */
[----:B------:R-:W5:Y:S01]  /*61010*/  LDL.LU.64 R6, [R1+0x1d18] ;  /* 0x001d180001067983 */ /* 0x000f620000300a00 */
[----:B------:R-:W4:Y:S11]  /*61020*/  LDL.LU.64 R4, [R1+0x1d10] ;  /* 0x001d100001047983 */ /* 0x000f360000300a00 */
[----:B------:R-:W-:Y:S10]  /*61030*/  @!UPT UIADD3 URZ, URZ, URZ, URZ ;  /* 0x0000003f3f3ff290 */ /* 0x000ff4000fffe03f */
[----:B------:R0:W-:Y:S01]  /*61040*/  STL.64 [R1+0x360], R16 ;  /* 0x0003601001007387 */ /* 0x0001e20000100a00 */
[----:B------:R1:W-:Y:S03]  /*61050*/  STL.64 [R1+0x368], R18 ;  /* 0x0003681201007387 */ /* 0x0003e60000100a00 */
[----:B0-----:R-:W2:Y:S01]  /*61060*/  LDL.LU R16, [R1+0x7a0] ;  /* 0x0007a00001107983 */ /* 0x001ea20000300800 */
[----:B------:R-:W2:Y:S02]  /*61070*/  LDL.LU R17, [R1+0x7a4] ;  /* 0x0007a40001117983 */ /* 0x000ea40000300800 */
[----:B-1----:R-:W2:Y:S02]  /*61080*/  LDL.LU R18, [R1+0x7a8] ;  /* 0x0007a80001127983 */ /* 0x002ea40000300800 */
[----:B------:R-:W2:Y:S01]  /*61090*/  LDL.LU R19, [R1+0x7ac] ;  /* 0x0007ac0001137983 */ /* 0x000ea20000300800 */
[----:B----4-:R-:W-:Y:S01]  /*610a0*/  HMMA.16816.F32 R12, R12, R4, R8 ;  /* 0x000000040c0c723c */ /* 0x010fe20000001808 */
[----:B--2---:R-:W-:Y:S01]  /*610b0*/  STL.64 [R1+0x1c40], R18 ;  /* 0x001c401201007387 */ /* 0x004fe20000100a00 */
[----:B------:R0:W-:Y:S03]  /*610c0*/  STL.64 [R1+0x1c38], R16 ;  /* 0x001c381001007387 */ /* 0x0001e60000100a00 */
[----:B0-----:R-:W2:Y:S01]  /*610d0*/  LDL.64 R16, [R1+0x10] ;  /* 0x0000100001107983 */ /* 0x001ea20000100a00 */
[----:B------:R-:W3:Y:S02]  /*610e0*/  LDL.LU.64 R10, [R1+0x1d08] ;  /* 0x001d0800010a7983 */ /* 0x000ee40000300a00 */
[----:B------:R-:W3:Y:S02]  /*610f0*/  LDL.LU.64 R8, [R1+0x1d00] ;  /* 0x001d000001087983 */ /* 0x000ee40000300a00 */
[----:B-----5:R-:W-:Y:S01]  /*61100*/  STL.64 [R1+0x1cb8], R6 ;  /* 0x001cb80601007387 */ /* 0x020fe20000100a00 */
[----:B------:R0:W-:Y:S11]  /*61110*/  STL.64 [R1+0x1cb0], R4 ;  /* 0x001cb00401007387 */ /* 0x0001f60000100a00 */
[----:B------:R-:W-:Y:S01]  /*61120*/  @!UPT UIADD3 URZ, URZ, URZ, URZ ;  /* 0x0000003f3f3ff290 */ /* 0x000fe2000fffe03f */
[----:B------:R1:W-:Y:S02]  /*61130*/  STL.64 [R1+0x350], R12 ;  /* 0x0003500c01007387 */ /* 0x0003e40000100a00 */
[----:B------:R-:W-:Y:S01]  /*61140*/  STL.64 [R1+0x358], R14 ;  /* 0x0003580e01007387 */ /* 0x000fe20000100a00 */
[----:B0-----:R-:W4:Y:S01]  /*61150*/  LDL.LU R4, [R1+0x620] ;  /* 0x0006200001047983 */ /* 0x001f220000300800 */
[----:B------:R-:W4:Y:S02]  /*61160*/  LDL.LU R5, [R1+0x624] ;  /* 0x0006240001057983 */ /* 0x000f240000300800 */
[----:B------:R-:W4:Y:S02]  /*61170*/  LDL.LU R6, [R1+0x628] ;  /* 0x0006280001067983 */ /* 0x000f240000300800 */
[----:B------:R-:W4:Y:S01]  /*61180*/  LDL.LU R7, [R1+0x62c] ;  /* 0x00062c0001077983 */ /* 0x000f220000300800 */
[----:B-1----:R-:W3:Y:S02]  /*61190*/  LDL.64 R12, [R1+0x60] ;  /* 0x00006000010c7983 */ /* 0x002ee40000100a00 */
[C---:B---3--:R-:W-:Y:S11]  /*611a0*/  HMMA.16816.F32 R24, R8.reuse, R12, R24 ;  /* 0x0000000c0818723c */ /* 0x048ff60000001818 */
[----:B------:R-:W-:Y:S11]  /*611b0*/  @!UPT UIADD3 URZ, URZ, URZ, URZ ;  /* 0x0000003f3f3ff290 */ /* 0x000ff6000fffe03f */
[----:B------:R-:W-:Y:S01]  /*611c0*/  @!UPT UIADD3 URZ, URZ, URZ, URZ ;  /* 0x0000003f3f3ff290 */ /* 0x000fe2000fffe03f */
[----:B------:R0:W-:Y:S01]  /*611d0*/  STL.64 [R1+0x3e0], R24 ;  /* 0x0003e01801007387 */ /* 0x0001e20000100a00 */
[----:B------:R-:W-:Y:S03]  /*611e0*/  STL.64 [R1+0x3e8], R26 ;  /* 0x0003e81a01007387 */ /* 0x000fe60000100a00 */
[----:B0-----:R-:W3:Y:S01]  /*611f0*/  LDL.LU.64 R24, [R1+0x1cf8] ;  /* 0x001cf80001187983 */ /* 0x001ee20000300a00 */
[----:B------:R0:W-:Y:S02]  /*61200*/  STL.64 [R1+0x1cc0], R12 ;  /* 0x001cc00c01007387 */ /* 0x0001e40000100a00 */
[----:B0-----:R-:W-:Y:S01]  /*61210*/  IMAD.MOV.U32 R12, RZ, RZ, R3 ;  /* 0x000000ffff0c7224 */ /* 0x001fe200078e0003 */
[----:B------:R-:W-:Y:S01]  /*61220*/  MOV R13, R0 ;  /* 0x00000000000d7202 */ /* 0x000fe20000000f00 */
[----:B---3--:R-:W-:Y:S01]  /*61230*/  HMMA.16816.F32 R20, R8, R24, R20 ;  /* 0x000000180814723c */ /* 0x008fe20000001814 */
[----:B------:R-:W-:-:S02]  /*61240*/  MOV R3, R24 ;  /* 0x0000001800037202 */ /* 0x000fc40000000f00 */
[----:B------:R-:W-:Y:S11]  /*61250*/  MOV R0, R25 ;  /* 0x0000001900007202 */ /* 0x000ff60000000f00 */
[----:B------:R-:W-:Y:S09]  /*61260*/  @!UPT UIADD3 URZ, URZ, URZ, URZ ;  /* 0x0000003f3f3ff290 */ /* 0x000ff2000fffe03f */
[----:B------:R0:W-:Y:S01]  /*61270*/  STL.64 [R1+0x3d0], R20 ;  /* 0x0003d01401007387 */ /* 0x0001e20000100a00 */
[----:B------:R-:W-:Y:S03]  /*61280*/  STL.64 [R1+0x3d8], R22 ;  /* 0x0003d81601007387 */ /* 0x000fe60000100a00 */
[----:B0-----:R-:W3:Y:S01]  /*61290*/  LDL.LU.64 R20, [R1+0x1cf0] ;  /* 0x001cf00001147983 */ /* 0x001ee20000300a00 */
[----:B------:R-:W4:Y:S02]  /*612a0*/  LDL.LU.64 R24, [R1+0x1ce8] ;  /* 0x001ce80001187983 */ /* 0x000f240000300a00 */
[C---:B----4-:R-:W-:Y:S11]  /*612b0*/  HMMA.16816.F32 R4, R8.reuse, R24, R4 ;  /* 0x000000180804723c */ /* 0x050ff60000001804 */
[----:B------:R-:W-:Y:S11]  /*612c0*/  @!UPT UIADD3 URZ, URZ, URZ, URZ ;  /* 0x0000003f3f3ff290 */ /* 0x000ff6000fffe03f */
[----:B------:R-:W-:Y:S01]  /*612d0*/  @!UPT UIADD3 URZ, URZ, URZ, URZ ;  /* 0x0000003f3f3ff290 */ /* 0x000fe2000fffe03f */
[----:B------:R-:W-:Y:S01]  /*612e0*/  STL.64 [R1+0x3c0], R4 ;  /* 0x0003c00401007387 */ /* 0x000fe20000100a00 */
[----:B------:R0:W-:Y:S02]  /*612f0*/  STL.64 [R1+0x3c8], R6 ;  /* 0x0003c80601007387 */ /* 0x0001e40000100a00 */
[----:B------:R-:W4:Y:S02]  /*61300*/  LDL.LU.64 R26, [R1+0x1ce0] ;  /* 0x001ce000011a7983 */ /* 0x000f240000300a00 */
[----:B0-----:R-:W-:Y:S01]  /*61310*/  IMAD.MOV.U32 R7, RZ, RZ, R24 ;  /* 0x000000ffff077224 */ /* 0x001fe200078e0018 */
[----:B------:R-:W-:Y:S02]  /*61320*/  MOV R6, R25 ;  /* 0x0000001900067202 */ /* 0x000fe40000000f00 */
[----:B------:R-:W4:Y:S02]  /*61330*/  LDL.LU.64 R24, [R1+0x1cd8] ;  /* 0x001cd80001187983 */ /* 0x000f240000300a00 */
[C---:B----4-:R-:W-:Y:S02]  /*61340*/  HMMA.16816.F32 R12, R8.reuse, R12, R24 ;  /* 0x0000000c080c723c */ /* 0x050fe40000001818 */
[----:B------:R-:W3:Y:S01]  /*61350*/  LDL.LU.64 R26, [R1+0x1cd0] ;  /* 0x001cd000011a7983 */ /* 0x000ee20000300a00 */
[----:B------:R-:W3:Y:S11]  /*61360*/  LDL.LU.64 R24, [R1+0x1cc8] ;  /* 0x001cc80001187983 */ /* 0x000ef60000300a00 */
[----:B------:R-:W-:Y:S09]  /*61370*/  @!UPT UIADD3 URZ, URZ, URZ, URZ ;  /* 0x0000003f3f3ff290 */ /* 0x000ff2000fffe03f */
[----:B------:R-:W-:Y:S01]  /*61380*/  STL.64 [R1+0x3b0], R12 ;  /* 0x0003b00c01007387 */ /* 0x000fe20000100a00 */
[----:B------:R3:W-:Y:S02]  /*61390*/  STL.64 [R1+0x3b8], R14 ;  /* 0x0003b80e01007387 */ /* 0x0007e40000100a00 */
[----:B---3--:R-:W-:Y:S01]  /*613a0*/  HMMA.16816.F32 R12, R8, R20, R24 ;  /* 0x00000014080c723c */ /* 0x008fe20000001818 */
[----:B------:R-:W3:Y:S11]  /*613b0*/  LDL.LU R24, [R1+0x6b0] ;  /* 0x0006b00001187983 */ /* 0x000ef60000300800 */
[----:B------:R-:W-:Y:S11]  /*613c0*/  @!UPT UIADD3 URZ, URZ, URZ, URZ ;  /* 0x0000003f3f3ff290 */ /* 0x000ff6000fffe03f */
[----:B------:R0:W-:Y:S01]  /*613d0*/  STL.64 [R1+0x390], R12 ;  /* 0x0003900c01007387 */ /* 0x0001e20000100a00 */
[----:B------:R1:W-:Y:S02]  /*613e0*/  STL.64 [R1+0x398], R14 ;  /* 0x0003980e01007387 */ /* 0x0003e40000100a00 */
[----:B------:R-:W3:Y:S02]  /*613f0*/  LDL.LU R25, [R1+0x6b4] ;  /* 0x0006b40001197983 */ /* 0x000ee40000300800 */
[----:B------:R-:W3:Y:S01]  /*61400*/  LDL.LU R26, [R1+0x6b8] ;  /* 0x0006b800011a7983 */ /* 0x000ee20000300800 */
[----:B------:R-:W3:Y:S04]  /*61410*/  LDL.LU R27, [R1+0x6bc] ;  /* 0x0006bc00011b7983 */ /* 0x000ee80000300800 */
[----:B0-----:R-:W4:Y:S01]  /*61420*/  LDL.LU R12, [R1+0x6a0] ;  /* 0x0006a000010c7983 */ /* 0x001f220000300800 */
[----:B------:R-:W4:Y:S02]  /*61430*/  LDL.LU R13, [R1+0x6a4] ;  /* 0x0006a400010d7983 */ /* 0x000f240000300800 */
[----:B-1----:R-:W4:Y:S02]  /*61440*/  LDL.LU R14, [R1+0x6a8] ;  /* 0x0006a800010e7983 */ /* 0x002f240000300800 */
[----:B------:R-:W4:Y:S01]  /*61450*/  LDL.LU R15, [R1+0x6ac] ;  /* 0x0006ac00010f7983 */ /* 0x000f220000300800 */
[----:B------:R-:W4:Y:S01]  /*61460*/  LDL.64 R4, [R1] ;  /* 0x0000000001047983 */ /* 0x000f220000100a00 */
[----:B------:R0:W-:Y:S03]  /*61470*/  STL.64 [R1+0x1c58], R20 ;  /* 0x001c581401007387 */ /* 0x0001e60000100a00 */
[----:B0-----:R-:W5:Y:S04]  /*61480*/  LDL.64 R20, [R1+0x30] ;  /* 0x0000300001147983 */ /* 0x001f680000100a00 */
[----:B-----5:R0:W-:Y:S02]  /*61490*/  STL.64 [R1+0x1c68], R20 ;  /* 0x001c681401007387 */ /* 0x0201e40000100a00 */
[----:B0-----:R-:W-:-:S02]  /*614a0*/  MOV R20, R7 ;  /* 0x0000000700147202 */ /* 0x001fc40000000f00 */
[----:B------:R-:W-:-:S05]  /*614b0*/  MOV R21, R6 ;  /* 0x0000000600157202 */ /* 0x000fca0000000f00 */
[----:B------:R0:W-:Y:S02]  /*614c0*/  STL.64 [R1+0x1c80], R20 ;  /* 0x001c801401007387 */ /* 0x0001e40000100a00 */
[----:B0-----:R-:W-:Y:S01]  /*614d0*/  IMAD.MOV.U32 R20, RZ, RZ, R3 ;  /* 0x000000ffff147224 */ /* 0x001fe200078e0003 */
[----:B------:R-:W-:-:S05]  /*614e0*/  MOV R21, R0 ;  /* 0x0000000000157202 */ /* 0x000fca0000000f00 */
[----:B------:R0:W-:Y:S04]  /*614f0*/  STL.64 [R1+0x1c98], R20 ;  /* 0x001c981401007387 */ /* 0x0001e80000100a00 */
[----:B0-----:R-:W2:Y:S01]  /*61500*/  LDL.LU R20, [R1+0x680] ;  /* 0x0006800001147983 */ /* 0x001ea20000300800 */
[----:B------:R-:W2:Y:S02]  /*61510*/  LDL.LU R21, [R1+0x684] ;  /* 0x0006840001157983 */ /* 0x000ea40000300800 */
[----:B------:R-:W2:Y:S02]  /*61520*/  LDL.LU R22, [R1+0x688] ;  /* 0x0006880001167983 */ /* 0x000ea40000300800 */
[----:B------:R-:W2:Y:S02]  /*61530*/  LDL.LU R23, [R1+0x68c] ;  /* 0x00068c0001177983 */ /* 0x000ea40000300800 */
        /* <DEDUP_REMOVED lines=10> */
[----:B0-----:R-:W5:Y:S01]  /*615e0*/  LDL.LU R16, [R1+0x730] ;  /* 0x0007300001107983 */ /* 0x001f620000300800 */
[----:B------:R-:W5:Y:S02]  /*615f0*/  LDL.LU R17, [R1+0x734] ;  /* 0x0007340001117983 */ /* 0x000f640000300800 */
[----:B------:R-:W2:Y:S02]  /*61600*/  LDL.LU R18, [R1+0x738] ;  /* 0x0007380001127983 */ /* 0x000ea40000300800 */
[----:B------:R-:W2:Y:S01]  /*61610*/  LDL.LU R19, [R1+0x73c] ;  /* 0x00073c0001137983 */ /* 0x000ea20000300800 */
[----:B----4-:R-:W-:Y:S01]  /*61620*/  HMMA.16816.F32 R12, R8, R4, R12 ;  /* 0x00000004080c723c */ /* 0x010fe2000000180c */
[----:B--2---:R-:W-:Y:S01]  /*61630*/  STL.64 [R1+0x1c78], R18 ;  /* 0x001c781201007387 */ /* 0x004fe20000100a00 */
[----:B-----5:R0:W-:Y:S03]  /*61640*/  STL.64 [R1+0x1c70], R16 ;  /* 0x001c701001007387 */ /* 0x0201e60000100a00 */
[----:B0-----:R-:W2:Y:S01]  /*61650*/  LDL.LU R16, [R1+0x710] ;  /* 0x0007100001107983 */ /* 0x001ea20000300800 */
[----:B------:R-:W2:Y:S02]  /*61660*/  LDL.LU R17, [R1+0x714] ;  /* 0x0007140001117983 */ /* 0x000ea40000300800 */
[----:B------:R-:W4:Y:S02]  /*61670*/  LDL.LU R18, [R1+0x718] ;  /* 0x0007180001127983 */ /* 0x000f240000300800 */
[----:B------:R-:W4:Y:S02]  /*61680*/  LDL.LU R19, [R1+0x71c] ;  /* 0x00071c0001137983 */ /* 0x000f240000300800 */
[----:B----4-:R-:W-:Y:S01]  /*61690*/  STL.64 [R1+0x1c90], R18 ;  /* 0x001c901201007387 */ /* 0x010fe20000100a00 */
[----:B--2---:R0:W-:Y:S03]  /*616a0*/  STL.64 [R1+0x1c88], R16 ;  /* 0x001c881001007387 */ /* 0x0041e60000100a00 */
[----:B0-----:R-:W2:Y:S01]  /*616b0*/  LDL.LU R16, [R1+0x6f0] ;  /* 0x0006f00001107983 */ /* 0x001ea20000300800 */
[----:B------:R-:W2:Y:S02]  /*616c0*/  LDL.LU R17, [R1+0x6f4] ;  /* 0x0006f40001117983 */ /* 0x000ea40000300800 */
[----:B------:R-:W2:Y:S02]  /*616d0*/  LDL.LU R18, [R1+0x6f8] ;  /* 0x0006f80001127983 */ /* 0x000ea40000300800 */
[----:B------:R-:W2:Y:S02]  /*616e0*/  LDL.LU R19, [R1+0x6fc] ;  /* 0x0006fc0001137983 */ /* 0x000ea40000300800 */
[----:B------:R0:W-:Y:S01]  /*616f0*/  STL.64 [R1+0x370], R12 ;  /* 0x0003700c01007387 */ /* 0x0001e20000100a00 */
[----:B------:R1:W-:Y:S03]  /*61700*/  STL.64 [R1+0x378], R14 ;  /* 0x0003780e01007387 */ /* 0x0003e60000100a00 */
[----:B0-----:R-:W4:Y:S01]  /*61710*/  LDL.LU.64 R12, [R1+0x1cc0] ;  /* 0x001cc000010c7983 */ /* 0x001f220000300a00 */
[----:B-1----:R-:W-:-:S02]  /*61720*/  MOV R15, R4 ;  /* 0x00000004000f7202 */ /* 0x002fc40000000f00 */
[----:B------:R-:W-:Y:S01]  /*61730*/  MOV R14, R5 ;  /* 0x00000005000e7202 */ /* 0x000fe20000000f00 */
[----:B------:R-:W5:Y:S01]  /*61740*/  LDL.LU.64 R6, [R1+0x1cb8] ;  /* 0x001cb80001067983 */ /* 0x000f620000300a00 */
[----:B------:R-:W3:Y:S02]  /*61750*/  LDL.LU.64 R4, [R1+0x1cb0] ;  /* 0x001cb00001047983 */ /* 0x000ee40000300a00 */
[----:B---3--:R-:W-:Y:S02]  /*61760*/  HMMA.16816.F32 R8, R8, R4, R24 ;  /* 0x000000040808723c */ /* 0x008fe40000001818 */
[----:B------:R-:W4:Y:S01]  /*61770*/  LDL.LU.64 R26, [R1+0x1ca8] ;  /* 0x001ca800011a7983 */ /* 0x000f220000300a00 */
[----:B------:R-:W4:Y:S11]  /*61780*/  LDL.LU.64 R24, [R1+0x1ca0] ;  /* 0x001ca00001187983 */ /* 0x000f360000300a00 */
[----:B------:R-:W-:Y:S09]  /*61790*/  @!UPT UIADD3 URZ, URZ, URZ, URZ ;  /* 0x0000003f3f3ff290 */ /* 0x000ff2000fffe03f */
[----:B------:R0:W-:Y:S01]  /*617a0*/  STL.64 [R1+0x340], R8 ;  /* 0x0003400801007387 */ /* 0x0001e20000100a00 */
[----:B------:R1:W-:Y:S03]  /*617b0*/  STL.64 [R1+0x348], R10 ;  /* 0x0003480a01007387 */ /* 0x0003e60000100a00 */
[----:B0-----:R-:W3:Y:S01]  /*617c0*/  LDL.LU R8, [R1+0x750] ;  /* 0x0007500001087983 */ /* 0x001ee20000300800 */
[----:B------:R-:W3:Y:S02]  /*617d0*/  LDL.LU R9, [R1+0x754] ;  /* 0x0007540001097983 */ /* 0x000ee40000300800 */
[----:B-1----:R-:W3:Y:S02]  /*617e0*/  LDL.LU R10, [R1+0x758] ;  /* 0x00075800010a7983 */ /* 0x002ee40000300800 */
[----:B------:R-:W3:Y:S01]  /*617f0*/  LDL.LU R11, [R1+0x75c] ;  /* 0x00075c00010b7983 */ /* 0x000ee20000300800 */
[----:B-----5:R-:W-:Y:S01]  /*61800*/  STL.64 [R1+0x1c50], R6 ;  /* 0x001c500601007387 */ /* 0x020fe20000100a00 */
[----:B------:R0:W-:Y:S03]  /*61810*/  STL.64 [R1+0x1c48], R4 ;  /* 0x001c480401007387 */ /* 0x0001e60000100a00 */
[----:B0-----:R-:W5:Y:S01]  /*61820*/  LDL.LU R4, [R1+0x770] ;  /* 0x0007700001047983 */ /* 0x001f620000300800 */
[----:B------:R-:W5:Y:S02]  /*61830*/  LDL.LU R5, [R1+0x774] ;  /* 0x0007740001057983 */ /* 0x000f640000300800 */
[----:B------:R-:W5:Y:S02]  /*61840*/  LDL.LU R6, [R1+0x778] ;  /* 0x0007780001067983 */ /* 0x000f640000300800 */
[----:B------:R-:W5:Y:S01]  /*61850*/  LDL.LU R7, [R1+0x77c] ;  /* 0x00077c0001077983 */ /* 0x000f620000300800 */
        /* <DEDUP_REMOVED lines=21> */
[----:B------:R-:W-:Y:S01]  /*619b0*/  IMAD.MOV.U32 R3, RZ, RZ, R20 ;  /* 0x000000ffff037224 */ /* 0x000fe200078e0014 */
[----:B------:R-:W-:Y:S11]  /*619c0*/  MOV R0, R21 ;  /* 0x0000001500007202 */ /* 0x000ff60000000f00 */
[----:B------:R-:W-:Y:S10]  /*619d0*/  @!UPT UIADD3 URZ, URZ, URZ, URZ ;  /* 0x0000003f3f3ff290 */ /* 0x000ff4000fffe03f */
[----:B------:R0:W-:Y:S01]  /*619e0*/  STL.64 [R1+0x300], R16 ;  /* 0x0003001001007387 */ /* 0x0001e20000100a00 */
[----:B------:R-:W-:Y:S03]  /*619f0*/  STL.64 [R1+0x308], R18 ;  /* 0x0003081201007387 */ /* 0x000fe60000100a00 */
[----:B0-----:R-:W5:Y:S01]  /*61a00*/  LDL.LU.64 R16, [R1+0x1c60] ;  /* 0x001c600001107983 */ /* 0x001f620000300a00 */
[----:B------:R-:W3:Y:S02]  /*61a10*/  LDL.LU.64 R20, [R1+0x1c58] ;  /* 0x001c580001147983 */ /* 0x000ee40000300a00 */
[C---:B---3--:R-:W-:Y:S11]  /*61a20*/  HMMA.16816.F32 R8, R24.reuse, R20, R8 ;  /* 0x000000141808723c */ /* 0x048ff60000001808 */
[----:B------:R-:W-:Y:S11]  /*61a30*/  @!UPT UIADD3 URZ, URZ, URZ, URZ ;  /* 0x0000003f3f3ff290 */ /* 0x000ff6000fffe03f */
[----:B------:R-:W-:Y:S01]  /*61a40*/  @!UPT UIADD3 URZ, URZ, URZ, URZ ;  /* 0x0000003f3f3ff290 */ /* 0x000fe2000fffe03f */
[----:B------:R0:W-:Y:S01]  /*61a50*/  STL.64 [R1+0x2f0], R8 ;  /* 0x0002f00801007387 */ /* 0x0001e20000100a00 */
[----:B------:R1:W-:Y:S01]  /*61a60*/  STL.64 [R1+0x2f8], R10 ;  /* 0x0002f80a01007387 */ /* 0x0003e20000100a00 */
[----:B0-----:R-:W-:Y:S02]  /*61a70*/  MOV R9, R20 ;  /* 0x0000001400097202 */ /* 0x001fe40000000f00 */
[----:B------:R-:W-:Y:S01]  /*61a80*/  MOV R8, R21 ;  /* 0x0000001500087202 */ /* 0x000fe20000000f00 */
[----:B------:R-:W2:Y:S01]  /*61a90*/  LDL.LU R20, [R1+0x8f0] ;  /* 0x0008f00001147983 */ /* 0x000ea20000300800 */
[----:B------:R-:W2:Y:S02]  /*61aa0*/  LDL.LU R21, [R1+0x8f4] ;  /* 0x0008f40001157983 */ /* 0x000ea40000300800 */
[----:B------:R-:W3:Y:S02]  /*61ab0*/  LDL.LU R22, [R1+0x8f8] ;  /* 0x0008f80001167983 */ /* 0x000ee40000300800 */
[----:B------:R-:W3:Y:S01]  /*61ac0*/  LDL.LU R23, [R1+0x8fc] ;  /* 0x0008fc0001177983 */ /* 0x000ee20000300800 */
[----:B-----5:R-:W-:Y:S01]  /*61ad0*/  HMMA.16816.F32 R4, R24, R16, R4 ;  /* 0x000000101804723c */ /* 0x020fe20000001804 */
[----:B-1----:R-:W-:-:S02]  /*61ae0*/  MOV R11, R16 ;  /* 0x00000010000b7202 */ /* 0x002fc40000000f00 */
[----:B------:R-:W-:Y:S01]  /*61af0*/  MOV R10, R17 ;  /* 0x00000011000a7202 */ /* 0x000fe20000000f00 */
[----:B---3--:R-:W-:Y:S01]  /*61b00*/  STL.64 [R1+0x1b98], R22 ;  /* 0x001b981601007387 */ /* 0x008fe20000100a00 */
[----:B--2---:R-:W-:Y:S11]  /*61b10*/  STL.64 [R1+0x1b90], R20 ;  /* 0x001b901401007387 */ /* 0x004ff60000100a00 */
[----:B------:R-:W-:Y:S07]  /*61b20*/  @!UPT UIADD3 URZ, URZ, URZ, URZ ;  /* 0x0000003f3f3ff290 */ /* 0x000fee000fffe03f */
[----:B------:R-:W-:Y:S02]  /*61b30*/  STL.64 [R1+0x2e0], R4 ;  /* 0x0002e00401007387 */ /* 0x000fe40000100a00 */
[----:B------:R0:W-:Y:S02]  /*61b40*/  STL.64 [R1+0x2e8], R6 ;  /* 0x0002e80601007387 */ /* 0x0001e40000100a00 */
[----:B0-----:R-:W2:Y:S01]  /*61b50*/  LDL.LU.64 R6, [R1+0x1c50] ;  /* 0x001c500001067983 */ /* 0x001ea20000300a00 */
[----:B------:R-:W3:Y:S02]  /*61b60*/  LDL.LU.64 R4, [R1+0x1c48] ;  /* 0x001c480001047983 */ /* 0x000ee40000300a00 */
[----:B------:R-:W4:Y:S02]  /*61b70*/  LDL.LU.64 R18, [R1+0x1c40] ;  /* 0x001c400001127983 */ /* 0x000f240000300a00 */
[----:B------:R-:W4:Y:S02]  /*61b80*/  LDL.LU.64 R16, [R1+0x1c38] ;  /* 0x001c380001107983 */ /* 0x000f240000300a00 */
[----:B------:R-:W-:Y:S01]  /*61b90*/  IMAD.MOV.U32 R20, RZ, RZ, R15 ;  /* 0x000000ffff147224 */ /* 0x000fe200078e000f */
[----:B------:R-:W-:-:S07]  /*61ba0*/  MOV R21, R14 ;  /* 0x0000000e00157202 */ /* 0x000fce0000000f00 */
[----:B----4-:R-:W-:Y:S11]  /*61bb0*/  HMMA.16816.F32 R16, R24, R20, R16 ;  /* 0x000000141810723c */ /* 0x010ff60000001810 */
[----:B------:R-:W-:Y:S11]  /*61bc0*/  @!UPT UIADD3 URZ, URZ, URZ, URZ ;  /* 0x0000003f3f3ff290 */ /* 0x000ff6000fffe03f */
[----:B------:R-:W-:Y:S01]  /*61bd0*/  @!UPT UIADD3 URZ, URZ, URZ, URZ ;  /* 0x0000003f3f3ff290 */ /* 0x000fe2000fffe03f */
[----:B------:R-:W-:Y:S01]  /*61be0*/  STL.64 [R1+0x2d0], R16 ;  /* 0x0002d01001007387 */ /* 0x000fe20000100a00 */
[----:B------:R0:W-:Y:S03]  /*61bf0*/  STL.64 [R1+0x2d8], R18 ;  /* 0x0002d81201007387 */ /* 0x0001e60000100a00 */
[----:B0-----:R-:W4:Y:S01]  /*61c00*/  LDL.LU.64 R18, [R1+0x1c30] ;  /* 0x001c300001127983 */ /* 0x001f220000300a00 */
[----:B------:R-:W4:Y:S02]  /*61c10*/  LDL.LU.64 R16, [R1+0x1c28] ;  /* 0x001c280001107983 */ /* 0x000f240000300a00 */
[----:B------:R0:W-:Y:S02]  /*61c20*/  STL.64 [R1+0x1bb0], R20 ;  /* 0x001bb01401007387 */ /* 0x0001e40000100a00 */
[----:B0-----:R-:W-:Y:S01]  /*61c30*/  IMAD.MOV.U32 R20, RZ, RZ, R11 ;  /* 0x000000ffff147224 */ /* 0x001fe200078e000b */
[----:B------:R-:W-:-:S05]  /*61c40*/  MOV R21, R10 ;  /* 0x0000000a00157202 */ /* 0x000fca0000000f00 */
[----:B------:R0:W-:Y:S02]  /*61c50*/  STL.64 [R1+0x1bc8], R20 ;  /* 0x001bc81401007387 */ /* 0x0001e40000100a00 */
[----:B0-----:R-:W-:Y:S02]  /*61c60*/  MOV R20, R9 ;  /* 0x0000000900147202 */ /* 0x001fe40000000f00 */
[----:B------:R-:W-:Y:S02]  /*61c70*/  MOV R21, R8 ;  /* 0x0000000800157202 */ /* 0x000fe40000000f00 */
[----:B------:R-:W0:Y:S04]  /*61c80*/  LDSM.16.M88.4 R8, [R2+0x4b800] ;  /* 0x04b800000208783b */ /* 0x000e280000000200 */
[----:B------:R1:W-:Y:S04]  /*61c90*/  STL.64 [R1+0x1be0], R20 ;  /* 0x001be01401007387 */ /* 0x0003e80000100a00 */
[----:B-1----:R-:W3:Y:S01]  /*61ca0*/  LDL.LU R20, [R1+0x800] ;  /* 0x0008000001147983 */ /* 0x002ee20000300800 */
[----:B------:R-:W3:Y:S02]  /*61cb0*/  LDL.LU R21, [R1+0x804] ;  /* 0x0008040001157983 */ /* 0x000ee40000300800 */
[----:B------:R-:W3:Y:S02]  /*61cc0*/  LDL.LU R22, [R1+0x808] ;  /* 0x0008080001167983 */ /* 0x000ee40000300800 */
[----:B------:R-:W3:Y:S01]  /*61cd0*/  LDL.LU R23, [R1+0x80c] ;  /* 0x00080c0001177983 */ /* 0x000ee20000300800 */
[----:B0-----:R-:W-:Y:S01]  /*61ce0*/  STL [R1+0x1b88], R11 ;  /* 0x001b880b01007387 */ /* 0x001fe20000100800 */
[----:B------:R-:W-:Y:S02]  /*61cf0*/  STL [R1+0x1c20], R10 ;  /* 0x001c200a01007387 */ /* 0x000fe40000100800 */
[----:B------:R3:W-:Y:S02]  /*61d00*/  STL.64 [R1+0x1c18], R8 ;  /* 0x001c180801007387 */ /* 0x0007e40000100a00 */
[----:B------:R-:W-:Y:S01]  /*61d10*/  STL [R1+0x1b6c], R2 ;  /* 0x001b6c0201007387 */ /* 0x000fe20000100800 */
[----:B---3--:R-:W-:Y:S07]  /*61d20*/  HMMA.16816.F32 R8, R24, R4, R20 ;  /* 0x000000041808723c */ /* 0x008fee0000001814 */
[----:B------:R-:W-:Y:S01]  /*61d30*/  IMAD.MOV.U32 R20, RZ, RZ, R3 ;  /* 0x000000ffff147224 */ /* 0x000fe200078e0003 */
[----:B------:R-:W-:Y:S11]  /*61d40*/  MOV R21, R0 ;  /* 0x0000000000157202 */ /* 0x000ff60000000f00 */
[----:B------:R-:W-:Y:S04]  /*61d50*/  @!UPT UIADD3 URZ, URZ, URZ, URZ ;  /* 0x0000003f3f3ff290 */ /* 0x000fe8000fffe03f */
[----:B------:R-:W-:Y:S01]  /*61d60*/  STL.64 [R1+0x2b0], R8 ;  /* 0x0002b00801007387 */ /* 0x000fe20000100a00 */
[----:B------:R-:W-:Y:S02]  /*61d70*/  STL.64 [R1+0x2b8], R10 ;  /* 0x0002b80a01007387 */ /* 0x000fe40000100a00 */
[----:B------:R0:W-:Y:S02]  /*61d80*/  STL.64 [R1+0x1bf8], R20 ;  /* 0x001bf81401007387 */ /* 0x0001e40000100a00 */
[----:B0-----:R-:W3:Y:S04]  /*61d90*/  LDL.64 R20, [R1+0x40] ;  /* 0x0000400001147983 */ /* 0x001ee80000100a00 */
[----:B---3--:R-:W-:Y:S01]  /*61da0*/  STL.64 [R1+0x1c10], R20 ;  /* 0x001c101401007387 */ /* 0x008fe20000100a00 */
[----:B--2---:R-:W-:Y:S02]  /*61db0*/  STL.64 [R1+0x1ba8], R6 ;  /* 0x001ba80601007387 */ /* 0x004fe40000100a00 */
        /* <DEDUP_REMOVED lines=9> */
[----:B------:R-:W5:Y:S01]  /*61e50*/  LDL.LU R3, [R1+0xe14] ;  /* 0x000e140001037983 */ /* 0x000f620000300800 */
[----:B------:R-:W5:Y:S02]  /*61e60*/  LDL R29, [R1+0xc94] ;  /* 0x000c9400011d7983 */ /* 0x000f640000100800 */
[----:B------:R-:W4:Y:S02]  /*61e70*/  LDL.LU R24, [R1+0x840] ;  /* 0x0008400001187983 */ /* 0x000f240000300800 */
[----:B------:R-:W4:Y:S01]  /*61e80*/  LDL.LU R25, [R1+0x844] ;  /* 0x0008440001197983 */ /* 0x000f220000300800 */
[----:B------:R-:W4:Y:S01]  /*61e90*/  LDL.LU R26, [R1+0x848] ;  /* 0x00084800011a7983 */ /* 0x000f220000300800 */
[----:B------:R-:W4:Y:S02]  /*61ea0*/  LDL.LU R27, [R1+0x84c] ;  /* 0x00084c00011b7983 */ /* 0x000f240000300800 */
[----:B------:R-:W4:Y:S01]  /*61eb0*/  LDL.64 R20, [R1+0x50] ;  /* 0x0000500001147983 */ /* 0x000f220000100a00 */
[----:B---3--:R-:W-:Y:S01]  /*61ec0*/  STL.64 [R1+0x1bc0], R6 ;  /* 0x001bc00601007387 */ /* 0x008fe20000100a00 */
        /* <DEDUP_REMOVED lines=17> */
[C---:B----4-:R-:W-:Y:S08]  /*61fe0*/  HMMA.16816.F32 R8, R16.reuse, R12, R8 ;  /* 0x0000000c1008723c */ /* 0x050ff00000001808 */
[----:B------:R-:W-:Y:S01]  /*61ff0*/  HMMA.16816.F32 R24, R16, R20, R24 ;  /* 0x000000141018723c */ /* 0x000fe20000001818 */
[----:B---3--:R-:W-:Y:S01]  /*62000*/  STL.64 [R1+0x1c08], R6 ;  /* 0x001c080601007387 */ /* 0x008fe20000100a00 */
[----:B--2---:R0:W-:Y:S03]  /*62010*/  STL.64 [R1+0x1c00], R4 ;  /* 0x001c000401007387 */ /* 0x0041e60000100a00 */
[----:B0-----:R-:W2:Y:S01]  /*62020*/  LDL.LU R4, [R1+0x860] ;  /* 0x0008600001047983 */ /* 0x001ea20000300800 */
[----:B------:R-:W2:Y:S02]  /*62030*/  LDL.LU R5, [R1+0x864] ;  /* 0x0008640001057983 */ /* 0x000ea40000300800 */
[----:B------:R-:W2:Y:S02]  /*62040*/  LDL.LU R6, [R1+0x868] ;  /* 0x0008680001067983 */ /* 0x000ea40000300800 */
[----:B------:R-:W2:Y:S01]  /*62050*/  LDL.LU R7, [R1+0x86c] ;  /* 0x00086c0001077983 */ /* 0x000ea20000300800 */
[----:B------:R-:W3:Y:S04]  /*62060*/  LDL R28, [R1+0xb7c] ;  /* 0x000b7c00011c7983 */ /* 0x000ee80000100800 */
[----:B---3--:R-:W-:Y:S01]  /*62070*/  STL [R1+0x1b70], R28 ;  /* 0x001b701c01007387 */ /* 0x008fe20000100800 */
[----:B------:R-:W-:Y:S02]  /*62080*/  STL.64 [R1+0x2a0], R8 ;  /* 0x0002a00801007387 */ /* 0x000fe40000100a00 */
[----:B------:R0:W-:Y:S02]  /*62090*/  STL.64 [R1+0x2a8], R10 ;  /* 0x0002a80a01007387 */ /* 0x0001e40000100a00 */
[----:B0-----:R-:W3:Y:S01]  /*620a0*/  LDL.LU R10, [R1+0x1c20] ;  /* 0x001c2000010a7983 */ /* 0x001ee20000300800 */
[----:B------:R-:W3:Y:S02]  /*620b0*/  LDL.LU.64 R8, [R1+0x1c18] ;  /* 0x001c180001087983 */ /* 0x000ee40000300a00 */
[----:B------:R0:W-:Y:S02]  /*620c0*/  STL.64 [R1+0x290], R24 ;  /* 0x0002901801007387 */ /* 0x0001e40000100a00 */
[----:B------:R-:W-:Y:S02]  /*620d0*/  STL.64 [R1+0x298], R26 ;  /* 0x0002981a01007387 */ /* 0x000fe40000100a00 */
[----:B0-----:R-:W-:Y:S01]  /*620e0*/  IMAD.MOV.U32 R25, RZ, RZ, R20 ;  /* 0x000000ffff197224 */ /* 0x001fe200078e0014 */
[----:B------:R-:W-:-:S02]  /*620f0*/  MOV R24, R21 ;  /* 0x0000001500187202 */ /* 0x000fc40000000f00 */
[----:B------:R-:W2:Y:S02]  /*62100*/  LDL.LU.64 R20, [R1+0x1c10] ;  /* 0x001c100001147983 */ /* 0x000ea40000300a00 */
        /* <DEDUP_REMOVED lines=9> */
[----:B-----5:R-:W-:Y:S02]  /*621a0*/  FADD R0, -R29, R3 ;  /* 0x000000031d007221 */ /* 0x020fe40000000100 */
[----:B------:R-:W4:Y:S01]  /*621b0*/  LDL R29, [R1+0xb78] ;  /* 0x000b7800011d7983 */ /* 0x000f220000100800 */
[C---:B--2---:R-:W-:Y:S03]  /*621c0*/  HMMA.16816.F32 R20, R16.reuse, R20, R4 ;  /* 0x000000141014723c */ /* 0x044fe60000001804 */
[----:B------:R-:W2:Y:S01]  /*621d0*/  LDL.LU.64 R6, [R1+0x1bf0] ;  /* 0x001bf00001067983 */ /* 0x000ea20000300a00 */
[----:B------:R-:W2:Y:S11]  /*621e0*/  LDL.LU.64 R4, [R1+0x1be8] ;  /* 0x001be80001047983 */ /* 0x000eb60000300a00 */
[----:B------:R-:W-:Y:S08]  /*621f0*/  @!UPT UIADD3 URZ, URZ, URZ, URZ ;  /* 0x0000003f3f3ff290 */ /* 0x000ff0000fffe03f */
        /* <DEDUP_REMOVED lines=16> */
[----:B0-----:R-:W2:Y:S01]  /*62300*/  LDL.LU.64 R20, [R1+0x1bb0] ;  /* 0x001bb00001147983 */ /* 0x001ea20000300a00 */
[----:B------:R-:W5:Y:S01]  /*62310*/  LDL.LU R27, [R1+0xe18] ;  /* 0x000e1800011b7983 */ /* 0x000f620000300800 */
[C---:B--2---:R-:W-:Y:S02]  /*62320*/  HMMA.16816.F32 R20, R16.reuse, R20, R4 ;  /* 0x000000141014723c */ /* 0x044fe40000001804 */
[----:B------:R-:W2:Y:S01]  /*62330*/  LDL.LU.64 R6, [R1+0x1ba8] ;  /* 0x001ba80001067983 */ /* 0x000ea20000300a00 */
[----:B------:R-:W2:Y:S11]  /*62340*/  LDL.LU.64 R4, [R1+0x1ba0] ;  /* 0x001ba00001047983 */ /* 0x000eb60000300a00 */
[----:B------:R-:W-:Y:S09]  /*62350*/  @!UPT UIADD3 URZ, URZ, URZ, URZ ;  /* 0x0000003f3f3ff290 */ /* 0x000ff2000fffe03f */
[----:B------:R-:W-:Y:S01]  /*62360*/  STL.64 [R1+0x240], R20 ;  /* 0x0002401401007387 */ /* 0x000fe20000100a00 */
[----:B------:R0:W-:Y:S03]  /*62370*/  STL.64 [R1+0x248], R22 ;  /* 0x0002481601007387 */ /* 0x0001e60000100a00 */
[----:B0-----:R-:W2:Y:S01]  /*62380*/  LDL.LU.64 R22, [R1+0x1b98] ;  /* 0x001b980001167983 */ /* 0x001ea20000300a00 */
[----:B------:R-:W2:Y:S02]  /*62390*/  LDL.LU.64 R20, [R1+0x1b90] ;  /* 0x001b900001147983 */ /* 0x000ea40000300a00 */
[----:B------:R-:W-:Y:S01]  /*623a0*/  FMUL R0, R0, 1.4426950216293334961 ;  /* 0x3fb8aa3b00007820 */ /* 0x000fe20000400000 */
[----:B------:R-:W-:Y:S02]  /*623b0*/  MOV R11, R12 ;  /* 0x0000000c000b7202 */ /* 0x000fe40000000f00 */
[----:B------:R-:W-:Y:S01]  /*623c0*/  MOV R15, R13 ;  /* 0x0000000d000f7202 */ /* 0x000fe20000000f00 */
[----:B------:R-:W3:Y:S01]  /*623d0*/  LDL.LU R12, [R1+0xb90] ;  /* 0x000b9000010c7983 */ /* 0x000ee20000300800 */
[----:B------:R-:W3:Y:S01]  /*623e0*/  LDL.LU R13, [R1+0xb94] ;  /* 0x000b9400010d7983 */ /* 0x000ee20000300800 */
[----:B------:R0:W1:Y:S01]  /*623f0*/  MUFU.EX2 R3, R0 ;  /* 0x0000000000037308 */ /* 0x0000620000000800 */
[----:B------:R-:W1:Y:S01]  /*62400*/  LDL.LU R14, [R1+0xb98] ;  /* 0x000b9800010e7983 */ /* 0x000e620000300800 */
[----:B0-----:R-:W3:Y:S01]  /*62410*/  LDL.LU R0, [R1+0xb9c] ;  /* 0x000b9c0001007983 */ /* 0x001ee20000300800 */
[----:B--2---:R-:W-:Y:S03]  /*62420*/  HMMA.16816.F32 R16, R16, R4, R20 ;  /* 0x000000041010723c */ /* 0x004fe60000001814 */
[----:B------:R-:W2:Y:S01]  /*62430*/  LDL.LU R20, [R1+0xba0] ;  /* 0x000ba00001147983 */ /* 0x000ea20000300800 */
[----:B------:R-:W2:Y:S11]  /*62440*/  LDL.LU R21, [R1+0xba4] ;  /* 0x000ba40001157983 */ /* 0x000eb60000300800 */
[----:B------:R-:W-:Y:S08]  /*62450*/  @!UPT UIADD3 URZ, URZ, URZ, URZ ;  /* 0x0000003f3f3ff290 */ /* 0x000ff0000fffe03f */
[----:B------:R-:W-:Y:S01]  /*62460*/  STL.64 [R1+0x1c0], R16 ;  /* 0x0001c01001007387 */ /* 0x000fe20000100a00 */
[----:B------:R-:W-:Y:S02]  /*62470*/  STL.64 [R1+0x1c8], R18 ;  /* 0x0001c81201007387 */ /* 0x000fe40000100a00 */
[----:B------:R-:W2:Y:S02]  /*62480*/  LDL.LU R22, [R1+0xba8] ;  /* 0x000ba80001167983 */ /* 0x000ea40000300800 */
[----:B------:R-:W2:Y:S01]  /*62490*/  LDL.LU R23, [R1+0xbac] ;  /* 0x000bac0001177983 */ /* 0x000ea20000300800 */
[----:B------:R-:W5:Y:S04]  /*624a0*/  LDL.LU R26, [R1+0xe1c] ;  /* 0x000e1c00011a7983 */ /* 0x000f680000300800 */
[----:B-----5:R-:W-:Y:S01]  /*624b0*/  STL.64 [R1+0x1b80], R26 ;  /* 0x001b801a01007387 */ /* 0x020fe20000100a00 */
[----:B------:R0:W-:Y:S02]  /*624c0*/  STL.64 [R1+0x1b78], R24 ;  /* 0x001b781801007387 */ /* 0x0001e40000100a00 */
[----:B0-----:R-:W-:-:S02]  /*624d0*/  IMAD.MOV.U32 R24, RZ, RZ, R11 ;  /* 0x000000ffff187224 */ /* 0x001fc400078e000b */
[----:B------:R-:W5:Y:S01]  /*624e0*/  LDL.LU R11, [R1+0x1b88] ;  /* 0x001b8800010b7983 */ /* 0x000f620000300800 */
[----:B------:R0:W-:Y:S03]  /*624f0*/  STL.64 [R1+0x1b30], R6 ;  /* 0x001b300601007387 */ /* 0x0001e60000100a00 */
[----:B0-----:R-:W2:Y:S01]  /*62500*/  LDL.LU R7, [R1+0xb3c] ;  /* 0x000b3c0001077983 */ /* 0x001ea20000300800 */
[----:B------:R-:W-:Y:S01]  /*62510*/  MOV R25, R15 ;  /* 0x0000000f00197202 */ /* 0x000fe20000000f00 */
[C---:B-1----:R-:W-:Y:S02]  /*62520*/  FMUL R14, R3.reuse, R14 ;  /* 0x0000000e030e7220 */ /* 0x042fe40000400000 */
[----:B---3--:R-:W-:Y:S01]  /*62530*/  FMUL R15, R3, R0 ;  /* 0x00000000030f7220 */ /* 0x008fe20000400000 */
[----:B------:R-:W-:Y:S01]  /*62540*/  STL.64 [R1+0x1b28], R4 ;  /* 0x001b280401007387 */ /* 0x000fe20000100a00 */
[----:B------:R-:W3:Y:S02]  /*62550*/  LDL.LU R19, [R1+0xbbc] ;  /* 0x000bbc0001137983 */ /* 0x000ee40000300800 */
[----:B------:R-:W3:Y:S02]  /*62560*/  LDL.LU R0, [R1+0xbcc] ;  /* 0x000bcc0001007983 */ /* 0x000ee40000300800 */
[----:B------:R-:W3:Y:S02]  /*62570*/  LDL.LU.64 R26, [R1+0x1b80] ;  /* 0x001b8000011a7983 */ /* 0x000ee40000300a00 */
[----:B--2---:R-:W-:-:S02]  /*62580*/  FMUL R12, R7, R12 ;  /* 0x0000000c070c7220 */ /* 0x004fc40000400000 */
[----:B------:R-:W-:-:S07]  /*62590*/  FMUL R13, R7, R13 ;  /* 0x0000000d070d7220 */ /* 0x000fce0000400000 */
[----:B-----5:R-:W-:Y:S01]  /*625a0*/  HMMA.16816.F32 R12, R8, R24, R12 ;  /* 0x00000018080c723c */ /* 0x020fe2000000180c */
[----:B------:R-:W2:Y:S01]  /*625b0*/  LDL.LU.64 R24, [R1+0x1b78] ;  /* 0x001b780001187983 */ /* 0x000ea20000300a00 */
[----:B------:R-:W5:Y:S02]  /*625c0*/  LDL.LU R16, [R1+0xbb0] ;  /* 0x000bb00001107983 */ /* 0x000f640000300800 */
[----:B------:R-:W3:Y:S11]  /*625d0*/  LDL.LU R17, [R1+0xbb4] ;  /* 0x000bb40001117983 */ /* 0x000ef60000300800 */
[----:B------:R-:W-:Y:S08]  /*625e0*/  @!UPT UIADD3 URZ, URZ, URZ, URZ ;  /* 0x0000003f3f3ff290 */ /* 0x000ff0000fffe03f */
[----:B------:R-:W-:Y:S01]  /*625f0*/  STL.64 [R1+0x160], R12 ;  /* 0x0001600c01007387 */ /* 0x000fe20000100a00 */
[----:B------:R0:W-:Y:S02]  /*62600*/  STL.64 [R1+0x168], R14 ;  /* 0x0001680e01007387 */ /* 0x0001e40000100a00 */
[----:B------:R-:W3:Y:S01]  /*62610*/  LDL.LU R18, [R1+0xbb8] ;  /* 0x000bb80001127983 */ /* 0x000ee20000300800 */
[----:B0-----:R-:W3:Y:S01]  /*62620*/  LDL.LU R15, [R1+0xbc0] ;  /* 0x000bc000010f7983 */ /* 0x001ee20000300800 */
[----:B--2---:R-:W-:Y:S02]  /*62630*/  MOV R12, R25 ;  /* 0x00000019000c7202 */ /* 0x004fe40000000f00 */
[----:B------:R-:W-:Y:S01]  /*62640*/  MOV R13, R24 ;  /* 0x00000018000d7202 */ /* 0x000fe20000000f00 */
[----:B---3--:R-:W-:Y:S01]  /*62650*/  STL [R1+0x1b68], R15 ;  /* 0x001b680f01007387 */ /* 0x008fe20000100800 */
[----:B------:R-:W2:Y:S02]  /*62660*/  LDL.LU R5, [R1+0xbc4] ;  /* 0x000bc40001057983 */ /* 0x000ea40000300800 */
[----:B------:R-:W3:Y:S02]  /*62670*/  LDL.LU R4, [R1+0xbc8] ;  /* 0x000bc80001047983 */ /* 0x000ee40000300800 */
[----:B------:R-:W2:Y:S01]  /*62680*/  LDL.LU R25, [R1+0xbd0] ;  /* 0x000bd00001197983 */ /* 0x000ea20000300800 */
[----:B------:R-:W2:Y:S01]  /*62690*/  LDL.LU R24, [R1+0xbd4] ;  /* 0x000bd40001187983 */ /* 0x000ea20000300800 */
[----:B------:R-:W-:-:S02]  /*626a0*/  FMUL R20, R7, R20 ;  /* 0x0000001407147220 */ /* 0x000fc40000400000 */
[----:B------:R-:W-:Y:S02]  /*626b0*/  FMUL R21, R7, R21 ;  /* 0x0000001507157220 */ /* 0x000fe40000400000 */
[C---:B------:R-:W-:Y:S02]  /*626c0*/  FMUL R22, R3.reuse, R22 ;  /* 0x0000001603167220 */ /* 0x040fe40000400000 */
[----:B------:R-:W-:Y:S01]  /*626d0*/  FMUL R23, R3, R23 ;  /* 0x0000001703177220 */ /* 0x000fe20000400000 */
[----:B------:R-:W-:Y:S01]  /*626e0*/  STL.64 [R1+0x1b60], R26 ;  /* 0x001b601a01007387 */ /* 0x000fe20000100a00 */
[C---:B-----5:R-:W-:Y:S02]  /*626f0*/  FMUL R16, R7.reuse, R16 ;  /* 0x0000001007107220 */ /* 0x060fe40000400000 */
[----:B------:R-:W-:Y:S02]  /*62700*/  FMUL R17, R7, R17 ;  /* 0x0000001107117220 */ /* 0x000fe40000400000 */
[----:B------:R-:W-:-:S02]  /*62710*/  FMUL R18, R3, R18 ;  /* 0x0000001203127220 */ /* 0x000fc40000400000 */
[----:B------:R-:W-:Y:S01]  /*62720*/  FMUL R19, R3, R19 ;  /* 0x0000001303137220 */ /* 0x000fe20000400000 */
[C---:B------:R-:W-:Y:S01]  /*62730*/  HMMA.16816.F32 R20, R8.reuse, R12, R20 ;  /* 0x0000000c0814723c */ /* 0x040fe20000001814 */
[----:B--2---:R0:W-:Y:S02]  /*62740*/  STL.64 [R1+0x1b58], R24 ;  /* 0x001b581801007387 */ /* 0x0041e40000100a00 */
[----:B0-----:R-:W-:Y:S01]  /*62750*/  IMAD.MOV.U32 R24, RZ, RZ, R28 ;  /* 0x000000ffff187224 */ /* 0x001fe200078e001c */
[----:B------:R-:W-:Y:S01]  /*62760*/  MOV R25, R2 ;  /* 0x0000000200197202 */ /* 0x000fe20000000f00 */
[----:B------:R-:W2:Y:S01]  /*62770*/  LDL.LU R28, [R1+0x1b70] ;  /* 0x001b7000011c7983 */ /* 0x000ea20000300800 */
[----:B------:R-:W5:Y:S02]  /*62780*/  LDL.LU R2, [R1+0x1b6c] ;  /* 0x001b6c0001027983 */ /* 0x000f640000300800 */
[----:B------:R-:W2:Y:S02]  /*62790*/  LDL.LU R6, [R1+0xbd8] ;  /* 0x000bd80001067983 */ /* 0x000ea40000300800 */
[----:B------:R-:W2:Y:S01]  /*627a0*/  LDL.LU R15, [R1+0x1b68] ;  /* 0x001b6800010f7983 */ /* 0x000ea20000300800 */
[----:B------:R-:W-:Y:S11]  /*627b0*/  HMMA.16816.F32 R16, R8, R24, R16 ;  /* 0x000000180810723c */ /* 0x000ff60000001810 */
[----:B------:R-:W-:Y:S01]  /*627c0*/  @!UPT UIADD3 URZ, URZ, URZ, URZ ;  /* 0x0000003f3f3ff290 */ /* 0x000fe2000fffe03f */
[----:B------:R-:W-:Y:S01]  /*627d0*/  STL.64 [R1+0x150], R20 ;  /* 0x0001501401007387 */ /* 0x000fe20000100a00 */
[----:B------:R0:W-:Y:S03]  /*627e0*/  STL.64 [R1+0x158], R22 ;  /* 0x0001581601007387 */ /* 0x0001e60000100a00 */
[----:B0-----:R-:W4:Y:S01]  /*627f0*/  LDL.LU R23, [R1+0xbdc] ;  /* 0x000bdc0001177983 */ /* 0x001f220000300800 */
[----:B------:R-:W4:Y:S02]  /*62800*/  LDL.LU.64 R26, [R1+0x1b60] ;  /* 0x001b6000011a7983 */ /* 0x000f240000300a00 */
[----:B------:R-:W4:Y:S04]  /*62810*/  LDL.LU.64 R24, [R1+0x1b58] ;  /* 0x001b580001187983 */ /* 0x000f280000300a00 */
[----:B------:R0:W-:Y:S01]  /*62820*/  STL.64 [R1+0x140], R16 ;  /* 0x0001401001007387 */ /* 0x0001e20000100a00 */
[----:B------:R-:W-:Y:S03]  /*62830*/  STL.64 [R1+0x148], R18 ;  /* 0x0001481201007387 */ /* 0x000fe60000100a00 */
[----:B0-----:R-:W4:Y:S01]  /*62840*/  LDL.64 R16, [R1+0x30] ;  /* 0x0000300001107983 */ /* 0x001f220000100a00 */
[----:B------:R-:W-:-:S02]  /*62850*/  FMUL R13, R7, R5 ;  /* 0x00000005070d7220 */ /* 0x000fc40000400000 */
[----:B---3--:R-:W-:Y:S02]  /*62860*/  FMUL R14, R3, R4 ;  /* 0x00000004030e7220 */ /* 0x008fe40000400000 */
[----:B------:R-:W3:Y:S01]  /*62870*/  LDL.LU.64 R4, [R1] ;  /* 0x0000000001047983 */ /* 0x000ee20000300a00 */
[----:B--2---:R-:W-:Y:S02]  /*62880*/  FMUL R12, R7, R15 ;  /* 0x0000000f070c7220 */ /* 0x004fe40000400000 */
[C---:B------:R-:W-:Y:S01]  /*62890*/  FMUL R15, R3.reuse, R0 ;  /* 0x00000000030f7220 */ /* 0x040fe20000400000 */
[----:B------:R-:W-:Y:S06]  /*628a0*/  STL [R1+0x13c0], R28 ;  /* 0x0013c01c01007387 */ /* 0x000fec0000100800 */
[----:B----4-:R-:W-:Y:S01]  /*628b0*/  HMMA.16816.F32 R12, R8, R16, R12 ;  /* 0x00000010080c723c */ /* 0x010fe2000000180c */
[----:B------:R-:W2:Y:S11]  /*628c0*/  LDL.LU R16, [R1+0xbe0] ;  /* 0x000be00001107983 */ /* 0x000eb60000300800 */
[----:B------:R-:W-:Y:S11]  /*628d0*/  @!UPT UIADD3 URZ, URZ, URZ, URZ ;  /* 0x0000003f3f3ff290 */ /* 0x000ff6000fffe03f */
[----:B------:R-:W-:Y:S01]  /*628e0*/  STL.64 [R1+0x130], R12 ;  /* 0x0001300c01007387 */ /* 0x000fe20000100a00 */
[----:B------:R-:W-:Y:S02]  /*628f0*/  STL.64 [R1+0x138], R14 ;  /* 0x0001380e01007387 */ /* 0x000fe40000100a00 */
[----:B-----5:R0:W1:Y:S04]  /*62900*/  LDSM.16.M88.4 R12, [R2+0x4bc00] ;  /* 0x04bc0000020c783b */ /* 0x0200680000000200 */
[----:B------:R-:W-:Y:S01]  /*62910*/  FADD R0, -R28, R27 ;  /* 0x0000001b1c007221 */ /* 0x000fe20000000100 */
[----:B------:R-:W-:Y:S01]  /*62920*/  MOV R27, R17 ;  /* 0x00000011001b7202 */ /* 0x000fe20000000f00 */
[----:B------:R-:W-:Y:S01]  /*62930*/  FMUL R22, R3, R6 ;  /* 0x0000000603167220 */ /* 0x000fe20000400000 */
[----:B------:R-:W4:Y:S01]  /*62940*/  LDL.LU R17, [R1+0xbe4] ;  /* 0x000be40001117983 */ /* 0x000f220000300800 */
[----:B------:R-:W5:Y:S02]  /*62950*/  LDL.LU R6, [R1+0xbe8] ;  /* 0x000be80001067983 */ /* 0x000f640000300800 */
[----:B------:R-:W-:Y:S01]  /*62960*/  STL [R1+0x13c4], R29 ;  /* 0x0013c41d01007387 */ /* 0x000fe20000100800 */
[----:B0-----:R-:W2:Y:S04]  /*62970*/  LDL.LU R2, [R1+0xbec] ;  /* 0x000bec0001027983 */ /* 0x001ea80000300800 */
[----:B-1----:R0:W-:Y:S04]  /*62980*/  STL.64 [R1+0x1b40], R14 ;  /* 0x001b400e01007387 */ /* 0x0021e80000100a00 */
[----:B0-----:R-:W2:Y:S01]  /*62990*/  LDL.LU R14, [R1+0xc04] ;  /* 0x000c0400010e7983 */ /* 0x001ea20000300800 */
[----:B------:R-:W2:Y:S02]  /*629a0*/  LDL.LU R15, [R1+0xc08] ;  /* 0x000c0800010f7983 */ /* 0x000ea40000300800 */
[----:B------:R0:W-:Y:S02]  /*629b0*/  STL.64 [R1+0x1b38], R12 ;  /* 0x001b380c01007387 */ /* 0x0001e40000100a00 */
[----:B0-----:R-:W3:Y:S04]  /*629c0*/  LDL.LU.64 R12, [R1+0x10] ;  /* 0x00001000010c7983 */ /* 0x001ee80000300a00 */
[----:B--2---:R-:W-:Y:S04]  /*629d0*/  STL.64 [R1+0x1b50], R14 ;  /* 0x001b500e01007387 */ /* 0x004fe80000100a00 */
[----:B---3--:R0:W-:Y:S04]  /*629e0*/  STL.64 [R1+0x1b48], R12 ;  /* 0x001b480c01007387 */ /* 0x0081e80000100a00 */
[----:B0-----:R-:W2:Y:S01]  /*629f0*/  LDL.LU.64 R12, [R1+0x20] ;  /* 0x00002000010c7983 */ /* 0x001ea20000300a00 */
[----:B------:R-:W-:-:S02]  /*62a00*/  FMUL R20, R7, R25 ;  /* 0x0000001907147220 */ /* 0x000fc40000400000 */
[----:B------:R-:W-:Y:S02]  /*62a10*/  FMUL R21, R7, R24 ;  /* 0x0000001807157220 */ /* 0x000fe40000400000 */
[----:B------:R-:W-:Y:S02]  /*62a20*/  FMUL R23, R3, R23 ;  /* 0x0000001703177220 */ /* 0x000fe40000400000 */
[----:B------:R-:W-:Y:S02]  /*62a30*/  FADD R24, -R29, R26 ;  /* 0x0000001a1d187221 */ /* 0x000fe40000000100 */
[----:B-----5:R-:W-:-:S03]  /*62a40*/  FMUL R18, R3, R6 ;  /* 0x0000000603127220 */ /* 0x020fc60000400000 */
[----:B--2---:R-:W-:Y:S01]  /*62a50*/  HMMA.16816.F32 R20, R8, R12, R20 ;  /* 0x0000000c0814723c */ /* 0x004fe20000001814 */
[----:B------:R-:W-:Y:S01]  /*62a60*/  MOV R26, R12 ;  /* 0x0000000c001a7202 */ /* 0x000fe20000000f00 */
[----:B------:R-:W-:Y:S11]  /*62a70*/  IMAD.MOV.U32 R25, RZ, RZ, R13 ;  /* 0x000000ffff197224 */ /* 0x000ff600078e000d */
[----:B------:R-:W-:Y:S10]  /*62a80*/  @!UPT UIADD3 URZ, URZ, URZ, URZ ;  /* 0x0000003f3f3ff290 */ /* 0x000ff4000fffe03f */
[----:B------:R-:W-:Y:S01]  /*62a90*/  STL.64 [R1+0x120], R20 ;  /* 0x0001201401007387 */ /* 0x000fe20000100a00 */
[----:B------:R0:W-:Y:S02]  /*62aa0*/  STL.64 [R1+0x128], R22 ;  /* 0x0001281601007387 */ /* 0x0001e40000100a00 */
[----:B------:R-:W2:Y:S02]  /*62ab0*/  LDL.LU.64 R14, [R1+0x1b50] ;  /* 0x001b5000010e7983 */ /* 0x000ea40000300a00 */
[----:B------:R-:W3:Y:S01]  /*62ac0*/  LDL.LU.64 R12, [R1+0x1b48] ;  /* 0x001b4800010c7983 */ /* 0x000ee20000300a00 */
[----:B0-----:R-:W5:Y:S01]  /*62ad0*/  LDL.LU R22, [R1+0xc00] ;  /* 0x000c000001167983 */ /* 0x001f620000300800 */
[----:B------:R-:W5:Y:S02]  /*62ae0*/  LDL.LU R23, [R1+0xc0c] ;  /* 0x000c0c0001177983 */ /* 0x000f640000300800 */
[----:B------:R-:W5:Y:S02]  /*62af0*/  LDL.LU R29, [R1+0xbf0] ;  /* 0x000bf000011d7983 */ /* 0x000f640000300800 */
[----:B------:R-:W5:Y:S01]  /*62b00*/  LDL.LU R28, [R1+0xbf4] ;  /* 0x000bf400011c7983 */ /* 0x000f620000300800 */
[----:B------:R-:W5:Y:S01]  /*62b10*/  LDL.LU R6, [R1+0xbf8] ;  /* 0x000bf80001067983 */ /* 0x000f620000300800 */
[----:B------:R-:W-:-:S02]  /*62b20*/  FMUL R16, R7, R16 ;  /* 0x0000001007107220 */ /* 0x000fc40000400000 */
[----:B----4-:R-:W-:Y:S02]  /*62b30*/  FMUL R17, R7, R17 ;  /* 0x0000001107117220 */ /* 0x010fe40000400000 */
[----:B------:R-:W-:Y:S02]  /*62b40*/  FMUL R19, R3, R2 ;  /* 0x0000000203137220 */ /* 0x000fe40000400000 */
[----:B------:R-:W-:Y:S01]  /*62b50*/  FMUL R0, R0, 1.4426950216293334961 ;  /* 0x3fb8aa3b00007820 */ /* 0x000fe20000400000 */
[----:B------:R0:W-:Y:S03]  /*62b60*/  STL [R1+0x1b20], R26 ;  /* 0x001b201a01007387 */ /* 0x0001e60000100800 */
[----:B------:R1:W4:Y:S02]  /*62b70*/  MUFU.EX2 R2, R0 ;  /* 0x0000000000027308 */ /* 0x0003240000000800 */
[----:B-1----:R-:W-:-:S02]  /*62b80*/  FMUL R0, R24, 1.4426950216293334961 ;  /* 0x3fb8aa3b18007820 */ /* 0x002fc40000400000 */
[C---:B--2---:R-:W-:Y:S01]  /*62b90*/  FMUL R21, R7.reuse, R14 ;  /* 0x0000000e07157220 */ /* 0x044fe20000400000 */
[----:B---3--:R-:W-:Y:S01]  /*62ba0*/  HMMA.16816.F32 R16, R8, R12, R16 ;  /* 0x0000000c0810723c */ /* 0x008fe20000001810 */
[----:B-----5:R-:W-:Y:S02]  /*62bb0*/  FMUL R20, R7, R22 ;  /* 0x0000001607147220 */ /* 0x020fe40000400000 */
[C---:B------:R-:W-:Y:S02]  /*62bc0*/  FMUL R22, R3.reuse, R15 ;  /* 0x0000000f03167220 */ /* 0x040fe40000400000 */
[----:B------:R-:W-:-:S07]  /*62bd0*/  FMUL R23, R3, R23 ;  /* 0x0000001703177220 */ /* 0x000fce0000400000 */
[----:B------:R-:W-:Y:S01]  /*62be0*/  HMMA.16816.F32 R20, R8, R4, R20 ;  /* 0x000000040814723c */ /* 0x000fe20000001814 */
[----:B0-----:R-:W-:Y:S02]  /*62bf0*/  MOV R26, R12 ;  /* 0x0000000c001a7202 */ /* 0x001fe40000000f00 */
[----:B------:R-:W-:-:S08]  /*62c00*/  MOV R24, R13 ;  /* 0x0000000d00187202 */ /* 0x000fd00000000f00 */
[----:B------:R-:W-:Y:S01]  /*62c10*/  STL.64 [R1+0x110], R16 ;  /* 0x0001101001007387 */ /* 0x000fe20000100a00 */
[----:B------:R0:W-:Y:S02]  /*62c20*/  STL.64 [R1+0x118], R18 ;  /* 0x0001181201007387 */ /* 0x0001e40000100a00 */
[----:B------:R-:W2:Y:S02]  /*62c30*/  LDL.LU.64 R14, [R1+0x1b40] ;  /* 0x001b4000010e7983 */ /* 0x000ea40000300a00 */
[----:B------:R-:W2:Y:S01]  /*62c40*/  LDL.LU.64 R12, [R1+0x1b38] ;  /* 0x001b3800010c7983 */ /* 0x000ea20000300a00 */
[----:B0-----:R-:W3:Y:S01]  /*62c50*/  LDL.LU R19, [R1+0xbfc] ;  /* 0x000bfc0001137983 */ /* 0x001ee20000300800 */
[C---:B------:R-:W-:Y:S02]  /*62c60*/  FMUL R16, R7.reuse, R29 ;  /* 0x0000001d07107220 */ /* 0x040fe40000400000 */
[----:B------:R-:W-:Y:S02]  /*62c70*/  FMUL R17, R7, R28 ;  /* 0x0000001c07117220 */ /* 0x000fe40000400000 */
[----:B------:R-:W-:Y:S01]  /*62c80*/  FMUL R18, R3, R6 ;  /* 0x0000000603127220 */ /* 0x000fe20000400000 */
[----:B------:R0:W-:Y:S01]  /*62c90*/  STL.64 [R1+0x100], R20 ;  /* 0x0001001401007387 */ /* 0x0001e20000100a00 */
[----:B------:R-:W-:Y:S02]  /*62ca0*/  STL.64 [R1+0x108], R22 ;  /* 0x0001081601007387 */ /* 0x000fe40000100a00 */
[----:B------:R-:W5:Y:S01]  /*62cb0*/  LDL.LU.64 R6, [R1+0x1b30] ;  /* 0x001b300001067983 */ /* 0x000f620000300a00 */
[----:B0-----:R-:W-:Y:S01]  /*62cc0*/  MOV R20, R4 ;  /* 0x0000000400147202 */ /* 0x001fe20000000f00 */
[----:B------:R-:W-:-:S02]  /*62cd0*/  IMAD.MOV.U32 R21, RZ, RZ, R5 ;  /* 0x000000ffff157224 */ /* 0x000fc400078e0005 */
[----:B------:R-:W2:Y:S01]  /*62ce0*/  LDL.LU.64 R4, [R1+0x1b28] ;  /* 0x001b280001047983 */ /* 0x000ea20000300a00 */
[----:B------:R-:W4:Y:S02]  /*62cf0*/  LDL.LU R29, [R1+0xc18] ;  /* 0x000c1800011d7983 */ /* 0x000f240000300800 */
[----:B------:R-:W4:Y:S02]  /*62d00*/  LDL.LU R28, [R1+0xc1c] ;  /* 0x000c1c00011c7983 */ /* 0x000f240000300800 */
[----:B------:R0:W-:Y:S02]  /*62d10*/  STL.64 [R1+0x1b18], R20 ;  /* 0x001b181401007387 */ /* 0x0001e40000100a00 */
[----:B0-----:R-:W4:Y:S01]  /*62d20*/  LDL.LU R20, [R1+0xc10] ;  /* 0x000c100001147983 */ /* 0x001f220000300800 */
[----:B------:R-:W4:Y:S02]  /*62d30*/  LDL.LU R21, [R1+0xc14] ;  /* 0x000c140001157983 */ /* 0x000f240000300800 */
[----:B------:R-:W-:Y:S02]  /*62d40*/  STL [R1+0x13c8], R3 ;  /* 0x0013c80301007387 */ /* 0x000fe40000100800 */
[----:B---3--:R-:W-:-:S07]  /*62d50*/  FMUL R19, R3, R19 ;  /* 0x0000001303137220 */ /* 0x008fce0000400000 */
[----:B--2---:R-:W-:Y:S01]  /*62d60*/  HMMA.16816.F32 R8, R8, R4, R16 ;  /* 0x000000040808723c */ /* 0x004fe20000001810 */
[----:B------:R-:W2:Y:S11]  /*62d70*/  LDL.LU R16, [R1+0x50] ;  /* 0x0000500001107983 */ /* 0x000eb60000300800 */
[----:B------:R-:W-:Y:S11]  /*62d80*/  @!UPT UIADD3 URZ, URZ, URZ, URZ ;  /* 0x0000003f3f3ff290 */ /* 0x000ff6000fffe03f */
[----:B------:R-:W-:Y:S01]  /*62d90*/  STL.64 [R1+0xf0], R8 ;  /* 0x0000f00801007387 */ /* 0x000fe20000100a00 */
[----:B------:R-:W-:Y:S02]  /*62da0*/  STL.64 [R1+0xf8], R10 ;  /* 0x0000f80a01007387 */ /* 0x000fe40000100a00 */
[----:B------:R-:W2:Y:S02]  /*62db0*/  LDL.LU R17, [R1+0x54] ;  /* 0x0000540001117983 */ /* 0x000ea40000300800 */
[----:B------:R-:W3:Y:S01]  /*62dc0*/  LDL.LU R23, [R1+0xc20] ;  /* 0x000c200001177983 */ /* 0x000ee20000300800 */
[----:B------:R-:W2:Y:S01]  /*62dd0*/  LDL.LU R22, [R1+0xc24] ;  /* 0x000c240001167983 */ /* 0x000ea20000300800 */
[----:B------:R-:W2:Y:S02]  /*62de0*/  LDL.LU R19, [R1+0xc28] ;  /* 0x000c280001137983 */ /* 0x000ea40000300800 */
[----:B------:R-:W2:Y:S02]  /*62df0*/  LDL.LU R18, [R1+0xc2c] ;  /* 0x000c2c0001127983 */ /* 0x000ea40000300800 */
[----:B-----5:R-:W-:Y:S01]  /*62e00*/  STL.64 [R1+0x1b00], R6 ;  /* 0x001b000601007387 */ /* 0x020fe20000100a00 */
[----:B------:R0:W-:Y:S04]  /*62e10*/  STL.64 [R1+0x1af8], R4 ;  /* 0x001af80401007387 */ /* 0x0001e80000100a00 */
[----:B0-----:R-:W5:Y:S01]  /*62e20*/  LDL.LU R4, [R1+0x60] ;  /* 0x0000600001047983 */ /* 0x001f620000300800 */
[----:B------:R-:W5:Y:S01]  /*62e30*/  LDL.LU R5, [R1+0x64] ;  /* 0x0000640001057983 */ /* 0x000f620000300800 */
[----:B------:R-:W0:Y:S01]  /*62e40*/  MUFU.EX2 R0, R0 ;  /* 0x0000000000007308 */ /* 0x000e220000000800 */
[----:B----4-:R-:W-:-:S02]  /*62e50*/  FMUL R8, R2, R20 ;  /* 0x0000001402087220 */ /* 0x010fc40000400000 */
[----:B------:R-:W-:Y:S02]  /*62e60*/  FMUL R9, R2, R21 ;  /* 0x0000001502097220 */ /* 0x000fe40000400000 */
[C---:B0-----:R-:W-:Y:S02]  /*62e70*/  FMUL R10, R0.reuse, R29 ;  /* 0x0000001d000a7220 */ /* 0x041fe40000400000 */
[----:B------:R-:W-:-:S07]  /*62e80*/  FMUL R11, R0, R28 ;  /* 0x0000001c000b7220 */ /* 0x000fce0000400000 */
[----:B-----5:R-:W-:Y:S07]  /*62e90*/  HMMA.16816.F32 R4, R12, R4, R8 ;  /* 0x000000040c04723c */ /* 0x020fee0000001808 */
[C---:B---3--:R-:W-:Y:S02]  /*62ea0*/  FMUL R8, R2.reuse, R23 ;  /* 0x0000001702087220 */ /* 0x048fe40000400000 */
[----:B--2---:R-:W-:Y:S02]  /*62eb0*/  FMUL R9, R2, R22 ;  /* 0x0000001602097220 */ /* 0x004fe40000400000 */
[----:B------:R-:W-:-:S02]  /*62ec0*/  FMUL R10, R0, R19 ;  /* 0x00000013000a7220 */ /* 0x000fc40000400000 */
[----:B------:R-:W-:-:S10]  /*62ed0*/  FMUL R11, R0, R18 ;  /* 0x00000012000b7220 */ /* 0x000fd40000400000 */
[----:B------:R0:W-:Y:S01]  /*62ee0*/  STL [R1+0xe0], R4 ;  /* 0x0000e00401007387 */ /* 0x0001e20000100800 */
[----:B------:R-:W-:Y:S02]  /*62ef0*/  MOV R3, R5 ;  /* 0x0000000500037202 */ /* 0x000fe40000000f00 */
[----:B------:R-:W-:Y:S02]  /*62f00*/  MOV R29, R6 ;  /* 0x00000006001d7202 */ /* 0x000fe40000000f00 */
[----:B------:R-:W-:Y:S01]  /*62f10*/  MOV R28, R7 ;  /* 0x00000007001c7202 */ /* 0x000fe20000000f00 */
[----:B------:R-:W2:Y:S01]  /*62f20*/  LDL.LU R20, [R1+0x40] ;  /* 0x0000400001147983 */ /* 0x000ea20000300800 */
[----:B------:R-:W2:Y:S01]  /*62f30*/  LDL.LU R21, [R1+0x44] ;  /* 0x0000440001157983 */ /* 0x000ea20000300800 */
[----:B0-----:R-:W-:Y:S02]  /*62f40*/  HMMA.16816.F32 R4, R12, R16, R8 ;  /* 0x000000100c04723c */ /* 0x001fe40000001808 */
[----:B------:R-:W-:Y:S01]  /*62f50*/  STL [R1+0x13d4], R3 ;  /* 0x0013d40301007387 */ /* 0x000fe20000100800 */
[----:B------:R-:W-:Y:S02]  /*62f60*/  STL [R1+0x13d0], R29 ;  /* 0x0013d01d01007387 */ /* 0x000fe40000100800 */
[----:B------:R0:W-:Y:S02]  /*62f70*/  STL [R1+0x13cc], R28 ;  /* 0x0013cc1c01007387 */ /* 0x0001e40000100800 */
[----:B------:R-:W-:Y:S11]  /*62f80*/  MOV R16, R26 ;  /* 0x0000001a00107202 */ /* 0x000ff60000000f00 */
[----:B------:R-:W-:Y:S05]  /*62f90*/  @!UPT UIADD3 URZ, URZ, URZ, URZ ;  /* 0x0000003f3f3ff290 */ /* 0x000fea000fffe03f */
[----:B------:R1:W-:Y:S01]  /*62fa0*/  STL [R1+0xdc], R7 ;  /* 0x0000dc0701007387 */ /* 0x0003e20000100800 */
[----:B------:R-:W3:Y:S02]  /*62fb0*/  LDL.LU R8, [R1+0xc30] ;  /* 0x000c300001087983 */ /* 0x000ee40000300800 */
[----:B------:R-:W4:Y:S01]  /*62fc0*/  LDL.LU R9, [R1+0xc34] ;  /* 0x000c340001097983 */ /* 0x000f220000300800 */
[----:B0-----:R-:W-:Y:S01]  /*62fd0*/  MOV R28, R6 ;  /* 0x00000006001c7202 */ /* 0x001fe20000000f00 */
[----:B-1----:R-:W5:Y:S01]  /*62fe0*/  LDL.LU R7, [R1+0xc38] ;  /* 0x000c380001077983 */ /* 0x002f620000300800 */
[----:B------:R-:W2:Y:S02]  /*62ff0*/  LDL.LU R6, [R1+0xc3c] ;  /* 0x000c3c0001067983 */ /* 0x000ea40000300800 */
[----:B------:R-:W2:Y:S02]  /*63000*/  LDL.LU R26, [R1+0x1b20] ;  /* 0x001b2000011a7983 */ /* 0x000ea40000300800 */
[----:B------:R-:W2:Y:S01]  /*63010*/  LDL R18, [R1+0x18] ;  /* 0x0000180001127983 */ /* 0x000ea20000100800 */
[----:B------:R-:W2:Y:S01]  /*63020*/  LDL R19, [R1+0x1c] ;  /* 0x00001c0001137983 */ /* 0x000ea20000100800 */
[----:B------:R-:W-:-:S02]  /*63030*/  IMAD.MOV.U32 R17, RZ, RZ, R24 ;  /* 0x000000ffff117224 */ /* 0x000fc400078e0018 */
[----:B------:R-:W-:Y:S01]  /*63040*/  IMAD.MOV.U32 R3, RZ, RZ, R4 ;  /* 0x000000ffff037224 */ /* 0x000fe200078e0004 */
[----:B------:R-:W-:Y:S01]  /*63050*/  MOV R29, R5 ;  /* 0x00000005001d7202 */ /* 0x000fe20000000f00 */
[----:B------:R-:W-:Y:S02]  /*63060*/  MOV R5, R25 ;  /* 0x0000001900057202 */ /* 0x000fe40000000f00 */
[C---:B---3--:R-:W-:Y:S02]  /*63070*/  FMUL R8, R2.reuse, R8 ;  /* 0x0000000802087220 */ /* 0x048fe40000400000 */
[----:B----4-:R-:W-:Y:S02]  /*63080*/  FMUL R9, R2, R9 ;  /* 0x0000000902097220 */ /* 0x010fe40000400000 */
[C---:B-----5:R-:W-:Y:S01]  /*63090*/  FMUL R10, R0.reuse, R7 ;  /* 0x00000007000a7220 */ /* 0x060fe20000400000 */
[----:B--2---:R-:W-:Y:S01]  /*630a0*/  MOV R4, R26 ;  /* 0x0000001a00047202 */ /* 0x004fe20000000f00 */
[----:B------:R-:W-:Y:S01]  /*630b0*/  STL.64 [R1+0x1b10], R18 ;  /* 0x001b101201007387 */ /* 0x000fe20000100a00 */
[----:B------:R0:W-:Y:S02]  /*630c0*/  STL.64 [R1+0x1b08], R16 ;  /* 0x001b081001007387 */ /* 0x0001e40000100a00 */
[----:B------:R-:W-:Y:S01]  /*630d0*/  FMUL R11, R0, R6 ;  /* 0x00000006000b7220 */ /* 0x000fe20000400000 */
[----:B0-----:R-:W2:Y:S01]  /*630e0*/  LDL.LU R16, [R1+0x30] ;  /* 0x0000300001107983 */ /* 0x001ea20000300800 */
[----:B------:R-:W3:Y:S02]  /*630f0*/  LDL.LU R26, [R1+0xc40] ;  /* 0x000c4000011a7983 */ /* 0x000ee40000300800 */
[----:B------:R-:W4:Y:S02]  /*63100*/  LDL.LU R25, [R1+0xc44] ;  /* 0x000c440001197983 */ /* 0x000f240000300800 */
[----:B------:R-:W5:Y:S01]  /*63110*/  LDL.LU R19, [R1+0xc48] ;  /* 0x000c480001137983 */ /* 0x000f620000300800 */
[----:B------:R-:W2:Y:S01]  /*63120*/  LDL.LU R18, [R1+0xc4c] ;  /* 0x000c4c0001127983 */ /* 0x000ea20000300800 */
[----:B------:R-:W-:Y:S01]  /*63130*/  HMMA.16816.F32 R8, R12, R20, R8 ;  /* 0x000000140c08723c */ /* 0x000fe20000001808 */
[----:B------:R-:W-:Y:S02]  /*63140*/  STL [R1+0x13e0], R3 ;  /* 0x0013e00301007387 */ /* 0x000fe40000100800 */
[----:B------:R0:W-:Y:S01]  /*63150*/  STL [R1+0x13dc], R29 ;  /* 0x0013dc1d01007387 */ /* 0x0001e20000100800 */
[----:B------:R1:W-:Y:S01]  /*63160*/  STL [R1+0x13d8], R28 ;  /* 0x0013d81c01007387 */ /* 0x0003e20000100800 */
[----:B------:R-:W2:Y:S11]  /*63170*/  LDL.LU.64 R20, [R1+0x1b18] ;  /* 0x001b180001147983 */ /* 0x000eb60000300a00 */
[----:B------:R-:W-:Y:S07]  /*63180*/  @!UPT UIADD3 URZ, URZ, URZ, URZ ;  /* 0x0000003f3f3ff290 */ /* 0x000fee000fffe03f */
[----:B------:R5:W-:Y:S01]  /*63190*/  STL.64 [R1+0xc8], R10 ;  /* 0x0000c80a01007387 */ /* 0x000be20000100a00 */
[----:B------:R-:W2:Y:S02]  /*631a0*/  LDL.LU R24, [R1+0xc50] ;  /* 0x000c500001187983 */ /* 0x000ea40000300800 */
[----:B------:R-:W2:Y:S02]  /*631b0*/  LDL.LU R23, [R1+0xc54] ;  /* 0x000c540001177983 */ /* 0x000ea40000300800 */
[----:B------:R-:W2:Y:S01]  /*631c0*/  LDL.LU R22, [R1+0xc58] ;  /* 0x000c580001167983 */ /* 0x000ea20000300800 */
[----:B------:R-:W2:Y:S01]  /*631d0*/  LDL.LU R7, [R1+0xc5c] ;  /* 0x000c5c0001077983 */ /* 0x000ea20000300800 */
[----:B------:R-:W2:Y:S02]  /*631e0*/  LDL R6, [R1+0x10a8] ;  /* 0x0010a80001067983 */ /* 0x000ea40000100800 */
[----:B0-----:R-:W-:Y:S01]  /*631f0*/  IMAD.MOV.U32 R29, RZ, RZ, R8 ;  /* 0x000000ffff1d7224 */ /* 0x001fe200078e0008 */
[----:B-1----:R-:W-:-:S02]  /*63200*/  MOV R28, R9 ;  /* 0x00000009001c7202 */ /* 0x002fc40000000f00 */
[----:B------:R-:W-:Y:S02]  /*63210*/  MOV R17, R27 ;  /* 0x0000001b00117202 */ /* 0x000fe40000000f00 */
[----:B------:R-:W-:Y:S01]  /*63220*/  STL [R1+0x13e8], R29 ;  /* 0x0013e81d01007387 */ /* 0x000fe20000100800 */
[----:B------:R0:W-:Y:S02]  /*63230*/  STL [R1+0x13e4], R28 ;  /* 0x0013e41c01007387 */ /* 0x0001e40000100800 */
[C---:B---3--:R-:W-:Y:S02]  /*63240*/  FMUL R8, R2.reuse, R26 ;  /* 0x0000001a02087220 */ /* 0x048fe40000400000 */
[----:B----4-:R-:W-:Y:S02]  /*63250*/  FMUL R9, R2, R25 ;  /* 0x0000001902097220 */ /* 0x010fe40000400000 */
[C---:B-----5:R-:W-:Y:S02]  /*63260*/  FMUL R10, R0.reuse, R19 ;  /* 0x00000013000a7220 */ /* 0x060fe40000400000 */
[----:B--2---:R-:W-:-:S02]  /*63270*/  FMUL R11, R0, R18 ;  /* 0x00000012000b7220 */ /* 0x004fc40000400000 */
[----:B------:R-:W2:Y:S05]  /*63280*/  LDL.LU.64 R18, [R1+0x1b10] ;  /* 0x001b100001127983 */ /* 0x000eaa0000300a00 */
[C---:B------:R-:W-:Y:S01]  /*63290*/  HMMA.16816.F32 R8, R12.reuse, R16, R8 ;  /* 0x000000100c08723c */ /* 0x040fe20000001808 */
[----:B------:R-:W3:Y:S11]  /*632a0*/  LDL.LU.64 R16, [R1+0x1b08] ;  /* 0x001b080001107983 */ /* 0x000ef60000300a00 */
[----:B------:R-:W-:Y:S11]  /*632b0*/  @!UPT UIADD3 URZ, URZ, URZ, URZ ;  /* 0x0000003f3f3ff290 */ /* 0x000ff6000fffe03f */
[----:B------:R1:W-:Y:S01]  /*632c0*/  STL [R1+0xb4], R9 ;  /* 0x0000b40901007387 */ /* 0x0003e20000100800 */
[----:B0-----:R-:W-:Y:S01]  /*632d0*/  MOV R28, R8 ;  /* 0x00000008001c7202 */ /* 0x001fe20000000f00 */
[----:B------:R0:W-:Y:S01]  /*632e0*/  STL [R1+0xb8], R10 ;  /* 0x0000b80a01007387 */ /* 0x0001e20000100800 */
[----:B------:R-:W-:Y:S01]  /*632f0*/  MOV R3, R11 ;  /* 0x0000000b00037202 */ /* 0x000fe20000000f00 */
[----:B------:R-:W-:Y:S02]  /*63300*/  FMUL R8, R2, R24 ;  /* 0x0000001802087220 */ /* 0x000fe40000400000 */
[----:B------:R-:W-:Y:S02]  /*63310*/  FMUL R11, R0, R7 ;  /* 0x00000007000b7220 */ /* 0x000fe40000400000 */
[----:B-1----:R-:W-:Y:S02]  /*63320*/  FMUL R9, R2, R23 ;  /* 0x0000001702097220 */ /* 0x002fe40000400000 */
[----:B0-----:R-:W-:Y:S01]  /*63330*/  FMUL R10, R0, R22 ;  /* 0x00000016000a7220 */ /* 0x001fe20000400000 */
[----:B------:R0:W-:Y:S04]  /*63340*/  STL [R1+0x14b8], R28 ;  /* 0x0014b81c01007387 */ /* 0x0001e80000100800 */
[----:B------:R1:W4:Y:S02]  /*63350*/  LDSM.16.M88.4 R24, [R6+0x48000] ;  /* 0x048000000618783b */ /* 0x0003240000000200 */
[----:B------:R-:W-:Y:S02]  /*63360*/  HMMA.16816.F32 R8, R12, R4, R8 ;  /* 0x000000040c08723c */ /* 0x000fe40000001808 */
[----:B------:R5:W-:Y:S01]  /*63370*/  STL [R1+0x13ec], R3 ;  /* 0x0013ec0301007387 */ /* 0x000be20000100800 */
[----:B0-----:R-:W2:Y:S03]  /*63380*/  LDL.LU R28, [R1+0xc84] ;  /* 0x000c8400011c7983 */ /* 0x001ea60000300800 */
[----:B------:R-:W2:Y:S01]  /*63390*/  LDL.LU R23, [R1+0xc88] ;  /* 0x000c880001177983 */ /* 0x000ea20000300800 */
[----:B------:R-:W2:Y:S03]  /*633a0*/  LDL.LU R22, [R1+0xc8c] ;  /* 0x000c8c0001167983 */ /* 0x000ea60000300800 */
[----:B-1----:R-:W2:Y:S01]  /*633b0*/  LDL.LU.64 R6, [R1+0x1b00] ;  /* 0x001b000001067983 */ /* 0x002ea20000300a00 */
[----:B------:R-:W2:Y:S11]  /*633c0*/  LDL.LU.64 R4, [R1+0x1af8] ;  /* 0x001af80001047983 */ /* 0x000eb60000300a00 */
[----:B------:R-:W-:Y:S01]  /*633d0*/  @!UPT UIADD3 URZ, URZ, URZ, URZ ;  /* 0x0000003f3f3ff290 */ /* 0x000fe2000fffe03f */
[----:B------:R0:W-:Y:S01]  /*633e0*/  STL.64 [R1+0xa0], R8 ;  /* 0x0000a00801007387 */ /* 0x0001e20000100a00 */
[----:B-----5:R-:W-:Y:S01]  /*633f0*/  IMAD.MOV.U32 R3, RZ, RZ, R10 ;  /* 0x000000ffff037224 */ /* 0x020fe200078e000a */
[----:B------:R-:W-:Y:S02]  /*63400*/  MOV R29, R11 ;  /* 0x0000000b001d7202 */ /* 0x000fe40000000f00 */
[----:B0-----:R-:W5:Y:S01]  /*63410*/  LDL.LU R8, [R1+0xc60] ;  /* 0x000c600001087983 */ /* 0x001f620000300800 */
[----:B------:R-:W2:Y:S02]  /*63420*/  LDL.LU R9, [R1+0xc64] ;  /* 0x000c640001097983 */ /* 0x000ea40000300800 */
[----:B------:R-:W3:Y:S02]  /*63430*/  LDL.LU R10, [R1+0xc68] ;  /* 0x000c6800010a7983 */ /* 0x000ee40000300800 */
[----:B------:R-:W4:Y:S01]  /*63440*/  LDL.LU R11, [R1+0xc6c] ;  /* 0x000c6c00010b7983 */ /* 0x000f220000300800 */
[----:B------:R-:W-:Y:S01]  /*63450*/  STL [R1+0x14c0], R29 ;  /* 0x0014c01d01007387 */ /* 0x000fe20000100800 */
[----:B------:R0:W-:Y:S03]  /*63460*/  STL [R1+0x14bc], R3 ;  /* 0x0014bc0301007387 */ /* 0x0001e60000100800 */
[----:B0-----:R-:W4:Y:S01]  /*63470*/  LDL.LU R3, [R1+0xc80] ;  /* 0x000c800001037983 */ /* 0x001f220000300800 */
[----:B-----5:R-:W-:-:S02]  /*63480*/  FMUL R8, R2, R8 ;  /* 0x0000000802087220 */ /* 0x020fc40000400000 */
[----:B--2---:R-:W-:Y:S02]  /*63490*/  FMUL R9, R2, R9 ;  /* 0x0000000902097220 */ /* 0x004fe40000400000 */
[C---:B---3--:R-:W-:Y:S02]  /*634a0*/  FMUL R10, R0.reuse, R10 ;  /* 0x0000000a000a7220 */ /* 0x048fe40000400000 */
[----:B----4-:R-:W-:-:S07]  /*634b0*/  FMUL R11, R0, R11 ;  /* 0x0000000b000b7220 */ /* 0x010fce0000400000 */
[----:B------:R-:W-:Y:S11]  /*634c0*/  HMMA.16816.F32 R8, R12, R16, R8 ;  /* 0x000000100c08723c */ /* 0x000ff60000001808 */
[----:B------:R-:W-:Y:S11]  /*634d0*/  @!UPT UIADD3 URZ, URZ, URZ, URZ ;  /* 0x0000003f3f3ff290 */ /* 0x000ff6000fffe03f */
[----:B------:R-:W-:Y:S01]  /*634e0*/  @!UPT UIADD3 URZ, URZ, URZ, URZ ;  /* 0x0000003f3f3ff290 */ /* 0x000fe2000fffe03f */
[----:B------:R-:W-:Y:S01]  /*634f0*/  STL.64 [R1+0x90], R8 ;  /* 0x0000900801007387 */ /* 0x000fe20000100a00 */
[----:B------:R0:W-:Y:S01]  /*63500*/  STL [R1+0x98], R10 ;  /* 0x0000980a01007387 */ /* 0x0001e20000100800 */
[----:B------:R-:W-:Y:S01]  /*63510*/  MOV R29, R11 ;  /* 0x0000000b001d7202 */ /* 0x000fe20000000f00 */
[C---:B------:R-:W-:Y:S01]  /*63520*/  FMUL R11, R0.reuse, R22 ;  /* 0x00000016000b7220 */ /* 0x040fe20000400000 */
[----:B------:R1:W-:Y:S01]  /*63530*/  STL.64 [R1+0x1aa0], R18 ;  /* 0x001aa01201007387 */ /* 0x0003e20000100a00 */
[----:B0-----:R-:W-:Y:S02]  /*63540*/  FMUL R10, R0, R23 ;  /* 0x00000017000a7220 */ /* 0x001fe40000400000 */
[C---:B------:R-:W-:Y:S02]  /*63550*/  FMUL R8, R2.reuse, R3 ;  /* 0x0000000302087220 */ /* 0x040fe40000400000 */
[----:B------:R-:W-:-:S07]  /*63560*/  FMUL R9, R2, R28 ;  /* 0x0000001c02097220 */ /* 0x000fce0000400000 */
[----:B-1----:R-:W-:Y:S01]  /*63570*/  HMMA.16816.F32 R16, R12, R20, R8 ;  /* 0x000000140c10723c */ /* 0x002fe20000001808 */
[----:B------:R0:W-:Y:S11]  /*63580*/  STL [R1+0x14c4], R29 ;  /* 0x0014c41d01007387 */ /* 0x0001f60000100800 */
[----:B------:R-:W-:Y:S11]  /*63590*/  @!UPT UIADD3 URZ, URZ, URZ, URZ ;  /* 0x0000003f3f3ff290 */ /* 0x000ff6000fffe03f */
[----:B------:R1:W-:Y:S01]  /*635a0*/  STL.64 [R1+0x80], R16 ;  /* 0x0000801001007387 */ /* 0x0003e20000100a00 */
[----:B------:R2:W-:Y:S02]  /*635b0*/  STL [R1+0x88], R18 ;  /* 0x0000881201007387 */ /* 0x0005e40000100800 */
[----:B------:R-:W3:Y:S02]  /*635c0*/  LDL.LU R8, [R1+0xc70] ;  /* 0x000c700001087983 */ /* 0x000ee40000300800 */
[----:B------:R-:W4:Y:S01]  /*635d0*/  LDL.LU R9, [R1+0xc74] ;  /* 0x000c740001097983 */ /* 0x000f220000300800 */
[----:B------:R-:W5:Y:S01]  /*635e0*/  LDL.LU R10, [R1+0xc78] ;  /* 0x000c7800010a7983 */ /* 0x000f620000300800 */
[----:B------:R-:W3:Y:S01]  /*635f0*/  LDL.LU R3, [R1+0xc7c] ;  /* 0x000c7c0001037983 */ /* 0x000ee20000300800 */
[----:B0-----:R-:W-:Y:S02]  /*63600*/  MOV R29, R19 ;  /* 0x00000013001d7202 */ /* 0x001fe40000000f00 */
[----:B-1----:R-:W3:Y:S01]  /*63610*/  LDL.LU R16, [R1+0xae0] ;  /* 0x000ae00001107983 */ /* 0x002ee20000300800 */
[----:B------:R-:W3:Y:S02]  /*63620*/  LDL.LU R17, [R1+0xae4] ;  /* 0x000ae40001117983 */ /* 0x000ee40000300800 */
[----:B--2---:R-:W2:Y:S02]  /*63630*/  LDL.LU R18, [R1+0xae8] ;  /* 0x000ae80001127983 */ /* 0x004ea40000300800 */
[----:B------:R-:W2:Y:S02]  /*63640*/  LDL.LU R19, [R1+0xaec] ;  /* 0x000aec0001137983 */ /* 0x000ea40000300800 */
[----:B--2---:R-:W-:Y:S01]  /*63650*/  STL.64 [R1+0x1ab0], R18 ;  /* 0x001ab01201007387 */ /* 0x004fe20000100a00 */
[----:B---3--:R0:W-:Y:S03]  /*63660*/  STL.64 [R1+0x1aa8], R16 ;  /* 0x001aa81001007387 */ /* 0x0081e60000100a00 */
[----:B0-----:R-:W2:Y:S01]  /*63670*/  LDL.LU R16, [R1+0xaf0] ;  /* 0x000af00001107983 */ /* 0x001ea20000300800 */
[----:B------:R-:W2:Y:S02]  /*63680*/  LDL.LU R17, [R1+0xaf4] ;  /* 0x000af40001117983 */ /* 0x000ea40000300800 */
[----:B------:R-:W3:Y:S02]  /*63690*/  LDL.LU R18, [R1+0xaf8] ;  /* 0x000af80001127983 */ /* 0x000ee40000300800 */
[----:B------:R-:W3:Y:S02]  /*636a0*/  LDL.LU R19, [R1+0xafc] ;  /* 0x000afc0001137983 */ /* 0x000ee40000300800 */
[----:B---3--:R0:W-:Y:S01]  /*636b0*/  STL.64 [R1+0x1ac0], R18 ;  /* 0x001ac01201007387 */ /* 0x0081e20000100a00 */
[----:B--2---:R-:W-:Y:S03]  /*636c0*/  STL.64 [R1+0x1ab8], R16 ;  /* 0x001ab81001007387 */ /* 0x004fe60000100a00 */
[----:B0-----:R-:W2:Y:S04]  /*636d0*/  LDL R18, [R1+0x48] ;  /* 0x0000480001127983 */ /* 0x001ea80000100800 */
[----:B------:R-:W2:Y:S01]  /*636e0*/  LDL R19, [R1+0x4c] ;  /* 0x00004c0001137983 */ /* 0x000ea20000100800 */
[----:B------:R-:W-:-:S02]  /*636f0*/  FMUL R8, R2, R8 ;  /* 0x0000000802087220 */ /* 0x000fc40000400000 */
[----:B----4-:R-:W-:Y:S02]  /*63700*/  FMUL R9, R2, R9 ;  /* 0x0000000902097220 */ /* 0x010fe40000400000 */
[C---:B-----5:R-:W-:Y:S02]  /*63710*/  FMUL R10, R0.reuse, R10 ;  /* 0x0000000a000a7220 */ /* 0x060fe40000400000 */
[----:B------:R-:W-:-:S07]  /*63720*/  FMUL R11, R0, R3 ;  /* 0x00000003000b7220 */ /* 0x000fce0000400000 */
[----:B------:R-:W-:Y:S01]  /*63730*/  HMMA.16816.F32 R12, R12, R4, R8 ;  /* 0x000000040c0c723c */ /* 0x000fe20000001808 */
[----:B--2---:R0:W-:Y:S04]  /*63740*/  STL.64 [R1+0x1ad0], R18 ;  /* 0x001ad01201007387 */ /* 0x0041e80000100a00 */
[----:B0-----:R-:W2:Y:S04]  /*63750*/  LDL.64 R18, [R1+0x58] ;  /* 0x0000580001127983 */ /* 0x001ea80000100a00 */
[----:B--2---:R0:W-:Y:S04]  /*63760*/  STL.64 [R1+0x1ae0], R18 ;  /* 0x001ae01201007387 */ /* 0x0041e80000100a00 */
[----:B0-----:R-:W2:Y:S01]  /*63770*/  LDL.64 R18, [R1+0x68] ;  /* 0x0000680001127983 */ /* 0x001ea20000100a00 */
[----:B------:R-:W-:Y:S02]  /*63780*/  STL [R1+0x14cc], R29 ;  /* 0x0014cc1d01007387 */ /* 0x000fe40000100800 */
[----:B------:R-:W-:Y:S02]  /*63790*/  STL [R1+0x14c8], R2 ;  /* 0x0014c80201007387 */ /* 0x000fe40000100800 */
[----:B------:R0:W-:Y:S02]  /*637a0*/  STL [R1+0x15e0], R0 ;  /* 0x0015e00001007387 */ /* 0x0001e40000100800 */
[----:B0-----:R-:W3:Y:S03]  /*637b0*/  LDL R0, [R1+0x10a8] ;  /* 0x0010a80001007983 */ /* 0x001ee60000100800 */
[----:B------:R-:W-:Y:S02]  /*637c0*/  STL.64 [R1+0x70], R12 ;  /* 0x0000700c01007387 */ /* 0x000fe40000100a00 */
[----:B------:R0:W-:Y:S02]  /*637d0*/  STL.64 [R1+0x1ad8], R6 ;  /* 0x001ad80601007387 */ /* 0x0001e40000100a00 */
[----:B------:R-:W4:Y:S01]  /*637e0*/  LDL.LU R4, [R1+0xb10] ;  /* 0x000b100001047983 */ /* 0x000f220000300800 */
[----:B------:R-:W4:Y:S04]  /*637f0*/  LDL.LU R5, [R1+0xb14] ;  /* 0x000b140001057983 */ /* 0x000f280000300800 */
[----:B0-----:R-:W5:Y:S01]  /*63800*/  LDL.LU R6, [R1+0xb18] ;  /* 0x000b180001067983 */ /* 0x001f620000300800 */
[----:B------:R-:W5:Y:S03]  /*63810*/  LDL.LU R7, [R1+0xb1c] ;  /* 0x000b1c0001077983 */ /* 0x000f660000300800 */
[----:B-----5:R-:W-:Y:S01]  /*63820*/  STL.64 [R1+0x1af0], R6 ;  /* 0x001af00601007387 */ /* 0x020fe20000100a00 */
[----:B----4-:R0:W-:Y:S03]  /*63830*/  STL.64 [R1+0x1ae8], R4 ;  /* 0x001ae80401007387 */ /* 0x0101e60000100a00 */
[----:B0-----:R-:W4:Y:S01]  /*63840*/  LDL.LU R4, [R1+0xb20] ;  /* 0x000b200001047983 */ /* 0x001f220000300800 */
[----:B------:R-:W4:Y:S02]  /*63850*/  LDL.LU R5, [R1+0xb24] ;  /* 0x000b240001057983 */ /* 0x000f240000300800 */
[----:B------:R-:W4:Y:S02]  /*63860*/  LDL.LU R6, [R1+0xb28] ;  /* 0x000b280001067983 */ /* 0x000f240000300800 */
[----:B------:R-:W4:Y:S01]  /*63870*/  LDL.LU R7, [R1+0xb2c] ;  /* 0x000b2c0001077983 */ /* 0x000f220000300800 */
[----:B------:R-:W5:Y:S04]  /*63880*/  LDL R10, [R1+0x38] ;  /* 0x00003800010a7983 */ /* 0x000f680000100800 */
[----:B------:R-:W5:Y:S01]  /*63890*/  LDL R11, [R1+0x3c] ;  /* 0x00003c00010b7983 */ /* 0x000f620000100800 */
[----:B------:R-:W-:Y:S01]  /*638a0*/  IMAD.MOV.U32 R29, RZ, RZ, R14 ;  /* 0x000000ffff1d7224 */ /* 0x000fe200078e000e */
[----:B------:R-:W-:-:S02]  /*638b0*/  MOV R2, R15 ;  /* 0x0000000f00027202 */ /* 0x000fc40000000f00 */
[----:B--2---:R-:W-:Y:S01]  /*638c0*/  MOV R3, R18 ;  /* 0x0000001200037202 */ /* 0x004fe20000000f00 */
[C---:B----4-:R-:W-:Y:S01]  /*638d0*/  HMMA.16816.F32 R4, R24.reuse, R18, R4 ;  /* 0x000000121804723c */ /* 0x050fe20000001804 */
[----:B-----5:R0:W-:Y:S01]  /*638e0*/  STL.64 [R1+0x1ac8], R10 ;  /* 0x001ac80a01007387 */ /* 0x0201e20000100a00 */
[----:B------:R-:W2:Y:S02]  /*638f0*/  LDL.LU R8, [R1+0xb00] ;  /* 0x000b000001087983 */ /* 0x000ea40000300800 */
[----:B------:R-:W2:Y:S01]  /*63900*/  LDL.LU R9, [R1+0xb04] ;  /* 0x000b040001097983 */ /* 0x000ea20000300800 */
[----:B0-----:R-:W2:Y:S01]  /*63910*/  LDL.LU R10, [R1+0xb08] ;  /* 0x000b0800010a7983 */ /* 0x001ea20000300800 */
[----:B------:R-:W2:Y:S02]  /*63920*/  LDL.LU R11, [R1+0xb0c] ;  /* 0x000b0c00010b7983 */ /* 0x000ea40000300800 */
[----:B------:R-:W4:Y:S02]  /*63930*/  LDL R14, [R1+0x28] ;  /* 0x00002800010e7983 */ /* 0x000f240000100800 */
[----:B------:R-:W4:Y:S01]  /*63940*/  LDL R15, [R1+0x2c] ;  /* 0x00002c00010f7983 */ /* 0x000f220000100800 */
[----:B------:R-:W5:Y:S01]  /*63950*/  LDL.LU R20, [R1+0xac0] ;  /* 0x000ac00001147983 */ /* 0x000f620000300800 */
[----:B------:R-:W5:Y:S02]  /*63960*/  LDL.LU R21, [R1+0xac4] ;  /* 0x000ac40001157983 */ /* 0x000f640000300800 */
[----:B------:R-:W5:Y:S02]  /*63970*/  LDL.LU R22, [R1+0xac8] ;  /* 0x000ac80001167983 */ /* 0x000f640000300800 */
[----:B------:R-:W5:Y:S01]  /*63980*/  LDL.LU R23, [R1+0xacc] ;  /* 0x000acc0001177983 */ /* 0x000f620000300800 */
[----:B------:R0:W-:Y:S01]  /*63990*/  STL [R1+0x15e8], R2 ;  /* 0x0015e80201007387 */ /* 0x0001e20000100800 */
[----:B------:R-:W-:Y:S05]  /*639a0*/  STL [R1+0x15e4], R29 ;  /* 0x0015e41d01007387 */ /* 0x000fea0000100800 */
[----:B------:R-:W-:Y:S02]  /*639b0*/  STL.64 [R1+0x4c0], R4 ;  /* 0x0004c00401007387 */ /* 0x000fe40000100a00 */
[----:B------:R1:W-:Y:S01]  /*639c0*/  STL.64 [R1+0x4c8], R6 ;  /* 0x0004c80601007387 */ /* 0x0003e20000100a00 */
[----:B0-----:R-:W-:Y:S01]  /*639d0*/  MOV R2, R19 ;  /* 0x0000001300027202 */ /* 0x001fe20000000f00 */
[----:B-1----:R-:W2:Y:S01]  /*639e0*/  LDL.LU.64 R6, [R1+0x1af0] ;  /* 0x001af00001067983 */ /* 0x002ea20000300a00 */
[----:B------:R-:W2:Y:S02]  /*639f0*/  LDL.LU.64 R4, [R1+0x1ae8] ;  /* 0x001ae80001047983 */ /* 0x000ea40000300a00 */
[----:B------:R-:W2:Y:S02]  /*63a00*/  LDL.LU.64 R18, [R1+0x1ae0] ;  /* 0x001ae00001127983 */ /* 0x000ea40000300a00 */
[C---:B--2---:R-:W-:Y:S11]  /*63a10*/  HMMA.16816.F32 R4, R24.reuse, R18, R4 ;  /* 0x000000121804723c */ /* 0x044ff60000001804 */
[----:B------:R-:W-:Y:S11]  /*63a20*/  @!UPT UIADD3 URZ, URZ, URZ, URZ ;  /* 0x0000003f3f3ff290 */ /* 0x000ff6000fffe03f */
[----:B------:R-:W-:Y:S01]  /*63a30*/  @!UPT UIADD3 URZ, URZ, URZ, URZ ;  /* 0x0000003f3f3ff290 */ /* 0x000fe2000fffe03f */
[----:B------:R0:W-:Y:S01]  /*63a40*/  STL.64 [R1+0x520], R4 ;  /* 0x0005200401007387 */ /* 0x0001e20000100a00 */
[----:B------:R1:W-:Y:S02]  /*63a50*/  STL.64 [R1+0x528], R6 ;  /* 0x0005280601007387 */ /* 0x0003e40000100a00 */
[----:B0-----:R-:W-:Y:S01]  /*63a60*/  IMAD.MOV.U32 R5, RZ, RZ, R18 ;  /* 0x000000ffff057224 */ /* 0x001fe200078e0012 */
[----:B-1----:R-:W2:Y:S01]  /*63a70*/  LDL.LU.64 R6, [R1+0x1ad8] ;  /* 0x001ad80001067983 */ /* 0x002ea20000300a00 */
[----:B------:R-:W-:Y:S02]  /*63a80*/  MOV R4, R19 ;  /* 0x0000001300047202 */ /* 0x000fe40000000f00 */
[----:B------:R-:W2:Y:S02]  /*63a90*/  LDL.LU.64 R18, [R1+0x1ad0] ;  /* 0x001ad00001127983 */ /* 0x000ea40000300a00 */
[C---:B--2---:R-:W-:Y:S01]  /*63aa0*/  HMMA.16816.F32 R16, R24.reuse, R18, R8 ;  /* 0x000000121810723c */ /* 0x044fe20000001808 */
[----:B------:R-:W2:Y:S11]  /*63ab0*/  LDL.LU.64 R10, [R1+0x1ac8] ;  /* 0x001ac800010a7983 */ /* 0x000eb60000300a00 */
[----:B------:R-:W-:Y:S11]  /*63ac0*/  @!UPT UIADD3 URZ, URZ, URZ, URZ ;  /* 0x0000003f3f3ff290 */ /* 0x000ff6000fffe03f */
[----:B------:R-:W-:Y:S01]  /*63ad0*/  STL.64 [R1+0x510], R16 ;  /* 0x0005101001007387 */ /* 0x000fe20000100a00 */
[----:B------:R0:W-:Y:S03]  /*63ae0*/  STL.64 [R1+0x518], R18 ;  /* 0x0005181201007387 */ /* 0x0001e60000100a00 */
[----:B0-----:R-:W2:Y:S01]  /*63af0*/  LDL.LU.64 R18, [R1+0x1ac0] ;  /* 0x001ac00001127983 */ /* 0x001ea20000300a00 */
[----:B------:R-:W2:Y:S02]  /*63b00*/  LDL.LU.64 R16, [R1+0x1ab8] ;  /* 0x001ab80001107983 */ /* 0x000ea40000300a00 */
[C---:B--2---:R-:W-:Y:S01]  /*63b10*/  HMMA.16816.F32 R8, R24.reuse, R10, R16 ;  /* 0x0000000a1808723c */ /* 0x044fe20000001810 */
[----:B------:R-:W4:Y:S01]  /*63b20*/  LDL.LU.64 R18, [R1+0x1ab0] ;  /* 0x001ab00001127983 */ /* 0x000f220000300a00 */
[----:B------:R-:W4:Y:S11]  /*63b30*/  LDL.LU.64 R16, [R1+0x1aa8] ;  /* 0x001aa80001107983 */ /* 0x000f360000300a00 */
[----:B------:R-:W-:Y:S10]  /*63b40*/  @!UPT UIADD3 URZ, URZ, URZ, URZ ;  /* 0x0000003f3f3ff290 */ /* 0x000ff4000fffe03f */
[----:B------:R-:W-:Y:S01]  /*63b50*/  STL.64 [R1+0x500], R8 ;  /* 0x0005000801007387 */ /* 0x000fe20000100a00 */
[----:B------:R-:W-:Y:S02]  /*63b60*/  STL.64 [R1+0x508], R10 ;  /* 0x0005080a01007387 */ /* 0x000fe40000100a00 */
[----:B---3--:R-:W0:Y:S02]  /*63b70*/  LDSM.16.M88.4 R8, [R0+0x48400] ;  /* 0x048400000008783b */ /* 0x008e240000000200 */
[----:B0-----:R-:W-:Y:S02]  /*63b80*/  STL.64 [R1+0x1a80], R10 ;  /* 0x001a800a01007387 */ /* 0x001fe40000100a00 */
[----:B------:R0:W-:Y:S02]  /*63b90*/  STL.64 [R1+0x1a78], R8 ;  /* 0x001a780801007387 */ /* 0x0001e40000100a00 */
[----:B0-----:R-:W2:Y:S01]  /*63ba0*/  LDL.LU R8, [R1+0xad0] ;  /* 0x000ad00001087983 */ /* 0x001ea20000300800 */
[----:B------:R-:W2:Y:S02]  /*63bb0*/  LDL.LU R9, [R1+0xad4] ;  /* 0x000ad40001097983 */ /* 0x000ea40000300800 */
[----:B------:R-:W2:Y:S02]  /*63bc0*/  LDL.LU R10, [R1+0xad8] ;  /* 0x000ad800010a7983 */ /* 0x000ea40000300800 */
[----:B------:R-:W2:Y:S01]  /*63bd0*/  LDL.LU R11, [R1+0xadc] ;  /* 0x000adc00010b7983 */ /* 0x000ea20000300800 */
[C---:B----4-:R-:W-:Y:S01]  /*63be0*/  HMMA.16816.F32 R12, R24.reuse, R14, R16 ;  /* 0x0000000e180c723c */ /* 0x050fe20000001810 */
[----:B------:R-:W2:Y:S11]  /*63bf0*/  LDL.LU.64 R18, [R1+0x1aa0] ;  /* 0x001aa00001127983 */ /* 0x000eb60000300a00 */
[----:B------:R-:W-:Y:S11]  /*63c00*/  @!UPT UIADD3 URZ, URZ, URZ, URZ ;  /* 0x0000003f3f3ff290 */ /* 0x000ff6000fffe03f */
[----:B------:R-:W-:Y:S01]  /*63c10*/  STL.64 [R1+0x4f0], R12 ;  /* 0x0004f00c01007387 */ /* 0x000fe20000100a00 */
[----:B------:R-:W-:Y:S02]  /*63c20*/  STL.64 [R1+0x4f8], R14 ;  /* 0x0004f80e01007387 */ /* 0x000fe40000100a00 */
[----:B------:R-:W0:Y:S02]  /*63c30*/  LDSM.16.M88.4 R12, [R0+0x48800] ;  /* 0x04880000000c783b */ /* 0x000e240000000200 */
[----:B0-----:R-:W-:Y:S02]  /*63c40*/  STL.64 [R1+0x19f8], R14 ;  /* 0x0019f80e01007387 */ /* 0x001fe40000100a00 */
[----:B------:R0:W-:Y:S02]  /*63c50*/  STL.64 [R1+0x19f0], R12 ;  /* 0x0019f00c01007387 */ /* 0x0001e40000100a00 */
[----:B0-----:R-:W3:Y:S01]  /*63c60*/  LDL.LU R12, [R1+0xa60] ;  /* 0x000a6000010c7983 */ /* 0x001ee20000300800 */
[----:B--2---:R-:W-:Y:S03]  /*63c70*/  HMMA.16816.F32 R8, R24, R18, R8 ;  /* 0x000000121808723c */ /* 0x004fe60000001808 */
[----:B------:R-:W0:Y:S11]  /*63c80*/  LDSM.16.M88.4 R16, [R0+0x48c00] ;  /* 0x048c00000010783b */ /* 0x000e360000000200 */
[----:B------:R-:W-:Y:S09]  /*63c90*/  @!UPT UIADD3 URZ, URZ, URZ, URZ ;  /* 0x0000003f3f3ff290 */ /* 0x000ff2000fffe03f */
[----:B------:R-:W-:Y:S01]  /*63ca0*/  STL.64 [R1+0x4e0], R8 ;  /* 0x0004e00801007387 */ /* 0x000fe20000100a00 */
[----:B------:R-:W-:Y:S02]  /*63cb0*/  STL.64 [R1+0x4e8], R10 ;  /* 0x0004e80a01007387 */ /* 0x000fe40000100a00 */
[----:B------:R-:W3:Y:S02]  /*63cc0*/  LDL.LU R13, [R1+0xa64] ;  /* 0x000a6400010d7983 */ /* 0x000ee40000300800 */
[----:B------:R-:W2:Y:S01]  /*63cd0*/  LDL.LU R14, [R1+0xa68] ;  /* 0x000a6800010e7983 */ /* 0x000ea20000300800 */
[----:B------:R-:W2:Y:S04]  /*63ce0*/  LDL.LU R15, [R1+0xa6c] ;  /* 0x000a6c00010f7983 */ /* 0x000ea80000300800 */
[----:B--2---:R1:W-:Y:S01]  /*63cf0*/  STL.64 [R1+0x1a20], R14 ;  /* 0x001a200e01007387 */ /* 0x0043e20000100a00 */
[----:B---3--:R-:W-:Y:S03]  /*63d00*/  STL.64 [R1+0x1a18], R12 ;  /* 0x001a180c01007387 */ /* 0x008fe60000100a00 */
[----:B-1----:R-:W2:Y:S04]  /*63d10*/  LDL.64 R14, [R1+0x38] ;  /* 0x00003800010e7983 */ /* 0x002ea80000100a00 */
[----:B--2---:R1:W-:Y:S04]  /*63d20*/  STL.64 [R1+0x1a30], R14 ;  /* 0x001a300e01007387 */ /* 0x0043e80000100a00 */
[----:B-1----:R-:W2:Y:S04]  /*63d30*/  LDL.64 R14, [R1+0x48] ;  /* 0x00004800010e7983 */ /* 0x002ea80000100a00 */
[----:B--2---:R-:W-:Y:S01]  /*63d40*/  STL.64 [R1+0x1a48], R14 ;  /* 0x001a480e01007387 */ /* 0x004fe20000100a00 */
[----:B0-----:R0:W-:Y:S02]  /*63d50*/  STL.64 [R1+0x1968], R18 ;  /* 0x0019681201007387 */ /* 0x0011e40000100a00 */
[----:B------:R1:W-:Y:S01]  /*63d60*/  STL.64 [R1+0x1960], R16 ;  /* 0x0019601001007387 */ /* 0x0003e20000100a00 */
[----:B0-----:R-:W5:Y:S01]  /*63d70*/  LDL.64 R18, [R1+0x8] ;  /* 0x0000080001127983 */ /* 0x001f620000100a00 */
[----:B------:R-:W-:-:S02]  /*63d80*/  MOV R14, R5 ;  /* 0x00000005000e7202 */ /* 0x000fc40000000f00 */
[----:B------:R-:W-:Y:S01]  /*63d90*/  MOV R15, R4 ;  /* 0x00000004000f7202 */ /* 0x000fe20000000f00 */
[----:B-----5:R-:W-:Y:S01]  /*63da0*/  HMMA.16816.F32 R8, R24, R18, R20 ;  /* 0x000000121808723c */ /* 0x020fe20000001814 */
[----:B------:R-:W0:Y:S11]  /*63db0*/  LDSM.16.M88.4 R20, [R0+0x49000] ;  /* 0x049000000014783b */ /* 0x000e360000000200 */
[----:B------:R-:W-:Y:S11]  /*63dc0*/  @!UPT UIADD3 URZ, URZ, URZ, URZ ;  /* 0x0000003f3f3ff290 */ /* 0x000ff6000fffe03f */
[----:B------:R-:W-:Y:S01]  /*63dd0*/  STL.64 [R1+0x4d0], R8 ;  /* 0x0004d00801007387 */ /* 0x000fe20000100a00 */
[----:B------:R-:W-:Y:S02]  /*63de0*/  STL.64 [R1+0x4d8], R10 ;  /* 0x0004d80a01007387 */ /* 0x000fe40000100a00 */
[----:B------:R-:W-:Y:S02]  /*63df0*/  STL.64 [R1+0x1a60], R14 ;  /* 0x001a600e01007387 */ /* 0x000fe40000100a00 */
[----:B------:R2:W-:Y:S01]  /*63e00*/  STL.64 [R1+0x1a00], R18 ;  /* 0x001a001201007387 */ /* 0x0005e20000100a00 */
[----:B-1----:R-:W3:Y:S01]  /*63e10*/  LDL.LU R16, [R1+0xa50] ;  /* 0x000a500001107983 */ /* 0x002ee20000300800 */
[----:B------:R-:W3:Y:S02]  /*63e20*/  LDL.LU R17, [R1+0xa54] ;  /* 0x000a540001117983 */ /* 0x000ee40000300800 */
[----:B--2---:R-:W-:Y:S01]  /*63e30*/  IMAD.MOV.U32 R18, RZ, RZ, R6 ;  /* 0x000000ffff127224 */ /* 0x004fe200078e0006 */
[----:B------:R-:W-:Y:S01]  /*63e40*/  MOV R19, R7 ;  /* 0x0000000700137202 */ /* 0x000fe20000000f00 */
[----:B------:R-:W2:Y:S01]  /*63e50*/  LDL.LU R6, [R1+0x1a9c] ;  /* 0x001a9c0001067983 */ /* 0x000ea20000300800 */
[----:B------:R-:W4:Y:S02]  /*63e60*/  LDL.LU R7, [R1+0x1a98] ;  /* 0x001a980001077983 */ /* 0x000f240000300800 */
[----:B------:R-:W5:Y:S02]  /*63e70*/  LDL.LU R8, [R1+0xab0] ;  /* 0x000ab00001087983 */ /* 0x000f640000300800 */
[----:B------:R-:W5:Y:S01]  /*63e80*/  LDL.LU R9, [R1+0xab4] ;  /* 0x000ab40001097983 */ /* 0x000f620000300800 */
[----:B------:R-:W5:Y:S01]  /*63e90*/  LDL.LU R10, [R1+0xab8] ;  /* 0x000ab800010a7983 */ /* 0x000f620000300800 */
[----:B------:R-:W5:Y:S02]  /*63ea0*/  LDL.LU R11, [R1+0xabc] ;  /* 0x000abc00010b7983 */ /* 0x000f640000300800 */
[----:B------:R1:W-:Y:S01]  /*63eb0*/  STL.64 [R1+0x1a10], R18 ;  /* 0x001a101201007387 */ /* 0x0003e20000100a00 */
[----:B---3--:R3:W-:Y:S01]  /*63ec0*/  STL.64 [R1+0x1a08], R16 ;  /* 0x001a081001007387 */ /* 0x0087e20000100a00 */
[----:B-1----:R-:W2:Y:S03]  /*63ed0*/  LDL.64 R18, [R1+0x28] ;  /* 0x0000280001127983 */ /* 0x002ea60000100a00 */
[----:B--2---:R1:W-:Y:S01]  /*63ee0*/  STL.64 [R1+0x1a28], R18 ;  /* 0x001a281201007387 */ /* 0x0043e20000100a00 */
[----:B---3--:R-:W2:Y:S02]  /*63ef0*/  LDL.LU R16, [R1+0xa70] ;  /* 0x000a700001107983 */ /* 0x008ea40000300800 */
[----:B------:R-:W2:Y:S01]  /*63f00*/  LDL.LU R17, [R1+0xa74] ;  /* 0x000a740001117983 */ /* 0x000ea20000300800 */
[----:B-1----:R-:W3:Y:S01]  /*63f10*/  LDL.LU R18, [R1+0xa78] ;  /* 0x000a780001127983 */ /* 0x002ee20000300800 */
[----:B------:R-:W3:Y:S03]  /*63f20*/  LDL.LU R19, [R1+0xa7c] ;  /* 0x000a7c0001137983 */ /* 0x000ee60000300800 */
[----:B---3--:R-:W-:Y:S01]  /*63f30*/  STL.64 [R1+0x1a40], R18 ;  /* 0x001a401201007387 */ /* 0x008fe20000100a00 */
[----:B--2---:R1:W-:Y:S03]  /*63f40*/  STL.64 [R1+0x1a38], R16 ;  /* 0x001a381001007387 */ /* 0x0043e60000100a00 */
[----:B-1----:R-:W2:Y:S01]  /*63f50*/  LDL.LU R16, [R1+0xa80] ;  /* 0x000a800001107983 */ /* 0x002ea20000300800 */
[----:B------:R-:W2:Y:S02]  /*63f60*/  LDL.LU R17, [R1+0xa84] ;  /* 0x000a840001117983 */ /* 0x000ea40000300800 */
[----:B----4-:R-:W-:Y:S01]  /*63f70*/  IMAD.MOV.U32 R18, RZ, RZ, R7 ;  /* 0x000000ffff127224 */ /* 0x010fe200078e0007 */
[----:B------:R-:W-:Y:S01]  /*63f80*/  MOV R19, R6 ;  /* 0x0000000600137202 */ /* 0x000fe20000000f00 */
[----:B------:R-:W3:Y:S01]  /*63f90*/  LDL.LU R7, [R1+0x1a94] ;  /* 0x001a940001077983 */ /* 0x000ee20000300800 */
[----:B------:R-:W4:Y:S03]  /*63fa0*/  LDL.LU R6, [R1+0x1a90] ;  /* 0x001a900001067983 */ /* 0x000f260000300800 */
[----:B------:R-:W-:Y:S04]  /*63fb0*/  STL.64 [R1+0x1a58], R18 ;  /* 0x001a581201007387 */ /* 0x000fe80000100a00 */
[----:B--2---:R1:W-:Y:S04]  /*63fc0*/  STL.64 [R1+0x1a50], R16 ;  /* 0x001a501001007387 */ /* 0x0043e80000100a00 */
[----:B-1----:R-:W2:Y:S01]  /*63fd0*/  LDL.LU R16, [R1+0xa90] ;  /* 0x000a900001107983 */ /* 0x002ea20000300800 */
[----:B------:R-:W2:Y:S02]  /*63fe0*/  LDL.LU R17, [R1+0xa94] ;  /* 0x000a940001117983 */ /* 0x000ea40000300800 */
[----:B------:R-:W2:Y:S02]  /*63ff0*/  LDL.LU R18, [R1+0xa98] ;  /* 0x000a980001127983 */ /* 0x000ea40000300800 */
[----:B------:R-:W2:Y:S02]  /*64000*/  LDL.LU R19, [R1+0xa9c] ;  /* 0x000a9c0001137983 */ /* 0x000ea40000300800 */
[----:B--2---:R4:W-:Y:S01]  /*64010*/  STL.64 [R1+0x1a70], R18 ;  /* 0x001a701201007387 */ /* 0x0049e20000100a00 */
[----:B------:R1:W-:Y:S01]  /*64020*/  STL.64 [R1+0x1a68], R16 ;  /* 0x001a681001007387 */ /* 0x0003e20000100a00 */
[----:B----4-:R-:W-:-:S02]  /*64030*/  MOV R18, R6 ;  /* 0x0000000600127202 */ /* 0x010fc40000000f00 */
[----:B-1----:R-:W2:Y:S01]  /*64040*/  LDL.LU R16, [R1+0xaa0] ;  /* 0x000aa00001107983 */ /* 0x002ea20000300800 */
[----:B------:R-:W2:Y:S02]  /*64050*/  LDL.LU R17, [R1+0xaa4] ;  /* 0x000aa40001117983 */ /* 0x000ea40000300800 */
[----:B------:R-:W5:Y:S01]  /*64060*/  LDL.LU R6, [R1+0x1a8c] ;  /* 0x001a8c0001067983 */ /* 0x000f620000300800 */
[----:B---3--:R-:W-:Y:S02]  /*64070*/  MOV R19, R7 ;  /* 0x0000000700137202 */ /* 0x008fe40000000f00 */
[----:B------:R-:W5:Y:S01]  /*64080*/  LDL.LU R7, [R1+0x1a88] ;  /* 0x001a880001077983 */ /* 0x000f620000300800 */
[----:B0-----:R-:W-:Y:S02]  /*64090*/  STL.64 [R1+0x1900], R22 ;  /* 0x0019001601007387 */ /* 0x001fe40000100a00 */
[----:B------:R0:W-:Y:S02]  /*640a0*/  STL.64 [R1+0x18f8], R20 ;  /* 0x0018f81401007387 */ /* 0x0001e40000100a00 */
[----:B0-----:R-:W3:Y:S01]  /*640b0*/  LDL.LU R20, [R1+0xa40] ;  /* 0x000a400001147983 */ /* 0x001ee20000300800 */
[----:B------:R-:W3:Y:S02]  /*640c0*/  LDL.LU R21, [R1+0xa44] ;  /* 0x000a440001157983 */ /* 0x000ee40000300800 */
[----:B------:R-:W3:Y:S02]  /*640d0*/  LDL.LU R22, [R1+0xa48] ;  /* 0x000a480001167983 */ /* 0x000ee40000300800 */
[----:B------:R-:W3:Y:S01]  /*640e0*/  LDL.LU R23, [R1+0xa4c] ;  /* 0x000a4c0001177983 */ /* 0x000ee20000300800 */
[----:B-----5:R-:W-:Y:S01]  /*640f0*/  HMMA.16816.F32 R24, R24, R6, R8 ;  /* 0x000000061818723c */ /* 0x020fe20000001808 */
[----:B------:R-:W2:Y:S01]  /*64100*/  LDL.LU.64 R10, [R1+0x1a80] ;  /* 0x001a8000010a7983 */ /* 0x000ea20000300a00 */
[----:B------:R-:W2:Y:S01]  /*64110*/  LDL.LU.64 R8, [R1+0x1a78] ;  /* 0x001a780001087983 */ /* 0x000ea20000300a00 */
[----:B------:R-:W-:-:S02]  /*64120*/  MOV R14, R3 ;  /* 0x00000003000e7202 */ /* 0x000fc40000000f00 */
[----:B------:R-:W-:Y:S11]  /*64130*/  MOV R15, R2 ;  /* 0x00000002000f7202 */ /* 0x000ff60000000f00 */
[----:B------:R-:W-:Y:S07]  /*64140*/  @!UPT UIADD3 URZ, URZ, URZ, URZ ;  /* 0x0000003f3f3ff290 */ /* 0x000fee000fffe03f */
[----:B------:R-:W-:Y:S01]  /*64150*/  STL.64 [R1+0x4b0], R24 ;  /* 0x0004b01801007387 */ /* 0x000fe20000100a00 */
[----:B------:R-:W-:Y:S02]  /*64160*/  STL.64 [R1+0x4b8], R26 ;  /* 0x0004b81a01007387 */ /* 0x000fe40000100a00 */
[----:B------:R-:W0:Y:S02]  /*64170*/  LDSM.16.M88.4 R24, [R0+0x49400] ;  /* 0x049400000018783b */ /* 0x000e240000000200 */
[----:B0-----:R0:W-:Y:S02]  /*64180*/  STL.64 [R1+0x1888], R26 ;  /* 0x0018881a01007387 */ /* 0x0011e40000100a00 */
[----:B------:R-:W-:Y:S02]  /*64190*/  STL.64 [R1+0x1880], R24 ;  /* 0x0018801801007387 */ /* 0x000fe40000100a00 */
[----:B0-----:R-:W4:Y:S01]  /*641a0*/  LDL.64 R26, [R1+0x18] ;  /* 0x00001800011a7983 */ /* 0x001f220000100a00 */
[C---:B--2---:R-:W-:Y:S03]  /*641b0*/  HMMA.16816.F32 R12, R8.reuse, R14, R16 ;  /* 0x0000000e080c723c */ /* 0x044fe60000001810 */
[----:B------:R-:W2:Y:S01]  /*641c0*/  LDL.LU.64 R18, [R1+0x1a70] ;  /* 0x001a700001127983 */ /* 0x000ea20000300a00 */
[----:B------:R-:W2:Y:S11]  /*641d0*/  LDL.LU.64 R16, [R1+0x1a68] ;  /* 0x001a680001107983 */ /* 0x000eb60000300a00 */
[----:B------:R-:W-:Y:S08]  /*641e0*/  @!UPT UIADD3 URZ, URZ, URZ, URZ ;  /* 0x0000003f3f3ff290 */ /* 0x000ff0000fffe03f */
[----:B------:R-:W-:Y:S01]  /*641f0*/  STL.64 [R1+0x540], R12 ;  /* 0x0005400c01007387 */ /* 0x000fe20000100a00 */
        /* <DEDUP_REMOVED lines=19> */
[----:B------:R-:W-:-:S02]  /*64330*/  MOV R3, R14 ;  /* 0x0000000e00037202 */ /* 0x000fc40000000f00 */
[----:B------:R-:W-:Y:S11]  /*64340*/  MOV R2, R15 ;  /* 0x0000000f00027202 */ /* 0x000ff60000000f00 */
[----:B------:R-:W-:Y:S09]  /*64350*/  @!UPT UIADD3 URZ, URZ, URZ, URZ ;  /* 0x0000003f3f3ff290 */ /* 0x000ff2000fffe03f */
[----:B------:R-:W-:Y:S01]  /*64360*/  STL.64 [R1+0x580], R16 ;  /* 0x0005801001007387 */ /* 0x000fe20000100a00 */
[----:B------:R0:W-:Y:S03]  /*64370*/  STL.64 [R1+0x588], R18 ;  /* 0x0005881201007387 */ /* 0x0001e60000100a00 */
[----:B0-----:R-:W2:Y:S01]  /*64380*/  LDL.LU.64 R18, [R1+0x1a28] ;  /* 0x001a280001127983 */ /* 0x001ea20000300a00 */
[----:B------:R-:W2:Y:S02]  /*64390*/  LDL.LU.64 R14, [R1+0x1a20] ;  /* 0x001a2000010e7983 */ /* 0x000ea40000300a00 */
[----:B------:R-:W2:Y:S02]  /*643a0*/  LDL.LU.64 R12, [R1+0x1a18] ;  /* 0x001a1800010c7983 */ /* 0x000ea40000300a00 */
[C---:B--2---:R-:W-:Y:S11]  /*643b0*/  HMMA.16816.F32 R12, R8.reuse, R18, R12 ;  /* 0x00000012080c723c */ /* 0x044ff6000000180c */
[----:B------:R-:W-:Y:S11]  /*643c0*/  @!UPT UIADD3 URZ, URZ, URZ, URZ ;  /* 0x0000003f3f3ff290 */ /* 0x000ff6000fffe03f */
[----:B------:R-:W-:Y:S01]  /*643d0*/  @!UPT UIADD3 URZ, URZ, URZ, URZ ;  /* 0x0000003f3f3ff290 */ /* 0x000fe2000fffe03f */
[----:B------:R0:W-:Y:S01]  /*643e0*/  STL.64 [R1+0x570], R12 ;  /* 0x0005700c01007387 */ /* 0x0001e20000100a00 */
[----:B------:R-:W-:Y:S02]  /*643f0*/  STL.64 [R1+0x578], R14 ;  /* 0x0005780e01007387 */ /* 0x000fe40000100a00 */
[----:B0-----:R-:W-:Y:S01]  /*64400*/  IMAD.MOV.U32 R13, RZ, RZ, R18 ;  /* 0x000000ffff0d7224 */ /* 0x001fe200078e0012 */
[----:B------:R-:W-:Y:S02]  /*64410*/  MOV R12, R19 ;  /* 0x00000013000c7202 */ /* 0x000fe40000000f00 */
[----:B------:R-:W4:Y:S01]  /*64420*/  LDL.LU.64 R18, [R1+0x1a10] ;  /* 0x001a100001127983 */ /* 0x000f220000300a00 */
[----:B------:R-:W4:Y:S02]  /*64430*/  LDL.LU.64 R16, [R1+0x1a08] ;  /* 0x001a080001107983 */ /* 0x000f240000300a00 */
[C---:B----4-:R-:W-:Y:S11]  /*64440*/  HMMA.16816.F32 R16, R8.reuse, R26, R16 ;  /* 0x0000001a0810723c */ /* 0x050ff60000001810 */
[----:B------:R-:W-:Y:S11]  /*64450*/  @!UPT UIADD3 URZ, URZ, URZ, URZ ;  /* 0x0000003f3f3ff290 */ /* 0x000ff6000fffe03f */
[----:B------:R-:W-:Y:S01]  /*64460*/  @!UPT UIADD3 URZ, URZ, URZ, URZ ;  /* 0x0000003f3f3ff290 */ /* 0x000fe2000fffe03f */
[----:B------:R-:W-:Y:S01]  /*64470*/  STL.64 [R1+0x560], R16 ;  /* 0x0005601001007387 */ /* 0x000fe20000100a00 */
[----:B------:R0:W-:Y:S03]  /*64480*/  STL.64 [R1+0x568], R18 ;  /* 0x0005681201007387 */ /* 0x0001e60000100a00 */
[----:B0-----:R-:W3:Y:S01]  /*64490*/  LDL.LU.64 R18, [R1+0x1a00] ;  /* 0x001a000001127983 */ /* 0x001ee20000300a00 */
[----:B------:R-:W-:Y:S02]  /*644a0*/  MOV R15, R26 ;  /* 0x0000001a000f7202 */ /* 0x000fe40000000f00 */
[----:B------:R-:W-:Y:S02]  /*644b0*/  MOV R14, R27 ;  /* 0x0000001b000e7202 */ /* 0x000fe40000000f00 */
[----:B---3--:R-:W-:Y:S07]  /*644c0*/  HMMA.16816.F32 R24, R8, R18, R20 ;  /* 0x000000120818723c */ /* 0x008fee0000001814 */
[----:B------:R-:W-:Y:S01]  /*644d0*/  IMAD.MOV.U32 R21, RZ, RZ, R18 ;  /* 0x000000ffff157224 */ /* 0x000fe200078e0012 */
[----:B------:R-:W-:Y:S11]  /*644e0*/  MOV R20, R19 ;  /* 0x0000001300147202 */ /* 0x000ff60000000f00 */
[----:B------:R-:W-:Y:S04]  /*644f0*/  @!UPT UIADD3 URZ, URZ, URZ, URZ ;  /* 0x0000003f3f3ff290 */ /* 0x000fe8000fffe03f */
[----:B------:R-:W-:Y:S01]  /*64500*/  STL.64 [R1+0x550], R24 ;  /* 0x0005501801007387 */ /* 0x000fe20000100a00 */
[----:B------:R-:W-:Y:S02]  /*64510*/  STL.64 [R1+0x558], R26 ;  /* 0x0005581a01007387 */ /* 0x000fe40000100a00 */
[----:B------:R-:W2:Y:S02]  /*64520*/  LDL.LU R16, [R1+0x9b0] ;  /* 0x0009b00001107983 */ /* 0x000ea40000300800 */
[----:B------:R-:W2:Y:S01]  /*64530*/  LDL.LU R17, [R1+0x9b4] ;  /* 0x0009b40001117983 */ /* 0x000ea20000300800 */
[----:B------:R-:W3:Y:S01]  /*64540*/  LDL.LU R18, [R1+0x9b8] ;  /* 0x0009b80001127983 */ /* 0x000ee20000300800 */
[----:B------:R-:W3:Y:S03]  /*64550*/  LDL.LU R19, [R1+0x9bc] ;  /* 0x0009bc0001137983 */ /* 0x000ee60000300800 */
[----:B---3--:R0:W-:Y:S01]  /*64560*/  STL.64 [R1+0x1978], R18 ;  /* 0x0019781201007387 */ /* 0x0081e20000100a00 */
[----:B--2---:R-:W-:Y:S01]  /*64570*/  STL.64 [R1+0x1970], R16 ;  /* 0x0019701001007387 */ /* 0x004fe20000100a00 */
[----:B0-----:R-:W-:-:S02]  /*64580*/  MOV R18, R21 ;  /* 0x0000001500127202 */ /* 0x001fc40000000f00 */
[----:B------:R-:W-:-:S05]  /*64590*/  MOV R19, R20 ;  /* 0x0000001400137202 */ /* 0x000fca0000000f00 */
[----:B------:R0:W-:Y:S01]  /*645a0*/  STL.64 [R1+0x1988], R18 ;  /* 0x0019881201007387 */ /* 0x0001e20000100a00 */
[----:B------:R-:W2:Y:S02]  /*645b0*/  LDL.LU R20, [R1+0x980] ;  /* 0x0009800001147983 */ /* 0x000ea40000300800 */
[----:B------:R-:W2:Y:S02]  /*645c0*/  LDL.LU R21, [R1+0x984] ;  /* 0x0009840001157983 */ /* 0x000ea40000300800 */
[----:B------:R-:W3:Y:S01]  /*645d0*/  LDL.LU R22, [R1+0x988] ;  /* 0x0009880001167983 */ /* 0x000ee20000300800 */
[----:B------:R-:W3:Y:S01]  /*645e0*/  LDL.LU R23, [R1+0x98c] ;  /* 0x00098c0001177983 */ /* 0x000ee20000300800 */
[----:B0-----:R-:W-:Y:S01]  /*645f0*/  IMAD.MOV.U32 R18, RZ, RZ, R15 ;  /* 0x000000ffff127224 */ /* 0x001fe200078e000f */
[----:B------:R-:W-:-:S05]  /*64600*/  MOV R19, R14 ;  /* 0x0000000e00137202 */ /* 0x000fca0000000f00 */
[----:B------:R0:W-:Y:S02]  /*64610*/  STL.64 [R1+0x19a0], R18 ;  /* 0x0019a01201007387 */ /* 0x0001e40000100a00 */
[----:B0-----:R-:W-:Y:S02]  /*64620*/  MOV R18, R13 ;  /* 0x0000000d00127202 */ /* 0x001fe40000000f00 */
[----:B------:R-:W-:Y:S02]  /*64630*/  MOV R19, R12 ;  /* 0x0000000c00137202 */ /* 0x000fe40000000f00 */
[----:B------:R-:W4:Y:S01]  /*64640*/  LDL.LU R12, [R1+0xa30] ;  /* 0x000a3000010c7983 */ /* 0x000f220000300800 */
[----:B------:R-:W4:Y:S02]  /*64650*/  LDL.LU R13, [R1+0xa34] ;  /* 0x000a3400010d7983 */ /* 0x000f240000300800 */
[----:B------:R-:W4:Y:S02]  /*64660*/  LDL.LU R14, [R1+0xa38] ;  /* 0x000a3800010e7983 */ /* 0x000f240000300800 */
[----:B------:R-:W4:Y:S01]  /*64670*/  LDL.LU R15, [R1+0xa3c] ;  /* 0x000a3c00010f7983 */ /* 0x000f220000300800 */
[----:B------:R-:W-:Y:S04]  /*64680*/  STL.64 [R1+0x19b8], R18 ;  /* 0x0019b81201007387 */ /* 0x000fe80000100a00 */
[----:B---3--:R0:W-:Y:S01]  /*64690*/  STL.64 [R1+0x1950], R22 ;  /* 0x0019501601007387 */ /* 0x0081e20000100a00 */
[----:B--2---:R-:W-:Y:S03]  /*646a0*/  STL.64 [R1+0x1948], R20 ;  /* 0x0019481401007387 */ /* 0x004fe60000100a00 */
[----:B0-----:R-:W2:Y:S01]  /*646b0*/  LDL.64 R22, [R1+0x68] ;  /* 0x0000680001167983 */ /* 0x001ea20000100a00 */
[----:B------:R-:W3:Y:S02]  /*646c0*/  LDL.LU R24, [R1+0x8e0] ;  /* 0x0008e00001187983 */ /* 0x000ee40000300800 */
[----:B------:R-:W3:Y:S02]  /*646d0*/  LDL.LU R25, [R1+0x8e4] ;  /* 0x0008e40001197983 */ /* 0x000ee40000300800 */
[----:B------:R-:W5:Y:S01]  /*646e0*/  LDL.LU R26, [R1+0x8e8] ;  /* 0x0008e800011a7983 */ /* 0x000f620000300800 */
[----:B------:R-:W5:Y:S04]  /*646f0*/  LDL.LU R27, [R1+0x8ec] ;  /* 0x0008ec00011b7983 */ /* 0x000f680000300800 */
[----:B-----5:R0:W-:Y:S01]  /*64700*/  STL.64 [R1+0x18b8], R26 ;  /* 0x0018b81a01007387 */ /* 0x0201e20000100a00 */
[----:B---3--:R-:W-:Y:S02]  /*64710*/  STL.64 [R1+0x18b0], R24 ;  /* 0x0018b01801007387 */ /* 0x008fe40000100a00 */
[----:B0-----:R-:W-:Y:S01]  /*64720*/  IMAD.MOV.U32 R26, RZ, RZ, R5 ;  /* 0x000000ffff1a7224 */ /* 0x001fe200078e0005 */
[----:B------:R-:W-:-:S05]  /*64730*/  MOV R27, R4 ;  /* 0x00000004001b7202 */ /* 0x000fca0000000f00 */
[----:B------:R0:W-:Y:S04]  /*64740*/  STL.64 [R1+0x19d0], R26 ;  /* 0x0019d01a01007387 */ /* 0x0001e80000100a00 */
[----:B0-----:R-:W3:Y:S04]  /*64750*/  LDL.64 R26, [R1+0x58] ;  /* 0x00005800011a7983 */ /* 0x001ee80000100a00 */
[----:B---3--:R0:W-:Y:S01]  /*64760*/  STL.64 [R1+0x19e8], R26 ;  /* 0x0019e81a01007387 */ /* 0x0081e20000100a00 */
[----:B------:R-:W3:Y:S02]  /*64770*/  LDL.LU R16, [R1+0x9f0] ;  /* 0x0009f00001107983 */ /* 0x000ee40000300800 */
[----:B------:R-:W3:Y:S02]  /*64780*/  LDL.LU R17, [R1+0x9f4] ;  /* 0x0009f40001117983 */ /* 0x000ee40000300800 */
[----:B------:R-:W5:Y:S01]  /*64790*/  LDL.LU R18, [R1+0x9f8] ;  /* 0x0009f80001127983 */ /* 0x000f620000300800 */
[----:B------:R-:W5:Y:S01]  /*647a0*/  LDL.LU R19, [R1+0x9fc] ;  /* 0x0009fc0001137983 */ /* 0x000f620000300800 */
[----:B------:R-:W2:Y:S02]  /*647b0*/  LDL.LU R24, [R1+0xa20] ;  /* 0x000a200001187983 */ /* 0x000ea40000300800 */
[----:B------:R-:W2:Y:S01]  /*647c0*/  LDL.LU R25, [R1+0xa24] ;  /* 0x000a240001197983 */ /* 0x000ea20000300800 */
[----:B0-----:R-:W2:Y:S01]  /*647d0*/  LDL.LU R26, [R1+0xa28] ;  /* 0x000a2800011a7983 */ /* 0x001ea20000300800 */
[----:B------:R-:W2:Y:S03]  /*647e0*/  LDL.LU R27, [R1+0xa2c] ;  /* 0x000a2c00011b7983 */ /* 0x000ea60000300800 */
[----:B-----5:R-:W-:Y:S01]  /*647f0*/  STL.64 [R1+0x19c8], R18 ;  /* 0x0019c81201007387 */ /* 0x020fe20000100a00 */
[----:B---3--:R0:W-:Y:S03]  /*64800*/  STL.64 [R1+0x19c0], R16 ;  /* 0x0019c01001007387 */ /* 0x0081e60000100a00 */
        /* <DEDUP_REMOVED lines=9> */
[----:B------:R-:W3:Y:S02]  /*648a0*/  LDL.LU R18, [R1+0xa18] ;  /* 0x000a180001127983 */ /* 0x000ee40000300800 */
[----:B------:R-:W3:Y:S01]  /*648b0*/  LDL.LU R19, [R1+0xa1c] ;  /* 0x000a1c0001137983 */ /* 0x000ee20000300800 */
[----:B------:R-:W2:Y:S01]  /*648c0*/  LDL.LU.64 R14, [R1+0x19f8] ;  /* 0x0019f800010e7983 */ /* 0x000ea20000300a00 */
[----:B------:R-:W2:Y:S02]  /*648d0*/  LDL.LU.64 R12, [R1+0x19f0] ;  /* 0x0019f000010c7983 */ /* 0x000ea40000300a00 */
[----:B------:R0:W-:Y:S02]  /*648e0*/  STL.64 [R1+0x1980], R6 ;  /* 0x0019800601007387 */ /* 0x0001e40000100a00 */
[----:B------:R-:W4:Y:S07]  /*648f0*/  LDL.LU R4, [R1+0x9c0] ;  /* 0x0009c00001047983 */ /* 0x000f2e0000300800 */
[----:B------:R-:W-:Y:S01]  /*64900*/  STL.64 [R1+0x530], R8 ;  /* 0x0005300801007387 */ /* 0x000fe20000100a00 */
[----:B------:R-:W-:Y:S02]  /*64910*/  STL.64 [R1+0x538], R10 ;  /* 0x0005380a01007387 */ /* 0x000fe40000100a00 */
[----:B------:R-:W4:Y:S01]  /*64920*/  LDL.LU R5, [R1+0x9c4] ;  /* 0x0009c40001057983 */ /* 0x000f220000300800 */
[----:B0-----:R-:W5:Y:S01]  /*64930*/  LDL.LU R6, [R1+0x9c8] ;  /* 0x0009c80001067983 */ /* 0x001f620000300800 */
[----:B------:R-:W5:Y:S03]  /*64940*/  LDL.LU R7, [R1+0x9cc] ;  /* 0x0009cc0001077983 */ /* 0x000f660000300800 */
[----:B-----5:R-:W-:Y:S01]  /*64950*/  STL.64 [R1+0x1998], R6 ;  /* 0x0019980601007387 */ /* 0x020fe20000100a00 */
[----:B----4-:R0:W-:Y:S03]  /*64960*/  STL.64 [R1+0x1990], R4 ;  /* 0x0019900401007387 */ /* 0x0101e60000100a00 */
[----:B0-----:R-:W4:Y:S01]  /*64970*/  LDL.LU R4, [R1+0x9d0] ;  /* 0x0009d00001047983 */ /* 0x001f220000300800 */
[----:B------:R-:W4:Y:S02]  /*64980*/  LDL.LU R5, [R1+0x9d4] ;  /* 0x0009d40001057983 */ /* 0x000f240000300800 */
[----:B------:R-:W5:Y:S02]  /*64990*/  LDL.LU R6, [R1+0x9d8] ;  /* 0x0009d80001067983 */ /* 0x000f640000300800 */
[----:B------:R-:W5:Y:S01]  /*649a0*/  LDL.LU R7, [R1+0x9dc] ;  /* 0x0009dc0001077983 */ /* 0x000f620000300800 */
[C---:B--2---:R-:W-:Y:S01]  /*649b0*/  HMMA.16816.F32 R24, R12.reuse, R22, R24 ;  /* 0x000000160c18723c */ /* 0x044fe20000001818 */
[----:B-----5:R-:W-:Y:S01]  /*649c0*/  STL.64 [R1+0x19b0], R6 ;  /* 0x0019b00601007387 */ /* 0x020fe20000100a00 */
[----:B----4-:R0:W-:Y:S03]  /*649d0*/  STL.64 [R1+0x19a8], R4 ;  /* 0x0019a80401007387 */ /* 0x0101e60000100a00 */
[----:B0-----:R-:W2:Y:S01]  /*649e0*/  LDL.LU R4, [R1+0x9e0] ;  /* 0x0009e00001047983 */ /* 0x001ea20000300800 */
[----:B------:R-:W2:Y:S02]  /*649f0*/  LDL.LU R5, [R1+0x9e4] ;  /* 0x0009e40001057983 */ /* 0x000ea40000300800 */
[----:B------:R-:W2:Y:S02]  /*64a00*/  LDL.LU R6, [R1+0x9e8] ;  /* 0x0009e80001067983 */ /* 0x000ea40000300800 */
[----:B------:R-:W2:Y:S11]  /*64a10*/  LDL.LU R7, [R1+0x9ec] ;  /* 0x0009ec0001077983 */ /* 0x000eb60000300800 */
[----:B------:R-:W-:Y:S02]  /*64a20*/  @!UPT UIADD3 URZ, URZ, URZ, URZ ;  /* 0x0000003f3f3ff290 */ /* 0x000fe4000fffe03f */
[----:B------:R-:W-:Y:S01]  /*64a30*/  STL.64 [R1+0x5c0], R24 ;  /* 0x0005c01801007387 */ /* 0x000fe20000100a00 */
[----:B------:R0:W-:Y:S03]  /*64a40*/  STL.64 [R1+0x5c8], R26 ;  /* 0x0005c81a01007387 */ /* 0x0001e60000100a00 */
[----:B0-----:R-:W3:Y:S01]  /*64a50*/  LDL.LU.64 R26, [R1+0x19e8] ;  /* 0x0019e800011a7983 */ /* 0x001ee20000300a00 */
[----:B------:R-:W-:Y:S02]  /*64a60*/  MOV R10, R3 ;  /* 0x00000003000a7202 */ /* 0x000fe40000000f00 */
[----:B------:R-:W-:Y:S01]  /*64a70*/  MOV R11, R2 ;  /* 0x00000002000b7202 */ /* 0x000fe20000000f00 */
        /* <DEDUP_REMOVED lines=17> */
[----:B------:R-:W4:Y:S01]  /*64b90*/  LDL.LU R24, [R1+0x9a0] ;  /* 0x0009a00001187983 */ /* 0x000f220000300800 */
[----:B------:R-:W4:Y:S04]  /*64ba0*/  LDL.LU R25, [R1+0x9a4] ;  /* 0x0009a40001197983 */ /* 0x000f280000300800 */
[----:B0-----:R-:W4:Y:S01]  /*64bb0*/  LDL.LU R26, [R1+0x9a8] ;  /* 0x0009a800011a7983 */ /* 0x001f220000300800 */
[----:B------:R-:W4:Y:S01]  /*64bc0*/  LDL.LU R27, [R1+0x9ac] ;  /* 0x0009ac00011b7983 */ /* 0x000f220000300800 */
[C---:B---3--:R-:W-:Y:S11]  /*64bd0*/  HMMA.16816.F32 R16, R12.reuse, R10, R16 ;  /* 0x0000000a0c10723c */ /* 0x048ff60000001810 */
[----:B------:R-:W-:Y:S11]  /*64be0*/  @!UPT UIADD3 URZ, URZ, URZ, URZ ;  /* 0x0000003f3f3ff290 */ /* 0x000ff6000fffe03f */
[----:B------:R-:W-:Y:S01]  /*64bf0*/  @!UPT UIADD3 URZ, URZ, URZ, URZ ;  /* 0x0000003f3f3ff290 */ /* 0x000fe2000fffe03f */
        /* <DEDUP_REMOVED lines=18> */
[----:B------:R-:W2:Y:S11]  /*64d20*/  LDL.LU.64 R6, [R1+0x1980] ;  /* 0x0019800001067983 */ /* 0x000eb60000300a00 */
[----:B------:R-:W-:Y:S10]  /*64d30*/  @!UPT UIADD3 URZ, URZ, URZ, URZ ;  /* 0x0000003f3f3ff290 */ /* 0x000ff4000fffe03f */
[----:B------:R-:W-:Y:S01]  /*64d40*/  STL.64 [R1+0x5d0], R16 ;  /* 0x0005d01001007387 */ /* 0x000fe20000100a00 */
[----:B------:R0:W-:Y:S03]  /*64d50*/  STL.64 [R1+0x5d8], R18 ;  /* 0x0005d81201007387 */ /* 0x0001e60000100a00 */
[----:B0-----:R-:W2:Y:S01]  /*64d60*/  LDL.LU.64 R18, [R1+0x1978] ;  /* 0x0019780001127983 */ /* 0x001ea20000300a00 */
[----:B------:R-:W2:Y:S02]  /*64d70*/  LDL.LU.64 R16, [R1+0x1970] ;  /* 0x0019700001107983 */ /* 0x000ea40000300a00 */
[----:B--2---:R-:W-:Y:S01]  /*64d80*/  HMMA.16816.F32 R12, R12, R6, R16 ;  /* 0x000000060c0c723c */ /* 0x004fe20000001810 */
[----:B------:R-:W4:Y:S01]  /*64d90*/  LDL.LU.64 R18, [R1+0x1968] ;  /* 0x0019680001127983 */ /* 0x000f220000300a00 */
[----:B------:R-:W4:Y:S02]  /*64da0*/  LDL.LU.64 R16, [R1+0x1960] ;  /* 0x0019600001107983 */ /* 0x000f240000300a00 */
[----:B------:R-:W-:Y:S11]  /*64db0*/  STL.64 [R1+0x1918], R6 ;  /* 0x0019180601007387 */ /* 0x000ff60000100a00 */
[----:B------:R-:W-:Y:S08]  /*64dc0*/  @!UPT UIADD3 URZ, URZ, URZ, URZ ;  /* 0x0000003f3f3ff290 */ /* 0x000ff0000fffe03f */
[----:B------:R-:W-:Y:S01]  /*64dd0*/  STL.64 [R1+0x5b0], R12 ;  /* 0x0005b00c01007387 */ /* 0x000fe20000100a00 */
[----:B------:R0:W-:Y:S03]  /*64de0*/  STL.64 [R1+0x5b8], R14 ;  /* 0x0005b80e01007387 */ /* 0x0001e60000100a00 */
[----:B0-----:R-:W2:Y:S01]  /*64df0*/  LDL.64 R14, [R1+0x28] ;  /* 0x00002800010e7983 */ /* 0x001ea20000100a00 */
[----:B------:R-:W-:Y:S02]  /*64e00*/  MOV R6, R3 ;  /* 0x0000000300067202 */ /* 0x000fe40000000f00 */
[----:B------:R-:W-:Y:S01]  /*64e10*/  MOV R7, R2 ;  /* 0x0000000200077202 */ /* 0x000fe20000000f00 */
[----:B------:R-:W-:Y:S01]  /*64e20*/  IMAD.MOV.U32 R3, RZ, RZ, R22 ;  /* 0x000000ffff037224 */ /* 0x000fe200078e0016 */
[----:B------:R-:W-:Y:S01]  /*64e30*/  MOV R2, R23 ;  /* 0x0000001700027202 */ /* 0x000fe20000000f00 */
[C---:B----4-:R-:W-:Y:S01]  /*64e40*/  HMMA.16816.F32 R24, R16.reuse, R22, R24 ;  /* 0x000000161018723c */ /* 0x050fe20000001818 */
[----:B--2---:R0:W-:Y:S01]  /*64e50*/  STL.64 [R1+0x1940], R14 ;  /* 0x0019400e01007387 */ /* 0x0041e20000100a00 */
[----:B------:R-:W2:Y:S02]  /*64e60*/  LDL.LU R12, [R1+0x990] ;  /* 0x00099000010c7983 */ /* 0x000ea40000300800 */
[----:B------:R-:W2:Y:S01]  /*64e70*/  LDL.LU R13, [R1+0x994] ;  /* 0x00099400010d7983 */ /* 0x000ea20000300800 */
[----:B0-----:R-:W2:Y:S01]  /*64e80*/  LDL.LU R14, [R1+0x998] ;  /* 0x00099800010e7983 */ /* 0x001ea20000300800 */
[----:B------:R-:W2:Y:S11]  /*64e90*/  LDL.LU R15, [R1+0x99c] ;  /* 0x00099c00010f7983 */ /* 0x000eb60000300800 */
[----:B------:R-:W-:Y:S06]  /*64ea0*/  @!UPT UIADD3 URZ, URZ, URZ, URZ ;  /* 0x0000003f3f3ff290 */ /* 0x000fec000fffe03f */
[----:B------:R-:W-:Y:S02]  /*64eb0*/  STL.64 [R1+0x6a0], R24 ;  /* 0x0006a01801007387 */ /* 0x000fe40000100a00 */
[----:B------:R0:W-:Y:S02]  /*64ec0*/  STL.64 [R1+0x6a8], R26 ;  /* 0x0006a81a01007387 */ /* 0x0001e40000100a00 */
[----:B0-----:R-:W3:Y:S01]  /*64ed0*/  LDL.LU.64 R26, [R1+0x1958] ;  /* 0x00195800011a7983 */ /* 0x001ee20000300a00 */
[----:B------:R-:W3:Y:S02]  /*64ee0*/  LDL.LU.64 R22, [R1+0x1950] ;  /* 0x0019500001167983 */ /* 0x000ee40000300a00 */
[----:B------:R-:W3:Y:S01]  /*64ef0*/  LDL.LU.64 R20, [R1+0x1948] ;  /* 0x0019480001147983 */ /* 0x000ee20000300a00 */
[C---:B--2---:R-:W-:Y:S01]  /*64f00*/  HMMA.16816.F32 R4, R16.reuse, R6, R12 ;  /* 0x000000061004723c */ /* 0x044fe2000000180c */
[----:B------:R-:W2:Y:S11]  /*64f10*/  LDL.LU R12, [R1+0x970] ;  /* 0x00097000010c7983 */ /* 0x000eb60000300800 */
[----:B------:R-:W-:Y:S11]  /*64f20*/  @!UPT UIADD3 URZ, URZ, URZ, URZ ;  /* 0x0000003f3f3ff290 */ /* 0x000ff6000fffe03f */
[----:B------:R-:W-:Y:S01]  /*64f30*/  STL.64 [R1+0x750], R4 ;  /* 0x0007500401007387 */ /* 0x000fe20000100a00 */
[----:B------:R3:W-:Y:S02]  /*64f40*/  STL.64 [R1+0x758], R6 ;  /* 0x0007580601007387 */ /* 0x0007e40000100a00 */
[----:B------:R-:W2:Y:S02]  /*64f50*/  LDL.LU R13, [R1+0x974] ;  /* 0x00097400010d7983 */ /* 0x000ea40000300800 */
[----:B------:R-:W2:Y:S01]  /*64f60*/  LDL.LU R14, [R1+0x978] ;  /* 0x00097800010e7983 */ /* 0x000ea20000300800 */
[----:B------:R-:W2:Y:S01]  /*64f70*/  LDL.LU R15, [R1+0x97c] ;  /* 0x00097c00010f7983 */ /* 0x000ea20000300800 */
[C---:B---3--:R-:W-:Y:S03]  /*64f80*/  HMMA.16816.F32 R4, R16.reuse, R26, R20 ;  /* 0x0000001a1004723c */ /* 0x048fe60000001814 */
[----:B------:R-:W3:Y:S11]  /*64f90*/  LDL.LU R20, [R1+0x930] ;  /* 0x0009300001147983 */ /* 0x000ef60000300800 */
[----:B------:R-:W-:Y:S09]  /*64fa0*/  @!UPT UIADD3 URZ, URZ, URZ, URZ ;  /* 0x0000003f3f3ff290 */ /* 0x000ff2000fffe03f */
[----:B------:R0:W-:Y:S01]  /*64fb0*/  STL.64 [R1+0x730], R4 ;  /* 0x0007300401007387 */ /* 0x0001e20000100a00 */
[----:B------:R1:W-:Y:S02]  /*64fc0*/  STL.64 [R1+0x738], R6 ;  /* 0x0007380601007387 */ /* 0x0003e40000100a00 */
[----:B------:R-:W3:Y:S02]  /*64fd0*/  LDL.LU R21, [R1+0x934] ;  /* 0x0009340001157983 */ /* 0x000ee40000300800 */
[----:B------:R-:W4:Y:S01]  /*64fe0*/  LDL.LU R22, [R1+0x938] ;  /* 0x0009380001167983 */ /* 0x000f220000300800 */
[----:B------:R-:W4:Y:S04]  /*64ff0*/  LDL.LU R23, [R1+0x93c] ;  /* 0x00093c0001177983 */ /* 0x000f280000300800 */
[----:B0-----:R-:W5:Y:S01]  /*65000*/  LDL.LU R4, [R1+0x940] ;  /* 0x0009400001047983 */ /* 0x001f620000300800 */
[----:B------:R-:W5:Y:S02]  /*65010*/  LDL.LU R5, [R1+0x944] ;  /* 0x0009440001057983 */ /* 0x000f640000300800 */
[----:B-1----:R-:W2:Y:S02]  /*65020*/  LDL.LU R6, [R1+0x948] ;  /* 0x0009480001067983 */ /* 0x002ea40000300800 */
[----:B------:R-:W2:Y:S02]  /*65030*/  LDL.LU R7, [R1+0x94c] ;  /* 0x00094c0001077983 */ /* 0x000ea40000300800 */
[----:B--2---:R0:W-:Y:S01]  /*65040*/  STL.64 [R1+0x1928], R6 ;  /* 0x0019280601007387 */ /* 0x0041e20000100a00 */
[----:B-----5:R1:W-:Y:S03]  /*65050*/  STL.64 [R1+0x1920], R4 ;  /* 0x0019200401007387 */ /* 0x0203e60000100a00 */
[----:B0-----:R-:W2:Y:S04]  /*65060*/  LDL.64 R6, [R1+0x18] ;  /* 0x0000180001067983 */ /* 0x001ea80000100a00 */
[----:B--2---:R0:W-:Y:S01]  /*65070*/  STL.64 [R1+0x1938], R6 ;  /* 0x0019380601007387 */ /* 0x0041e20000100a00 */
[----:B-1----:R-:W2:Y:S02]  /*65080*/  LDL.LU R4, [R1+0x960] ;  /* 0x0009600001047983 */ /* 0x002ea40000300800 */
[----:B------:R-:W2:Y:S01]  /*65090*/  LDL.LU R5, [R1+0x964] ;  /* 0x0009640001057983 */ /* 0x000ea20000300800 */
[----:B0-----:R-:W2:Y:S01]  /*650a0*/  LDL.LU R6, [R1+0x968] ;  /* 0x0009680001067983 */ /* 0x001ea20000300800 */
[----:B------:R-:W2:Y:S02]  /*650b0*/  LDL.LU R7, [R1+0x96c] ;  /* 0x00096c0001077983 */ /* 0x000ea40000300800 */
[----:B----4-:R0:W-:Y:S02]  /*650c0*/  STL.64 [R1+0x1910], R22 ;  /* 0x0019101601007387 */ /* 0x0101e40000100a00 */
[----:B---3--:R1:W-:Y:S01]  /*650d0*/  STL.64 [R1+0x1908], R20 ;  /* 0x0019081401007387 */ /* 0x0083e20000100a00 */
[----:B0-----:R-:W3:Y:S01]  /*650e0*/  LDL.64 R22, [R1+0x8] ;  /* 0x0000080001167983 */ /* 0x001ee20000100a00 */
[C---:B------:R-:W-:Y:S03]  /*650f0*/  HMMA.16816.F32 R12, R16.reuse, R10, R12 ;  /* 0x0000000a100c723c */ /* 0x040fe6000000180c */
[----:B---3--:R0:W-:Y:S01]  /*65100*/  STL.64 [R1+0x1930], R22 ;  /* 0x0019301601007387 */ /* 0x0081e20000100a00 */
[----:B-1----:R-:W3:Y:S02]  /*65110*/  LDL.LU R20, [R1+0x950] ;  /* 0x0009500001147983 */ /* 0x002ee40000300800 */
[----:B------:R-:W3:Y:S01]  /*65120*/  LDL.LU R21, [R1+0x954] ;  /* 0x0009540001157983 */ /* 0x000ee20000300800 */
[----:B0-----:R-:W3:Y:S01]  /*65130*/  LDL.LU R22, [R1+0x958] ;  /* 0x0009580001167983 */ /* 0x001ee20000300800 */
[----:B------:R-:W3:Y:S02]  /*65140*/  LDL.LU R23, [R1+0x95c] ;  /* 0x00095c0001177983 */ /* 0x000ee40000300800 */
[----:B------:R0:W-:Y:S02]  /*65150*/  STL.64 [R1+0x18c8], R26 ;  /* 0x0018c81a01007387 */ /* 0x0001e40000100a00 */
[----:B0-----:R-:W4:Y:S04]  /*65160*/  LDL.64 R26, [R1+0x58] ;  /* 0x00005800011a7983 */ /* 0x001f280000100a00 */
[----:B----4-:R-:W-:Y:S07]  /*65170*/  STL.64 [R1+0x18e0], R26 ;  /* 0x0018e01a01007387 */ /* 0x010fee0000100a00 */
[----:B------:R-:W-:Y:S02]  /*65180*/  STL.64 [R1+0x710], R12 ;  /* 0x0007100c01007387 */ /* 0x000fe40000100a00 */
[----:B------:R0:W-:Y:S02]  /*65190*/  STL.64 [R1+0x718], R14 ;  /* 0x0007180e01007387 */ /* 0x0001e40000100a00 */
[----:B0-----:R-:W2:Y:S01]  /*651a0*/  LDL.LU.64 R14, [R1+0x1940] ;  /* 0x00194000010e7983 */ /* 0x001ea20000300a00 */
[----:B------:R0:W-:Y:S02]  /*651b0*/  STL.64 [R1+0x18c0], R10 ;  /* 0x0018c00a01007387 */ /* 0x0001e40000100a00 */
[----:B------:R-:W4:Y:S02]  /*651c0*/  LDL.LU R8, [R1+0x900] ;  /* 0x0009000001087983 */ /* 0x000f240000300800 */
        /* <DEDUP_REMOVED lines=34> */
[----:B------:R0:W-:Y:S01]  /*653f0*/  STL.64 [R1+0x6b0], R4 ;  /* 0x0006b00401007387 */ /* 0x0001e20000100a00 */
[----:B------:R1:W-:Y:S01]  /*65400*/  STL.64 [R1+0x6b8], R6 ;  /* 0x0006b80601007387 */ /* 0x0003e20000100a00 */
[----:B0-----:R-:W-:Y:S02]  /*65410*/  MOV R5, R22 ;  /* 0x0000001600057202 */ /* 0x001fe40000000f00 */
[----:B-1----:R-:W3:Y:S01]  /*65420*/  LDL.LU.64 R6, [R1+0x1918] ;  /* 0x0019180001067983 */ /* 0x002ee20000300a00 */
[----:B------:R-:W-:Y:S02]  /*65430*/  MOV R4, R23 ;  /* 0x0000001700047202 */ /* 0x000fe40000000f00 */
[----:B------:R-:W3:Y:S02]  /*65440*/  LDL.LU.64 R22, [R1+0x1910] ;  /* 0x0019100001167983 */ /* 0x000ee40000300a00 */
[----:B------:R-:W3:Y:S02]  /*65450*/  LDL.LU.64 R20, [R1+0x1908] ;  /* 0x0019080001147983 */ /* 0x000ee40000300a00 */
[----:B---3--:R-:W-:Y:S01]  /*65460*/  HMMA.16816.F32 R16, R16, R6, R20 ;  /* 0x000000061010723c */ /* 0x008fe20000001814 */
[----:B------:R-:W2:Y:S01]  /*65470*/  LDL.LU.64 R22, [R1+0x1900] ;  /* 0x0019000001167983 */ /* 0x000ea20000300a00 */
[----:B------:R-:W2:Y:S02]  /*65480*/  LDL.LU.64 R20, [R1+0x18f8] ;  /* 0x0018f80001147983 */ /* 0x000ea40000300a00 */
[----:B------:R-:W-:Y:S11]  /*65490*/  STL.64 [R1+0x1890], R6 ;  /* 0x0018900601007387 */ /* 0x000ff60000100a00 */
[----:B------:R-:W-:Y:S08]  /*654a0*/  @!UPT UIADD3 URZ, URZ, URZ, URZ ;  /* 0x0000003f3f3ff290 */ /* 0x000ff0000fffe03f */
[----:B------:R-:W-:Y:S01]  /*654b0*/  STL.64 [R1+0x680], R16 ;  /* 0x0006801001007387 */ /* 0x000fe20000100a00 */
[----:B------:R-:W-:Y:S01]  /*654c0*/  STL.64 [R1+0x688], R18 ;  /* 0x0006881201007387 */ /* 0x000fe20000100a00 */
[C---:B--2---:R-:W-:Y:S02]  /*654d0*/  HMMA.16816.F32 R24, R20.reuse, R26, R8 ;  /* 0x0000001a1418723c */ /* 0x044fe40000001808 */
[----:B------:R-:W2:Y:S01]  /*654e0*/  LDL.LU.64 R10, [R1+0x18f0] ;  /* 0x0018f000010a7983 */ /* 0x000ea20000300a00 */
[----:B------:R-:W2:Y:S11]  /*654f0*/  LDL.LU.64 R8, [R1+0x18e8] ;  /* 0x0018e80001087983 */ /* 0x000eb60000300a00 */
[----:B------:R-:W-:Y:S09]  /*65500*/  @!UPT UIADD3 URZ, URZ, URZ, URZ ;  /* 0x0000003f3f3ff290 */ /* 0x000ff2000fffe03f */
[----:B------:R-:W-:Y:S01]  /*65510*/  STL.64 [R1+0x7a0], R24 ;  /* 0x0007a01801007387 */ /* 0x000fe20000100a00 */
[----:B------:R0:W-:Y:S03]  /*65520*/  STL.64 [R1+0x7a8], R26 ;  /* 0x0007a81a01007387 */ /* 0x0001e60000100a00 */
[----:B0-----:R-:W2:Y:S01]  /*65530*/  LDL.LU.64 R26, [R1+0x18e0] ;  /* 0x0018e000011a7983 */ /* 0x001ea20000300a00 */
[----:B------:R-:W-:Y:S01]  /*65540*/  IMAD.MOV.U32 R18, RZ, RZ, R3 ;  /* 0x000000ffff127224 */ /* 0x000fe200078e0003 */
[----:B------:R-:W-:Y:S01]  /*65550*/  MOV R19, R2 ;  /* 0x0000000200137202 */ /* 0x000fe20000000f00 */
        /* <DEDUP_REMOVED lines=16> */
[----:B--2---:R-:W-:Y:S11]  /*65660*/  HMMA.16816.F32 R24, R20, R10, R24 ;  /* 0x0000000a1418723c */ /* 0x004ff60000001818 */
[----:B------:R-:W-:Y:S11]  /*65670*/  @!UPT UIADD3 URZ, URZ, URZ, URZ ;  /* 0x0000003f3f3ff290 */ /* 0x000ff6000fffe03f */
[----:B------:R-:W-:Y:S01]  /*65680*/  @!UPT UIADD3 URZ, URZ, URZ, URZ ;  /* 0x0000003f3f3ff290 */ /* 0x000fe2000fffe03f */
[----:B------:R0:W-:Y:S01]  /*65690*/  STL.64 [R1+0x860], R24 ;  /* 0x0008601801007387 */ /* 0x0001e20000100a00 */
[----:B------:R1:W-:Y:S03]  /*656a0*/  STL.64 [R1+0x868], R26 ;  /* 0x0008681a01007387 */ /* 0x0003e60000100a00 */
[----:B0-----:R-:W2:Y:S01]  /*656b0*/  LDL.LU R24, [R1+0x850] ;  /* 0x0008500001187983 */ /* 0x001ea20000300800 */
[----:B------:R-:W2:Y:S02]  /*656c0*/  LDL.LU R25, [R1+0x854] ;  /* 0x0008540001197983 */ /* 0x000ea40000300800 */
[----:B-1----:R-:W3:Y:S02]  /*656d0*/  LDL.LU R26, [R1+0x858] ;  /* 0x00085800011a7983 */ /* 0x002ee40000300800 */
[----:B------:R-:W3:Y:S02]  /*656e0*/  LDL.LU R27, [R1+0x85c] ;  /* 0x00085c00011b7983 */ /* 0x000ee40000300800 */
[----:B------:R-:W-:Y:S01]  /*656f0*/  IMAD.MOV.U32 R6, RZ, RZ, R5 ;  /* 0x000000ffff067224 */ /* 0x000fe200078e0005 */
[----:B------:R-:W-:Y:S01]  /*65700*/  MOV R7, R4 ;  /* 0x0000000400077202 */ /* 0x000fe20000000f00 */
[----:B---3--:R-:W-:Y:S01]  /*65710*/  STL.64 [R1+0x18a0], R26 ;  /* 0x0018a01a01007387 */ /* 0x008fe20000100a00 */
[----:B--2---:R0:W-:Y:S03]  /*65720*/  STL.64 [R1+0x1898], R24 ;  /* 0x0018981801007387 */ /* 0x0041e60000100a00 */
[----:B------:R1:W-:Y:S01]  /*65730*/  STL.64 [R1+0x18a8], R6 ;  /* 0x0018a80601007387 */ /* 0x0003e20000100a00 */
[----:B0-----:R-:W2:Y:S01]  /*65740*/  LDL.LU R24, [R1+0x880] ;  /* 0x0008800001187983 */ /* 0x001ea20000300800 */
[----:B------:R-:W2:Y:S02]  /*65750*/  LDL.LU R25, [R1+0x884] ;  /* 0x0008840001197983 */ /* 0x000ea40000300800 */
[----:B------:R-:W2:Y:S02]  /*65760*/  LDL.LU R26, [R1+0x888] ;  /* 0x00088800011a7983 */ /* 0x000ea40000300800 */
[----:B------:R-:W2:Y:S01]  /*65770*/  LDL.LU R27, [R1+0x88c] ;  /* 0x00088c00011b7983 */ /* 0x000ea20000300800 */
[----:B------:R-:W3:Y:S01]  /*65780*/  LDL.LU R4, [R1+0x8a0] ;  /* 0x0008a00001047983 */ /* 0x000ee20000300800 */
[----:B------:R-:W3:Y:S02]  /*65790*/  LDL.LU R5, [R1+0x8a4] ;  /* 0x0008a40001057983 */ /* 0x000ee40000300800 */
[----:B-1----:R-:W3:Y:S02]  /*657a0*/  LDL.LU R6, [R1+0x8a8] ;  /* 0x0008a80001067983 */ /* 0x002ee40000300800 */
[----:B------:R-:W3:Y:S01]  /*657b0*/  LDL.LU R7, [R1+0x8ac] ;  /* 0x0008ac0001077983 */ /* 0x000ee20000300800 */
[----:B------:R0:W-:Y:S04]  /*657c0*/  STL.64 [R1+0x1838], R10 ;  /* 0x0018380a01007387 */ /* 0x0001e80000100a00 */
[----:B0-----:R-:W4:Y:S04]  /*657d0*/  LDL.64 R10, [R1+0x48] ;  /* 0x00004800010a7983 */ /* 0x001f280000100a00 */
[----:B----4-:R0:W-:Y:S02]  /*657e0*/  STL.64 [R1+0x1850], R10 ;  /* 0x0018500a01007387 */ /* 0x0101e40000100a00 */
[----:B0-----:R-:W-:-:S02]  /*657f0*/  MOV R10, R3 ;  /* 0x00000003000a7202 */ /* 0x001fc40000000f00 */
[----:B------:R-:W-:-:S05]  /*65800*/  MOV R11, R2 ;  /* 0x00000002000b7202 */ /* 0x000fca0000000f00 */
[----:B------:R0:W-:Y:S01]  /*65810*/  STL.64 [R1+0x1868], R10 ;  /* 0x0018680a01007387 */ /* 0x0001e20000100a00 */
[----:B------:R-:W4:Y:S02]  /*65820*/  LDL.LU R8, [R1+0x8c0] ;  /* 0x0008c00001087983 */ /* 0x000f240000300800 */
[----:B------:R-:W4:Y:S01]  /*65830*/  LDL.LU R9, [R1+0x8c4] ;  /* 0x0008c40001097983 */ /* 0x000f220000300800 */
[----:B0-----:R-:W4:Y:S01]  /*65840*/  LDL.LU R10, [R1+0x8c8] ;  /* 0x0008c800010a7983 */ /* 0x001f220000300800 */
[----:B------:R-:W4:Y:S02]  /*65850*/  LDL.LU R11, [R1+0x8cc] ;  /* 0x0008cc00010b7983 */ /* 0x000f240000300800 */
[C---:B----4-:R-:W-:Y:S11]  /*65860*/  HMMA.16816.F32 R8, R20.reuse, R14, R8 ;  /* 0x0000000e1408723c */ /* 0x050ff60000001808 */
[----:B------:R-:W-:Y:S11]  /*65870*/  @!UPT UIADD3 URZ, URZ, URZ, URZ ;  /* 0x0000003f3f3ff290 */ /* 0x000ff6000fffe03f */
[----:B------:R-:W-:Y:S01]  /*65880*/  @!UPT UIADD3 URZ, URZ, URZ, URZ ;  /* 0x0000003f3f3ff290 */ /* 0x000fe2000fffe03f */
[----:B------:R-:W-:Y:S01]  /*65890*/  STL.64 [R1+0x840], R8 ;  /* 0x0008400801007387 */ /* 0x000fe20000100a00 */
[----:B------:R0:W-:Y:S03]  /*658a0*/  STL.64 [R1+0x848], R10 ;  /* 0x0008480a01007387 */ /* 0x0001e60000100a00 */
[----:B0-----:R-:W4:Y:S01]  /*658b0*/  LDL.64 R10, [R1+0x68] ;  /* 0x00006800010a7983 */ /* 0x001f220000100a00 */
[----:B------:R0:W-:Y:S02]  /*658c0*/  STL.64 [R1+0x1830], R14 ;  /* 0x0018300e01007387 */ /* 0x0001e40000100a00 */
[----:B------:R-:W5:Y:S02]  /*658d0*/  LDL.LU R12, [R1+0x7e0] ;  /* 0x0007e000010c7983 */ /* 0x000f640000300800 */
[----:B------:R-:W5:Y:S01]  /*658e0*/  LDL.LU R13, [R1+0x7e4] ;  /* 0x0007e400010d7983 */ /* 0x000f620000300800 */
[----:B0-----:R-:W2:Y:S01]  /*658f0*/  LDL.LU R14, [R1+0x7e8] ;  /* 0x0007e800010e7983 */ /* 0x001ea20000300800 */
[----:B------:R-:W2:Y:S03]  /*65900*/  LDL.LU R15, [R1+0x7ec] ;  /* 0x0007ec00010f7983 */ /* 0x000ea60000300800 */
[----:B--2---:R-:W-:Y:S01]  /*65910*/  STL.64 [R1+0x1848], R14 ;  /* 0x0018480e01007387 */ /* 0x004fe20000100a00 */
[----:B-----5:R0:W-:Y:S03]  /*65920*/  STL.64 [R1+0x1840], R12 ;  /* 0x0018400c01007387 */ /* 0x0201e60000100a00 */
[----:B0-----:R-:W2:Y:S01]  /*65930*/  LDL.LU R12, [R1+0x7f0] ;  /* 0x0007f000010c7983 */ /* 0x001ea20000300800 */
[----:B------:R-:W2:Y:S02]  /*65940*/  LDL.LU R13, [R1+0x7f4] ;  /* 0x0007f400010d7983 */ /* 0x000ea40000300800 */
[----:B------:R-:W5:Y:S02]  /*65950*/  LDL.LU R14, [R1+0x7f8] ;  /* 0x0007f800010e7983 */ /* 0x000f640000300800 */
[----:B------:R-:W5:Y:S01]  /*65960*/  LDL.LU R15, [R1+0x7fc] ;  /* 0x0007fc00010f7983 */ /* 0x000f620000300800 */
[C---:B---3--:R-:W-:Y:S01]  /*65970*/  HMMA.16816.F32 R4, R20.reuse, R18, R4 ;  /* 0x000000121404723c */ /* 0x048fe20000001804 */
[----:B-----5:R-:W-:Y:S01]  /*65980*/  STL.64 [R1+0x1860], R14 ;  /* 0x0018600e01007387 */ /* 0x020fe20000100a00 */
        /* <DEDUP_REMOVED lines=10> */
[----:B------:R-:W2:Y:S02]  /*65a30*/  LDL.LU R15, [R1+0x83c] ;  /* 0x00083c00010f7983 */ /* 0x000ea40000300800 */
[----:B------:R-:W-:Y:S01]  /*65a40*/  STL.64 [R1+0x820], R4 ;  /* 0x0008200401007387 */ /* 0x000fe20000100a00 */
        /* <DEDUP_REMOVED lines=8> */
[----:B0-----:R-:W3:Y:S02]  /*65ad0*/  LDL.LU.64 R6, [R1+0x1890] ;  /* 0x0018900001067983 */ /* 0x001ee40000300a00 */
[----:B---3--:R-:W-:Y:S02]  /*65ae0*/  HMMA.16816.F32 R20, R20, R6, R24 ;  /* 0x000000061414723c */ /* 0x008fe40000001818 */
[----:B------:R-:W2:Y:S01]  /*65af0*/  LDL.LU.64 R26, [R1+0x1888] ;  /* 0x00188800011a7983 */ /* 0x000ea20000300a00 */
[----:B------:R-:W2:Y:S11]  /*65b00*/  LDL.LU.64 R24, [R1+0x1880] ;  /* 0x0018800001187983 */ /* 0x000eb60000300a00 */
[----:B------:R-:W-:Y:S09]  /*65b10*/  @!UPT UIADD3 URZ, URZ, URZ, URZ ;  /* 0x0000003f3f3ff290 */ /* 0x000ff2000fffe03f */
[----:B------:R0:W-:Y:S01]  /*65b20*/  STL.64 [R1+0x770], R20 ;  /* 0x0007701401007387 */ /* 0x0001e20000100a00 */
[----:B------:R1:W-:Y:S03]  /*65b30*/  STL.64 [R1+0x778], R22 ;  /* 0x0007781601007387 */ /* 0x0003e60000100a00 */
[----:B0-----:R-:W3:Y:S01]  /*65b40*/  LDL.LU R20, [R1+0x7b0] ;  /* 0x0007b00001147983 */ /* 0x001ee20000300800 */
[----:B------:R-:W3:Y:S02]  /*65b50*/  LDL.LU R21, [R1+0x7b4] ;  /* 0x0007b40001157983 */ /* 0x000ee40000300800 */
[----:B-1----:R-:W5:Y:S02]  /*65b60*/  LDL.LU R22, [R1+0x7b8] ;  /* 0x0007b80001167983 */ /* 0x002f640000300800 */
[----:B------:R-:W5:Y:S02]  /*65b70*/  LDL.LU R23, [R1+0x7bc] ;  /* 0x0007bc0001177983 */ /* 0x000f640000300800 */
[----:B----4-:R-:W-:Y:S01]  /*65b80*/  IMAD.MOV.U32 R3, RZ, RZ, R10 ;  /* 0x000000ffff037224 */ /* 0x010fe200078e000a */
[----:B------:R-:W-:Y:S01]  /*65b90*/  MOV R2, R11 ;  /* 0x0000000b00027202 */ /* 0x000fe20000000f00 */
[C---:B--2---:R-:W-:Y:S01]  /*65ba0*/  HMMA.16816.F32 R12, R24.reuse, R10, R12 ;  /* 0x0000000a180c723c */ /* 0x044fe2000000180c */
[----:B-----5:R-:W-:Y:S01]  /*65bb0*/  STL.64 [R1+0x1828], R22 ;  /* 0x0018281601007387 */ /* 0x020fe20000100a00 */
[----:B---3--:R0:W-:Y:S03]  /*65bc0*/  STL.64 [R1+0x1820], R20 ;  /* 0x0018201401007387 */ /* 0x0081e60000100a00 */
        /* <DEDUP_REMOVED lines=8> */
[----:B------:R-:W3:Y:S02]  /*65c50*/  LDL.LU.64 R12, [R1+0x1870] ;  /* 0x00187000010c7983 */ /* 0x000ee40000300a00 */
[----:B------:R-:W3:Y:S02]  /*65c60*/  LDL.LU.64 R10, [R1+0x1868] ;  /* 0x00186800010a7983 */ /* 0x000ee40000300a00 */
[C---:B---3--:R-:W-:Y:S01]  /*65c70*/  HMMA.16816.F32 R8, R24.reuse, R10, R12 ;  /* 0x0000000a1808723c */ /* 0x048fe2000000180c */
[----:B------:R-:W3:Y:S01]  /*65c80*/  LDL.LU.64 R14, [R1+0x1860] ;  /* 0x00186000010e7983 */ /* 0x000ee20000300a00 */
[----:B------:R-:W3:Y:S11]  /*65c90*/  LDL.LU.64 R12, [R1+0x1858] ;  /* 0x00185800010c7983 */ /* 0x000ef60000300a00 */
[----:B------:R-:W-:Y:S10]  /*65ca0*/  @!UPT UIADD3 URZ, URZ, URZ, URZ ;  /* 0x0000003f3f3ff290 */ /* 0x000ff4000fffe03f */
[----:B------:R-:W-:Y:S01]  /*65cb0*/  STL.64 [R1+0x810], R8 ;  /* 0x0008100801007387 */ /* 0x000fe20000100a00 */
[----:B------:R0:W-:Y:S03]  /*65cc0*/  STL.64 [R1+0x818], R10 ;  /* 0x0008180a01007387 */ /* 0x0001e60000100a00 */
[----:B0-----:R-:W3:Y:S02]  /*65cd0*/  LDL.LU.64 R10, [R1+0x1850] ;  /* 0x00185000010a7983 */ /* 0x001ee40000300a00 */
        /* <DEDUP_REMOVED lines=8> */
[----:B------:R-:W3:Y:S02]  /*65d60*/  LDL.LU.64 R10, [R1+0x1838] ;  /* 0x00183800010a7983 */ /* 0x000ee40000300a00 */
[C---:B---3--:R-:W-:Y:S01]  /*65d70*/  HMMA.16816.F32 R8, R24.reuse, R10, R12 ;  /* 0x0000000a1808723c */ /* 0x048fe2000000180c */
[----:B------:R-:W3:Y:S11]  /*65d80*/  LDL.LU.64 R14, [R1+0x1830] ;  /* 0x00183000010e7983 */ /* 0x000ef60000300a00 */
[----:B------:R-:W-:Y:S11]  /*65d90*/  @!UPT UIADD3 URZ, URZ, URZ, URZ ;  /* 0x0000003f3f3ff290 */ /* 0x000ff6000fffe03f */
[----:B------:R-:W-:Y:S01]  /*65da0*/  STL.64 [R1+0x7e0], R8 ;  /* 0x0007e00801007387 */ /* 0x000fe20000100a00 */
[----:B------:R-:W-:Y:S02]  /*65db0*/  STL.64 [R1+0x7e8], R10 ;  /* 0x0007e80a01007387 */ /* 0x000fe40000100a00 */
[----:B------:R-:W0:Y:S02]  /*65dc0*/  LDSM.16.M88.4 R8, [R0+0x49800] ;  /* 0x049800000008783b */ /* 0x000e240000000200 */
[----:B0-----:R-:W-:Y:S02]  /*65dd0*/  STL.64 [R1+0x1818], R10 ;  /* 0x0018180a01007387 */ /* 0x001fe40000100a00 */
[----:B------:R0:W-:Y:S02]  /*65de0*/  STL.64 [R1+0x1810], R8 ;  /* 0x0018100801007387 */ /* 0x0001e40000100a00 */
[----:B0-----:R-:W3:Y:S01]  /*65df0*/  LDL.LU R8, [R1+0x7d0] ;  /* 0x0007d00001087983 */ /* 0x001ee20000300800 */
[----:B------:R-:W3:Y:S02]  /*65e00*/  LDL.LU R9, [R1+0x7d4] ;  /* 0x0007d40001097983 */ /* 0x000ee40000300800 */
[----:B------:R-:W3:Y:S02]  /*65e10*/  LDL.LU R10, [R1+0x7d8] ;  /* 0x0007d800010a7983 */ /* 0x000ee40000300800 */
[----:B------:R-:W3:Y:S01]  /*65e20*/  LDL.LU R11, [R1+0x7dc] ;  /* 0x0007dc00010b7983 */ /* 0x000ee20000300800 */
[C---:B--2---:R-:W-:Y:S08]  /*65e30*/  HMMA.16816.F32 R16, R24.reuse, R18, R20 ;  /* 0x000000121810723c */ /* 0x044ff00000001814 */
[----:B---3--:R-:W-:Y:S11]  /*65e40*/  HMMA.16816.F32 R8, R24, R14, R8 ;  /* 0x0000000e1808723c */ /* 0x008ff60000001808 */
[----:B------:R-:W-:Y:S11]  /*65e50*/  @!UPT UIADD3 URZ, URZ, URZ, URZ ;  /* 0x0000003f3f3ff290 */ /* 0x000ff6000fffe03f */
[----:B------:R-:W-:Y:S01]  /*65e60*/  @!UPT UIADD3 URZ, URZ, URZ, URZ ;  /* 0x0000003f3f3ff290 */ /* 0x000fe2000fffe03f */
[----:B------:R0:W-:Y:S02]  /*65e70*/  STL.64 [R1+0x7d0], R8 ;  /* 0x0007d00801007387 */ /* 0x0001e40000100a00 */
[----:B0-----:R-:W-:Y:S01]  /*65e80*/  IMAD.MOV.U32 R9, RZ, RZ, R14 ;  /* 0x000000ffff097224 */ /* 0x001fe200078e000e */
[----:B------:R-:W-:Y:S02]  /*65e90*/  MOV R8, R15 ;  /* 0x0000000f00087202 */ /* 0x000fe40000000f00 */
[----:B------:R-:W0:Y:S04]  /*65ea0*/  LDSM.16.M88.4 R12, [R0+0x49c00] ;  /* 0x049c0000000c783b */ /* 0x000e280000000200 */
[----:B------:R-:W-:Y:S04]  /*65eb0*/  STL.64 [R1+0x7d8], R10 ;  /* 0x0007d80a01007387 */ /* 0x000fe80000100a00 */
[----:B0-----:R0:W-:Y:S01]  /*65ec0*/  STL.64 [R1+0x1798], R14 ;  /* 0x0017980e01007387 */ /* 0x0011e20000100a00 */
[----:B------:R-:W-:Y:S03]  /*65ed0*/  STL.64 [R1+0x1790], R12 ;  /* 0x0017900c01007387 */ /* 0x000fe60000100a00 */
[----:B0-----:R-:W2:Y:S01]  /*65ee0*/  LDL.64 R14, [R1+0x8] ;  /* 0x00000800010e7983 */ /* 0x001ea20000100a00 */
[----:B------:R-:W2:Y:S02]  /*65ef0*/  LDL.LU.64 R22, [R1+0x1828] ;  /* 0x0018280001167983 */ /* 0x000ea40000300a00 */
[----:B------:R-:W2:Y:S02]  /*65f00*/  LDL.LU.64 R20, [R1+0x1820] ;  /* 0x0018200001147983 */ /* 0x000ea40000300a00 */
[----:B------:R-:W-:Y:S01]  /*65f10*/  STL.64 [R1+0x7c0], R16 ;  /* 0x0007c01001007387 */ /* 0x000fe20000100a00 */
[----:B------:R-:W-:Y:S02]  /*65f20*/  STL.64 [R1+0x7c8], R18 ;  /* 0x0007c81201007387 */ /* 0x000fe40000100a00 */
[----:B------:R-:W0:Y:S02]  /*65f30*/  LDSM.16.M88.4 R16, [R0+0x4a000] ;  /* 0x04a000000010783b */ /* 0x000e240000000200 */
[----:B0-----:R0:W-:Y:S02]  /*65f40*/  STL.64 [R1+0x1740], R18 ;  /* 0x0017401201007387 */ /* 0x0011e40000100a00 */
[----:B------:R-:W-:Y:S01]  /*65f50*/  STL.64 [R1+0x1738], R16 ;  /* 0x0017381001007387 */ /* 0x000fe20000100a00 */
[----:B0-----:R-:W-:-:S02]  /*65f60*/  MOV R18, R9 ;  /* 0x0000000900127202 */ /* 0x001fc40000000f00 */
[----:B------:R-:W-:-:S05]  /*65f70*/  MOV R19, R8 ;  /* 0x0000000800137202 */ /* 0x000fca0000000f00 */
[----:B------:R0:W-:Y:S04]  /*65f80*/  STL.64 [R1+0x17b8], R18 ;  /* 0x0017b81201007387 */ /* 0x0001e80000100a00 */
[----:B0-----:R-:W3:Y:S01]  /*65f90*/  LDL.64 R18, [R1+0x38] ;  /* 0x0000380001127983 */ /* 0x001ee20000100a00 */
[----:B--2---:R-:W-:Y:S03]  /*65fa0*/  HMMA.16816.F32 R8, R24, R14, R20 ;  /* 0x0000000e1808723c */ /* 0x004fe60000001814 */
[----:B------:R-:W0:Y:S04]  /*65fb0*/  LDSM.16.M88.4 R20, [R0+0x4a400] ;  /* 0x04a400000014783b */ /* 0x000e280000000200 */
[----:B---3--:R1:W-:Y:S11]  /*65fc0*/  STL.64 [R1+0x17d0], R18 ;  /* 0x0017d01201007387 */ /* 0x0083f60000100a00 */
[----:B------:R-:W-:Y:S05]  /*65fd0*/  @!UPT UIADD3 URZ, URZ, URZ, URZ ;  /* 0x0000003f3f3ff290 */ /* 0x000fea000fffe03f */
[----:B------:R-:W-:Y:S02]  /*65fe0*/  STL.64 [R1+0x7b0], R8 ;  /* 0x0007b00801007387 */ /* 0x000fe40000100a00 */
[----:B------:R-:W-:Y:S02]  /*65ff0*/  STL.64 [R1+0x7b8], R10 ;  /* 0x0007b80a01007387 */ /* 0x000fe40000100a00 */
[----:B-1----:R-:W-:Y:S01]  /*66000*/  IMAD.MOV.U32 R18, RZ, RZ, R5 ;  /* 0x000000ffff127224 */ /* 0x002fe200078e0005 */
[----:B------:R-:W-:-:S05]  /*66010*/  MOV R19, R4 ;  /* 0x0000000400137202 */ /* 0x000fca0000000f00 */
[----:B------:R-:W-:Y:S01]  /*66020*/  STL.64 [R1+0x17e8], R18 ;  /* 0x0017e81201007387 */ /* 0x000fe20000100a00 */
[----:B------:R1:W-:Y:S03]  /*66030*/  STL.64 [R1+0x17a8], R14 ;  /* 0x0017a80e01007387 */ /* 0x0003e60000100a00 */
[----:B-1----:R-:W2:Y:S04]  /*66040*/  LDL.64 R14, [R1+0x18] ;  /* 0x00001800010e7983 */ /* 0x002ea80000100a00 */
[----:B--2---:R1:W-:Y:S01]  /*66050*/  STL.64 [R1+0x17b0], R14 ;  /* 0x0017b00e01007387 */ /* 0x0043e20000100a00 */
[----:B------:R-:W2:Y:S02]  /*66060*/  LDL.LU R12, [R1+0x700] ;  /* 0x00070000010c7983 */ /* 0x000ea40000300800 */
[----:B------:R-:W2:Y:S01]  /*66070*/  LDL.LU R13, [R1+0x704] ;  /* 0x00070400010d7983 */ /* 0x000ea20000300800 */
[----:B-1----:R-:W3:Y:S01]  /*66080*/  LDL.LU R14, [R1+0x708] ;  /* 0x00070800010e7983 */ /* 0x002ee20000300800 */
[----:B------:R-:W3:Y:S02]  /*66090*/  LDL.LU R15, [R1+0x70c] ;  /* 0x00070c00010f7983 */ /* 0x000ee40000300800 */
[----:B------:R-:W4:Y:S02]  /*660a0*/  LDL.LU R8, [R1+0x790] ;  /* 0x0007900001087983 */ /* 0x000f240000300800 */
[----:B------:R-:W4:Y:S01]  /*660b0*/  LDL.LU R9, [R1+0x794] ;  /* 0x0007940001097983 */ /* 0x000f220000300800 */
[----:B------:R-:W4:Y:S01]  /*660c0*/  LDL.LU R10, [R1+0x798] ;  /* 0x00079800010a7983 */ /* 0x000f220000300800 */
[----:B------:R-:W4:Y:S02]  /*660d0*/  LDL.LU R11, [R1+0x79c] ;  /* 0x00079c00010b7983 */ /* 0x000f240000300800 */
[----:B------:R-:W5:Y:S02]  /*660e0*/  LDL.LU R16, [R1+0x760] ;  /* 0x0007600001107983 */ /* 0x000f640000300800 */
[----:B------:R-:W5:Y:S01]  /*660f0*/  LDL.LU R17, [R1+0x764] ;  /* 0x0007640001117983 */ /* 0x000f620000300800 */
[----:B------:R-:W2:Y:S01]  /*66100*/  LDL.LU R18, [R1+0x768] ;  /* 0x0007680001127983 */ /* 0x000ea20000300800 */
[----:B------:R-:W2:Y:S03]  /*66110*/  LDL.LU R19, [R1+0x76c] ;  /* 0x00076c0001137983 */ /* 0x000ea60000300800 */
[----:B--2---:R-:W-:Y:S01]  /*66120*/  STL.64 [R1+0x17f8], R18 ;  /* 0x0017f81201007387 */ /* 0x004fe20000100a00 */
[----:B-----5:R-:W-:Y:S02]  /*66130*/  STL.64 [R1+0x17f0], R16 ;  /* 0x0017f01001007387 */ /* 0x020fe40000100a00 */
[----:B---3--:R-:W-:Y:S02]  /*66140*/  STL.64 [R1+0x17c8], R14 ;  /* 0x0017c80e01007387 */ /* 0x008fe40000100a00 */
[----:B------:R1:W-:Y:S02]  /*66150*/  STL.64 [R1+0x17c0], R12 ;  /* 0x0017c00c01007387 */ /* 0x0003e40000100a00 */
        /* <DEDUP_REMOVED lines=8> */
[----:B------:R-:W3:Y:S02]  /*661e0*/  LDL.LU R14, [R1+0x748] ;  /* 0x00074800010e7983 */ /* 0x000ee40000300800 */
[----:B------:R-:W3:Y:S01]  /*661f0*/  LDL.LU R15, [R1+0x74c] ;  /* 0x00074c00010f7983 */ /* 0x000ee20000300800 */
[----:B----4-:R-:W-:Y:S01]  /*66200*/  HMMA.16816.F32 R24, R24, R6, R8 ;  /* 0x000000061818723c */ /* 0x010fe20000001808 */
[----:B---3--:R-:W-:Y:S01]  /*66210*/  STL.64 [R1+0x1808], R14 ;  /* 0x0018080e01007387 */ /* 0x008fe20000100a00 */
[----:B--2---:R1:W-:Y:S03]  /*66220*/  STL.64 [R1+0x1800], R12 ;  /* 0x0018000c01007387 */ /* 0x0043e60000100a00 */
[----:B-1----:R-:W2:Y:S01]  /*66230*/  LDL.LU R12, [R1+0x780] ;  /* 0x00078000010c7983 */ /* 0x002ea20000300800 */
[----:B------:R-:W2:Y:S02]  /*66240*/  LDL.LU R13, [R1+0x784] ;  /* 0x00078400010d7983 */ /* 0x000ea40000300800 */
[----:B------:R-:W2:Y:S02]  /*66250*/  LDL.LU R14, [R1+0x788] ;  /* 0x00078800010e7983 */ /* 0x000ea40000300800 */
[----:B------:R-:W2:Y:S01]  /*66260*/  LDL.LU R15, [R1+0x78c] ;  /* 0x00078c00010f7983 */ /* 0x000ea20000300800 */
[----:B0-----:R0:W-:Y:S01]  /*66270*/  STL.64 [R1+0x16d0], R22 ;  /* 0x0016d01601007387 */ /* 0x0011e20000100a00 */
[----:B------:R-:W-:Y:S03]  /*66280*/  STL.64 [R1+0x16c8], R20 ;  /* 0x0016c81401007387 */ /* 0x000fe60000100a00 */
[----:B0-----:R-:W3:Y:S01]  /*66290*/  LDL.64 R22, [R1+0x58] ;  /* 0x0000580001167983 */ /* 0x001ee20000100a00 */
[----:B------:R-:W2:Y:S02]  /*662a0*/  LDL.LU.64 R10, [R1+0x1818] ;  /* 0x00181800010a7983 */ /* 0x000ea40000300a00 */
[----:B------:R-:W2:Y:S02]  /*662b0*/  LDL.LU.64 R8, [R1+0x1810] ;  /* 0x0018100001087983 */ /* 0x000ea40000300a00 */
[----:B------:R0:W-:Y:S01]  /*662c0*/  STL.64 [R1+0x17a0], R6 ;  /* 0x0017a00601007387 */ /* 0x0001e20000100a00 */
[----:B------:R-:W4:Y:S02]  /*662d0*/  LDL.LU R4, [R1+0x6c0] ;  /* 0x0006c00001047983 */ /* 0x000f240000300800 */
[----:B------:R-:W-:Y:S02]  /*662e0*/  STL.64 [R1+0x790], R24 ;  /* 0x0007901801007387 */ /* 0x000fe40000100a00 */
[----:B------:R-:W-:Y:S02]  /*662f0*/  STL.64 [R1+0x798], R26 ;  /* 0x0007981a01007387 */ /* 0x000fe40000100a00 */
[----:B------:R-:W1:Y:S01]  /*66300*/  LDSM.16.M88.4 R24, [R0+0x4a800] ;  /* 0x04a800000018783b */ /* 0x000e620000000200 */
[----:B------:R-:W-:-:S02]  /*66310*/  MOV R18, R3 ;  /* 0x0000000300127202 */ /* 0x000fc40000000f00 */
[----:B------:R-:W-:Y:S01]  /*66320*/  MOV R19, R2 ;  /* 0x0000000200137202 */ /* 0x000fe20000000f00 */
[----:B------:R-:W4:Y:S04]  /*66330*/  LDL.LU R5, [R1+0x6c4] ;  /* 0x0006c40001057983 */ /* 0x000f280000300800 */
[----:B0-----:R-:W4:Y:S01]  /*66340*/  LDL.LU R6, [R1+0x6c8] ;  /* 0x0006c80001067983 */ /* 0x001f220000300800 */
[----:B------:R-:W4:Y:S03]  /*66350*/  LDL.LU R7, [R1+0x6cc] ;  /* 0x0006cc0001077983 */ /* 0x000f260000300800 */
[----:B-1----:R-:W-:Y:S01]  /*66360*/  STL.64 [R1+0x1660], R26 ;  /* 0x0016601a01007387 */ /* 0x002fe20000100a00 */
[----:B------:R0:W-:Y:S03]  /*66370*/  STL.64 [R1+0x1658], R24 ;  /* 0x0016581801007387 */ /* 0x0001e60000100a00 */
[----:B0-----:R-:W5:Y:S01]  /*66380*/  LDL.LU R24, [R1+0x6e0] ;  /* 0x0006e00001187983 */ /* 0x001f620000300800 */
[----:B------:R-:W5:Y:S02]  /*66390*/  LDL.LU R25, [R1+0x6e4] ;  /* 0x0006e40001197983 */ /* 0x000f640000300800 */
[----:B------:R-:W5:Y:S02]  /*663a0*/  LDL.LU R26, [R1+0x6e8] ;  /* 0x0006e800011a7983 */ /* 0x000f640000300800 */
[----:B------:R-:W5:Y:S01]  /*663b0*/  LDL.LU R27, [R1+0x6ec] ;  /* 0x0006ec00011b7983 */ /* 0x000f620000300800 */
[C---:B--2---:R-:W-:Y:S01]  /*663c0*/  HMMA.16816.F32 R16, R8.reuse, R18, R12 ;  /* 0x000000120810723c */ /* 0x044fe2000000180c */
[----:B------:R-:W2:Y:S01]  /*663d0*/  LDL.LU.64 R14, [R1+0x1808] ;  /* 0x00180800010e7983 */ /* 0x000ea20000300a00 */
[----:B------:R-:W2:Y:S11]  /*663e0*/  LDL.LU.64 R12, [R1+0x1800] ;  /* 0x00180000010c7983 */ /* 0x000eb60000300a00 */
[----:B------:R-:W-:Y:S10]  /*663f0*/  @!UPT UIADD3 URZ, URZ, URZ, URZ ;  /* 0x0000003f3f3ff290 */ /* 0x000ff4000fffe03f */
[----:B------:R-:W-:Y:S01]  /*66400*/  STL.64 [R1+0x780], R16 ;  /* 0x0007801001007387 */ /* 0x000fe20000100a00 */
[----:B------:R0:W-:Y:S03]  /*66410*/  STL.64 [R1+0x788], R18 ;  /* 0x0007881201007387 */ /* 0x0001e60000100a00 */
[----:B0-----:R-:W3:Y:S01]  /*66420*/  LDL.LU.64 R18, [R1+0x17f8] ;  /* 0x0017f80001127983 */ /* 0x001ee20000300a00 */
[----:B------:R-:W3:Y:S02]  /*66430*/  LDL.LU.64 R16, [R1+0x17f0] ;  /* 0x0017f00001107983 */ /* 0x000ee40000300a00 */
[C---:B---3--:R-:W-:Y:S11]  /*66440*/  HMMA.16816.F32 R16, R8.reuse, R22, R16 ;  /* 0x000000160810723c */ /* 0x048ff60000001810 */
[----:B------:R-:W-:Y:S11]  /*66450*/  @!UPT UIADD3 URZ, URZ, URZ, URZ ;  /* 0x0000003f3f3ff290 */ /* 0x000ff6000fffe03f */
[----:B------:R-:W-:Y:S01]  /*66460*/  @!UPT UIADD3 URZ, URZ, URZ, URZ ;  /* 0x0000003f3f3ff290 */ /* 0x000fe2000fffe03f */
[----:B------:R-:W-:Y:S01]  /*66470*/  STL.64 [R1+0x760], R16 ;  /* 0x0007601001007387 */ /* 0x000fe20000100a00 */
[----:B------:R0:W-:Y:S03]  /*66480*/  STL.64 [R1+0x768], R18 ;  /* 0x0007681201007387 */ /* 0x0001e60000100a00 */
[----:B0-----:R-:W2:Y:S01]  /*66490*/  LDL.LU.64 R18, [R1+0x17e8] ;  /* 0x0017e80001127983 */ /* 0x001ea20000300a00 */
[----:B------:R0:W-:Y:S03]  /*664a0*/  STL.64 [R1+0x1778], R22 ;  /* 0x0017781601007387 */ /* 0x0001e60000100a00 */
[----:B0-----:R-:W3:Y:S01]  /*664b0*/  LDL.64 R22, [R1+0x68] ;  /* 0x0000680001167983 */ /* 0x001ee20000100a00 */
[C---:B--2---:R-:W-:Y:S03]  /*664c0*/  HMMA.16816.F32 R16, R8.reuse, R18, R12 ;  /* 0x000000120810723c */ /* 0x044fe6000000180c */
[----:B------:R-:W2:Y:S01]  /*664d0*/  LDL.LU.64 R14, [R1+0x17e0] ;  /* 0x0017e000010e7983 */ /* 0x000ea20000300a00 */
[----:B------:R-:W2:Y:S11]  /*664e0*/  LDL.LU.64 R12, [R1+0x17d8] ;  /* 0x0017d800010c7983 */ /* 0x000eb60000300a00 */
[----:B------:R-:W-:Y:S08]  /*664f0*/  @!UPT UIADD3 URZ, URZ, URZ, URZ ;  /* 0x0000003f3f3ff290 */ /* 0x000ff0000fffe03f */
        /* <DEDUP_REMOVED lines=17> */
[----:B0-----:R-:W5:Y:S01]  /*66610*/  LDL.LU.64 R14, [R1+0x17b0] ;  /* 0x0017b000010e7983 */ /* 0x001f620000300a00 */
[----:B------:R0:W-:Y:S02]  /*66620*/  STL.64 [R1+0x1768], R18 ;  /* 0x0017681201007387 */ /* 0x0001e40000100a00 */
[----:B------:R-:W2:Y:S02]  /*66630*/  LDL.LU R16, [R1+0x690] ;  /* 0x0006900001107983 */ /* 0x000ea40000300800 */
[----:B------:R-:W2:Y:S01]  /*66640*/  LDL.LU R17, [R1+0x694] ;  /* 0x0006940001117983 */ /* 0x000ea20000300800 */
[----:B0-----:R-:W2:Y:S01]  /*66650*/  LDL.LU R18, [R1+0x698] ;  /* 0x0006980001127983 */ /* 0x001ea20000300800 */
[----:B------:R-:W2:Y:S01]  /*66660*/  LDL.LU R19, [R1+0x69c] ;  /* 0x00069c0001137983 */ /* 0x000ea20000300800 */
[C---:B-----5:R-:W-:Y:S11]  /*66670*/  HMMA.16816.F32 R24, R8.reuse, R14, R24 ;  /* 0x0000000e0818723c */ /* 0x060ff60000001818 */
[----:B------:R-:W-:Y:S11]  /*66680*/  @!UPT UIADD3 URZ, URZ, URZ, URZ ;  /* 0x0000003f3f3ff290 */ /* 0x000ff6000fffe03f */
[----:B------:R-:W-:Y:S01]  /*66690*/  @!UPT UIADD3 URZ, URZ, URZ, URZ ;  /* 0x0000003f3f3ff290 */ /* 0x000fe2000fffe03f */
[----:B------:R0:W-:Y:S01]  /*666a0*/  STL.64 [R1+0x6e0], R24 ;  /* 0x0006e01801007387 */ /* 0x0001e20000100a00 */
[----:B------:R-:W-:Y:S01]  /*666b0*/  STL.64 [R1+0x6e8], R26 ;  /* 0x0006e81a01007387 */ /* 0x000fe20000100a00 */
[----:B0-----:R-:W-:Y:S02]  /*666c0*/  MOV R25, R14 ;  /* 0x0000000e00197202 */ /* 0x001fe40000000f00 */
[----:B------:R-:W-:Y:S02]  /*666d0*/  MOV R24, R15 ;  /* 0x0000000f00187202 */ /* 0x000fe40000000f00 */
[----:B------:R-:W4:Y:S03]  /*666e0*/  LDL.LU.64 R14, [R1+0x17a8] ;  /* 0x0017a800010e7983 */ /* 0x000f260000300a00 */
[----:B------:R0:W-:Y:S02]  /*666f0*/  STL.64 [R1+0x1770], R24 ;  /* 0x0017701801007387 */ /* 0x0001e40000100a00 */
[----:B0-----:R-:W5:Y:S01]  /*66700*/  LDL.LU R24, [R1+0x650] ;  /* 0x0006500001187983 */ /* 0x001f620000300800 */
[----:B------:R-:W5:Y:S02]  /*66710*/  LDL.LU R25, [R1+0x654] ;  /* 0x0006540001197983 */ /* 0x000f640000300800 */
[----:B------:R-:W2:Y:S02]  /*66720*/  LDL.LU R26, [R1+0x658] ;  /* 0x00065800011a7983 */ /* 0x000ea40000300800 */
[----:B------:R-:W2:Y:S01]  /*66730*/  LDL.LU R27, [R1+0x65c] ;  /* 0x00065c00011b7983 */ /* 0x000ea20000300800 */
[C---:B----4-:R-:W-:Y:S01]  /*66740*/  HMMA.16816.F32 R4, R8.reuse, R14, R4 ;  /* 0x0000000e0804723c */ /* 0x050fe20000001804 */
[----:B--2---:R-:W-:Y:S01]  /*66750*/  STL.64 [R1+0x1788], R26 ;  /* 0x0017881a01007387 */ /* 0x004fe20000100a00 */
[----:B-----5:R0:W-:Y:S03]  /*66760*/  STL.64 [R1+0x1780], R24 ;  /* 0x0017801801007387 */ /* 0x0201e60000100a00 */
[----:B0-----:R-:W3:Y:S01]  /*66770*/  LDL.LU R24, [R1+0x670] ;  /* 0x0006700001187983 */ /* 0x001ee20000300800 */
[----:B------:R-:W3:Y:S02]  /*66780*/  LDL.LU R25, [R1+0x674] ;  /* 0x0006740001197983 */ /* 0x000ee40000300800 */
[----:B------:R-:W3:Y:S02]  /*66790*/  LDL.LU R26, [R1+0x678] ;  /* 0x00067800011a7983 */ /* 0x000ee40000300800 */
[----:B------:R-:W3:Y:S11]  /*667a0*/  LDL.LU R27, [R1+0x67c] ;  /* 0x00067c00011b7983 */ /* 0x000ef60000300800 */
[----:B------:R-:W-:Y:S02]  /*667b0*/  @!UPT UIADD3 URZ, URZ, URZ, URZ ;  /* 0x0000003f3f3ff290 */ /* 0x000fe4000fffe03f */
[----:B------:R-:W-:Y:S01]  /*667c0*/  STL.64 [R1+0x6c0], R4 ;  /* 0x0006c00401007387 */ /* 0x000fe20000100a00 */
[----:B------:R0:W-:Y:S02]  /*667d0*/  STL.64 [R1+0x6c8], R6 ;  /* 0x0006c80601007387 */ /* 0x0001e40000100a00 */
[----:B------:R-:W-:Y:S01]  /*667e0*/  IMAD.MOV.U32 R3, RZ, RZ, R14 ;  /* 0x000000ffff037224 */ /* 0x000fe200078e000e */
[----:B------:R-:W-:Y:S01]  /*667f0*/  MOV R2, R15 ;  /* 0x0000000f00027202 */ /* 0x000fe20000000f00 */
[----:B0-----:R-:W2:Y:S01]  /*66800*/  LDL.LU.64 R6, [R1+0x17a0] ;  /* 0x0017a00001067983 */ /* 0x001ea20000300a00 */
[----:B------:R-:W3:Y:S02]  /*66810*/  LDL.LU.64 R14, [R1+0x1798] ;  /* 0x00179800010e7983 */ /* 0x000ee40000300a00 */
[----:B------:R-:W3:Y:S01]  /*66820*/  LDL.LU.64 R12, [R1+0x1790] ;  /* 0x00179000010c7983 */ /* 0x000ee20000300a00 */
[----:B--2---:R-:W-:Y:S08]  /*66830*/  HMMA.16816.F32 R8, R8, R6, R16 ;  /* 0x000000060808723c */ /* 0x004ff00000001810 */
[----:B---3--:R-:W-:Y:S01]  /*66840*/  HMMA.16816.F32 R24, R12, R22, R24 ;  /* 0x000000160c18723c */ /* 0x008fe20000001818 */
[----:B------:R0:W-:Y:S04]  /*66850*/  STL.64 [R1+0x1748], R6 ;  /* 0x0017480601007387 */ /* 0x0001e80000100a00 */
[----:B0-----:R-:W2:Y:S10]  /*66860*/  LDL.64 R6, [R1+0x48] ;  /* 0x0000480001067983 */ /* 0x001eb40000100a00 */
[----:B------:R-:W-:Y:S01]  /*66870*/  STL.64 [R1+0x690], R8 ;  /* 0x0006900801007387 */ /* 0x000fe20000100a00 */
[----:B------:R0:W-:Y:S02]  /*66880*/  STL.64 [R1+0x698], R10 ;  /* 0x0006980a01007387 */ /* 0x0001e40000100a00 */
[----:B------:R-:W3:Y:S02]  /*66890*/  LDL.LU R16, [R1+0x610] ;  /* 0x0006100001107983 */ /* 0x000ee40000300800 */
[----:B------:R-:W3:Y:S01]  /*668a0*/  LDL.LU R17, [R1+0x614] ;  /* 0x0006140001117983 */ /* 0x000ee20000300800 */
[----:B------:R-:W3:Y:S01]  /*668b0*/  LDL.LU R18, [R1+0x618] ;  /* 0x0006180001127983 */ /* 0x000ee20000300800 */
[----:B------:R-:W3:Y:S01]  /*668c0*/  LDL.LU R19, [R1+0x61c] ;  /* 0x00061c0001137983 */ /* 0x000ee20000300800 */
[----:B0-----:R-:W-:-:S02]  /*668d0*/  MOV R10, R3 ;  /* 0x00000003000a7202 */ /* 0x001fc40000000f00 */
[----:B------:R-:W-:-:S05]  /*668e0*/  MOV R11, R2 ;  /* 0x00000002000b7202 */ /* 0x000fca0000000f00 */
[----:B------:R0:W-:Y:S01]  /*668f0*/  STL.64 [R1+0x1750], R10 ;  /* 0x0017500a01007387 */ /* 0x0001e20000100a00 */
[----:B------:R-:W2:Y:S02]  /*66900*/  LDL.LU R8, [R1+0x630] ;  /* 0x0006300001087983 */ /* 0x000ea40000300800 */
[----:B------:R-:W2:Y:S02]  /*66910*/  LDL.LU R9, [R1+0x634] ;  /* 0x0006340001097983 */ /* 0x000ea40000300800 */
[----:B------:R-:W-:Y:S01]  /*66920*/  IMAD.MOV.U32 R3, RZ, RZ, R22 ;  /* 0x000000ffff037224 */ /* 0x000fe200078e0016 */
[----:B------:R-:W-:Y:S01]  /*66930*/  MOV R2, R23 ;  /* 0x0000001700027202 */ /* 0x000fe20000000f00 */
[----:B0-----:R-:W2:Y:S01]  /*66940*/  LDL.LU R10, [R1+0x638] ;  /* 0x00063800010a7983 */ /* 0x001ea20000300800 */
[----:B------:R-:W2:Y:S02]  /*66950*/  LDL.LU R11, [R1+0x63c] ;  /* 0x00063c00010b7983 */ /* 0x000ea40000300800 */
[----:B------:R-:W-:Y:S02]  /*66960*/  STL.64 [R1+0x670], R24 ;  /* 0x0006701801007387 */ /* 0x000fe40000100a00 */
[----:B------:R0:W-:Y:S02]  /*66970*/  STL.64 [R1+0x678], R26 ;  /* 0x0006781a01007387 */ /* 0x0001e40000100a00 */
[----:B0-----:R-:W4:Y:S01]  /*66980*/  LDL.LU.64 R26, [R1+0x1788] ;  /* 0x00178800011a7983 */ /* 0x001f220000300a00 */
[----:B------:R-:W4:Y:S02]  /*66990*/  LDL.LU.64 R24, [R1+0x1780] ;  /* 0x0017800001187983 */ /* 0x000f240000300a00 */
[----:B------:R-:W4:Y:S01]  /*669a0*/  LDL.LU.64 R22, [R1+0x1778] ;  /* 0x0017780001167983 */ /* 0x000f220000300a00 */
[C---:B--2---:R-:W-:Y:S08]  /*669b0*/  HMMA.16816.F32 R8, R12.reuse, R6, R8 ;  /* 0x000000060c08723c */ /* 0x044ff00000001808 */
[----:B----4-:R-:W-:Y:S11]  /*669c0*/  HMMA.16816.F32 R24, R12, R22, R24 ;  /* 0x000000160c18723c */ /* 0x010ff60000001818 */
[----:B------:R-:W-:Y:S11]  /*669d0*/  @!UPT UIADD3 URZ, URZ, URZ, URZ ;  /* 0x0000003f3f3ff290 */ /* 0x000ff6000fffe03f */
[----:B------:R-:W-:Y:S01]  /*669e0*/  @!UPT UIADD3 URZ, URZ, URZ, URZ ;  /* 0x0000003f3f3ff290 */ /* 0x000fe2000fffe03f */
[----:B------:R0:W-:Y:S01]  /*669f0*/  STL.64 [R1+0x650], R24 ;  /* 0x0006501801007387 */ /* 0x0001e20000100a00 */
[----:B------:R-:W-:Y:S03]  /*66a00*/  STL.64 [R1+0x658], R26 ;  /* 0x0006581a01007387 */ /* 0x000fe60000100a00 */
[----:B0-----:R-:W2:Y:S01]  /*66a10*/  LDL.LU.64 R24, [R1+0x1770] ;  /* 0x0017700001187983 */ /* 0x001ea20000300a00 */
[----:B------:R0:W-:Y:S02]  /*66a20*/  STL.64 [R1+0x1720], R22 ;  /* 0x0017201601007387 */ /* 0x0001e40000100a00 */
[----:B------:R-:W4:Y:S02]  /*66a30*/  LDL.LU R20, [R1+0x5f0] ;  /* 0x0005f00001147983 */ /* 0x000f240000300800 */
[----:B------:R-:W4:Y:S01]  /*66a40*/  LDL.LU R21, [R1+0x5f4] ;  /* 0x0005f40001157983 */ /* 0x000f220000300800 */
[----:B0-----:R-:W4:Y:S01]  /*66a50*/  LDL.LU R22, [R1+0x5f8] ;  /* 0x0005f80001167983 */ /* 0x001f220000300800 */
[----:B------:R-:W4:Y:S02]  /*66a60*/  LDL.LU R23, [R1+0x5fc] ;  /* 0x0005fc0001177983 */ /* 0x000f240000300800 */
[----:B------:R0:W-:Y:S02]  /*66a70*/  STL.64 [R1+0x630], R8 ;  /* 0x0006300801007387 */ /* 0x0001e40000100a00 */
[----:B------:R2:W-:Y:S01]  /*66a80*/  STL.64 [R1+0x638], R10 ;  /* 0x0006380a01007387 */ /* 0x0005e20000100a00 */
[----:B------:R-:W5:Y:S01]  /*66a90*/  LDL.LU R4, [R1+0x490] ;  /* 0x0004900001047983 */ /* 0x000f620000300800 */
[----:B------:R-:W5:Y:S01]  /*66aa0*/  LDL.LU R5, [R1+0x494] ;  /* 0x0004940001057983 */ /* 0x000f620000300800 */
[----:B0-----:R-:W-:-:S02]  /*66ab0*/  MOV R9, R6 ;  /* 0x0000000600097202 */ /* 0x001fc40000000f00 */
[----:B------:R-:W-:Y:S01]  /*66ac0*/  MOV R8, R7 ;  /* 0x0000000700087202 */ /* 0x000fe20000000f00 */
[----:B------:R-:W3:Y:S01]  /*66ad0*/  LDL.LU R6, [R1+0x498] ;  /* 0x0004980001067983 */ /* 0x000ee20000300800 */
[----:B------:R-:W3:Y:S01]  /*66ae0*/  LDL.LU R7, [R1+0x49c] ;  /* 0x00049c0001077983 */ /* 0x000ee20000300800 */
[----:B--2---:R-:W-:Y:S01]  /*66af0*/  MOV R11, R24 ;  /* 0x00000018000b7202 */ /* 0x004fe20000000f00 */
[----:B------:R-:W-:Y:S01]  /*66b00*/  IMAD.MOV.U32 R10, RZ, RZ, R25 ;  /* 0x000000ffff0a7224 */ /* 0x000fe200078e0019 */
[----:B---3--:R-:W-:Y:S01]  /*66b10*/  STL.64 [R1+0x1760], R6 ;  /* 0x0017600601007387 */ /* 0x008fe20000100a00 */
[----:B-----5:R0:W-:Y:S03]  /*66b20*/  STL.64 [R1+0x1758], R4 ;  /* 0x0017580401007387 */ /* 0x0201e60000100a00 */
[----:B0-----:R-:W2:Y:S01]  /*66b30*/  LDL.LU R4, [R1+0x4a0] ;  /* 0x0004a00001047983 */ /* 0x001ea20000300800 */
[----:B------:R-:W2:Y:S02]  /*66b40*/  LDL.LU R5, [R1+0x4a4] ;  /* 0x0004a40001057983 */ /* 0x000ea40000300800 */
[----:B------:R-:W2:Y:S02]  /*66b50*/  LDL.LU R6, [R1+0x4a8] ;  /* 0x0004a80001067983 */ /* 0x000ea40000300800 */
[----:B------:R-:W2:Y:S01]  /*66b60*/  LDL.LU R7, [R1+0x4ac] ;  /* 0x0004ac0001077983 */ /* 0x000ea20000300800 */
[----:B------:R-:W3:Y:S01]  /*66b70*/  LDL.LU R24, [R1+0x200] ;  /* 0x0002000001187983 */ /* 0x000ee20000300800 */
[----:B------:R-:W3:Y:S02]  /*66b80*/  LDL.LU R25, [R1+0x204] ;  /* 0x0002040001197983 */ /* 0x000ee40000300800 */
[----:B------:R-:W5:Y:S02]  /*66b90*/  LDL.LU R26, [R1+0x208] ;  /* 0x00020800011a7983 */ /* 0x000f640000300800 */
[----:B------:R-:W5:Y:S02]  /*66ba0*/  LDL.LU R27, [R1+0x20c] ;  /* 0x00020c00011b7983 */ /* 0x000f640000300800 */
[----:B-----5:R0:W-:Y:S02]  /*66bb0*/  STL.64 [R1+0x1680], R26 ;  /* 0x0016801a01007387 */ /* 0x0201e40000100a00 */
[----:B0-----:R-:W-:-:S02]  /*66bc0*/  MOV R26, R29 ;  /* 0x0000001d001a7202 */ /* 0x001fc40000000f00 */
[----:B------:R-:W-:-:S07]  /*66bd0*/  MOV R27, R28 ;  /* 0x0000001c001b7202 */ /* 0x000fce0000000f00 */
[C---:B------:R-:W-:Y:S01]  /*66be0*/  HMMA.16816.F32 R16, R12.reuse, R26, R16 ;  /* 0x0000001a0c10723c */ /* 0x040fe20000001810 */
[----:B---3--:R-:W-:Y:S11]  /*66bf0*/  STL.64 [R1+0x1678], R24 ;  /* 0x0016781801007387 */ /* 0x008ff60000100a00 */
[----:B------:R-:W-:Y:S11]  /*66c00*/  @!UPT UIADD3 URZ, URZ, URZ, URZ ;  /* 0x0000003f3f3ff290 */ /* 0x000ff6000fffe03f */
[----:B------:R-:W-:Y:S01]  /*66c10*/  STL.64 [R1+0x610], R16 ;  /* 0x0006101001007387 */ /* 0x000fe20000100a00 */
[----:B------:R0:W-:Y:S03]  /*66c20*/  STL.64 [R1+0x618], R18 ;  /* 0x0006181201007387 */ /* 0x0001e60000100a00 */
[----:B0-----:R-:W4:Y:S01]  /*66c30*/  LDL.LU.64 R18, [R1+0x1768] ;  /* 0x0017680001127983 */ /* 0x001f220000300a00 */
[----:B------:R0:W-:Y:S02]  /*66c40*/  STL.64 [R1+0x1700], R26 ;  /* 0x0017001a01007387 */ /* 0x0001e40000100a00 */
[----:B0-----:R-:W-:Y:S01]  /*66c50*/  IMAD.MOV.U32 R26, RZ, RZ, R9 ;  /* 0x000000ffff1a7224 */ /* 0x001fe200078e0009 */
[----:B------:R-:W-:Y:S01]  /*66c60*/  MOV R27, R8 ;  /* 0x00000008001b7202 */ /* 0x000fe20000000f00 */
[C---:B----4-:R-:W-:Y:S11]  /*66c70*/  HMMA.16816.F32 R16, R12.reuse, R18, R20 ;  /* 0x000000120c10723c */ /* 0x050ff60000001814 */
[----:B------:R-:W-:Y:S11]  /*66c80*/  @!UPT UIADD3 URZ, URZ, URZ, URZ ;  /* 0x0000003f3f3ff290 */ /* 0x000ff6000fffe03f */
[----:B------:R-:W-:Y:S01]  /*66c90*/  @!UPT UIADD3 URZ, URZ, URZ, URZ ;  /* 0x0000003f3f3ff290 */ /* 0x000fe2000fffe03f */
[----:B------:R0:W-:Y:S01]  /*66ca0*/  STL.64 [R1+0x5f0], R16 ;  /* 0x0005f01001007387 */ /* 0x0001e20000100a00 */
[----:B------:R1:W-:Y:S03]  /*66cb0*/  STL.64 [R1+0x5f8], R18 ;  /* 0x0005f81201007387 */ /* 0x0003e60000100a00 */
[----:B0-----:R-:W3:Y:S01]  /*66cc0*/  LDL.LU R16, [R1+0x480] ;  /* 0x0004800001107983 */ /* 0x001ee20000300800 */
[----:B------:R-:W3:Y:S02]  /*66cd0*/  LDL.LU R17, [R1+0x484] ;  /* 0x0004840001117983 */ /* 0x000ee40000300800 */
[----:B-1----:R-:W3:Y:S02]  /*66ce0*/  LDL.LU R18, [R1+0x488] ;  /* 0x0004880001127983 */ /* 0x002ee40000300800 */
[----:B------:R-:W3:Y:S01]  /*66cf0*/  LDL.LU R19, [R1+0x48c] ;  /* 0x00048c0001137983 */ /* 0x000ee20000300800 */
[----:B------:R0:W-:Y:S01]  /*66d00*/  STL.64 [R1+0x1718], R26 ;  /* 0x0017181a01007387 */ /* 0x0001e20000100a00 */
[----:B------:R-:W4:Y:S02]  /*66d10*/  LDL.LU R24, [R1+0x460] ;  /* 0x0004600001187983 */ /* 0x000f240000300800 */
[----:B------:R-:W4:Y:S01]  /*66d20*/  LDL.LU R25, [R1+0x464] ;  /* 0x0004640001197983 */ /* 0x000f220000300800 */
[----:B0-----:R-:W5:Y:S01]  /*66d30*/  LDL.LU R26, [R1+0x468] ;  /* 0x00046800011a7983 */ /* 0x001f620000300800 */
[----:B------:R-:W5:Y:S01]  /*66d40*/  LDL.LU R27, [R1+0x46c] ;  /* 0x00046c00011b7983 */ /* 0x000f620000300800 */
[C---:B--2---:R-:W-:Y:S02]  /*66d50*/  HMMA.16816.F32 R8, R12.reuse, R10, R4 ;  /* 0x0000000a0c08723c */ /* 0x044fe40000001804 */
[----:B-----5:R-:W-:Y:S01]  /*66d60*/  STL.64 [R1+0x1730], R26 ;  /* 0x0017301a01007387 */ /* 0x020fe20000100a00 */
[----:B----4-:R0:W-:Y:S03]  /*66d70*/  STL.64 [R1+0x1728], R24 ;  /* 0x0017281801007387 */ /* 0x0101e60000100a00 */
[----:B0-----:R-:W2:Y:S01]  /*66d80*/  LDL.LU R24, [R1+0x470] ;  /* 0x0004700001187983 */ /* 0x001ea20000300800 */
[----:B------:R-:W2:Y:S02]  /*66d90*/  LDL.LU R25, [R1+0x474] ;  /* 0x0004740001197983 */ /* 0x000ea40000300800 */
[----:B------:R-:W2:Y:S02]  /*66da0*/  LDL.LU R26, [R1+0x478] ;  /* 0x00047800011a7983 */ /* 0x000ea40000300800 */
[----:B------:R-:W2:Y:S01]  /*66db0*/  LDL.LU R27, [R1+0x47c] ;  /* 0x00047c00011b7983 */ /* 0x000ea20000300800 */
[----:B------:R-:W4:Y:S01]  /*66dc0*/  LDL.LU.64 R6, [R1+0x1760] ;  /* 0x0017600001067983 */ /* 0x000f220000300a00 */
[----:B------:R-:W4:Y:S10]  /*66dd0*/  LDL.LU.64 R4, [R1+0x1758] ;  /* 0x0017580001047983 */ /* 0x000f340000300a00 */
[----:B------:R-:W-:Y:S02]  /*66de0*/  STL.64 [R1+0x4a0], R8 ;  /* 0x0004a00801007387 */ /* 0x000fe40000100a00 */
[----:B------:R0:W-:Y:S02]  /*66df0*/  STL.64 [R1+0x4a8], R10 ;  /* 0x0004a80a01007387 */ /* 0x0001e40000100a00 */
[----:B0-----:R-:W4:Y:S02]  /*66e00*/  LDL.LU.64 R10, [R1+0x1750] ;  /* 0x00175000010a7983 */ /* 0x001f240000300a00 */
[C---:B----4-:R-:W-:Y:S11]  /*66e10*/  HMMA.16816.F32 R4, R12.reuse, R10, R4 ;  /* 0x0000000a0c04723c */ /* 0x050ff60000001804 */
[----:B------:R-:W-:Y:S11]  /*66e20*/  @!UPT UIADD3 URZ, URZ, URZ, URZ ;  /* 0x0000003f3f3ff290 */ /* 0x000ff6000fffe03f */
[----:B------:R-:W-:Y:S01]  /*66e30*/  @!UPT UIADD3 URZ, URZ, URZ, URZ ;  /* 0x0000003f3f3ff290 */ /* 0x000fe2000fffe03f */
[----:B------:R-:W-:Y:S01]  /*66e40*/  STL.64 [R1+0x490], R4 ;  /* 0x0004900401007387 */ /* 0x000fe20000100a00 */
[----:B------:R0:W-:Y:S03]  /*66e50*/  STL.64 [R1+0x498], R6 ;  /* 0x0004980601007387 */ /* 0x0001e60000100a00 */
[----:B0-----:R-:W3:Y:S01]  /*66e60*/  LDL.LU.64 R6, [R1+0x1748] ;  /* 0x0017480001067983 */ /* 0x001ee20000300a00 */
[----:B------:R0:W-:Y:S02]  /*66e70*/  STL.64 [R1+0x16d8], R10 ;  /* 0x0016d80a01007387 */ /* 0x0001e40000100a00 */
[----:B------:R-:W4:Y:S02]  /*66e80*/  LDL.LU R8, [R1+0x420] ;  /* 0x0004200001087983 */ /* 0x000f240000300800 */
[----:B------:R-:W4:Y:S01]  /*66e90*/  LDL.LU R9, [R1+0x424] ;  /* 0x0004240001097983 */ /* 0x000f220000300800 */
[----:B0-----:R-:W5:Y:S01]  /*66ea0*/  LDL.LU R10, [R1+0x428] ;  /* 0x00042800010a7983 */ /* 0x001f620000300800 */
[----:B------:R-:W5:Y:S03]  /*66eb0*/  LDL.LU R11, [R1+0x42c] ;  /* 0x00042c00010b7983 */ /* 0x000f660000300800 */
[----:B-----5:R0:W-:Y:S01]  /*66ec0*/  STL.64 [R1+0x16e8], R10 ;  /* 0x0016e80a01007387 */ /* 0x0201e20000100a00 */
[----:B----4-:R1:W-:Y:S03]  /*66ed0*/  STL.64 [R1+0x16e0], R8 ;  /* 0x0016e00801007387 */ /* 0x0103e60000100a00 */
[----:B0-----:R-:W4:Y:S04]  /*66ee0*/  LDL.64 R10, [R1+0x28] ;  /* 0x00002800010a7983 */ /* 0x001f280000100a00 */
[----:B----4-:R0:W-:Y:S01]  /*66ef0*/  STL.64 [R1+0x16f8], R10 ;  /* 0x0016f80a01007387 */ /* 0x0101e20000100a00 */
[----:B-1----:R-:W4:Y:S02]  /*66f00*/  LDL.LU R8, [R1+0x440] ;  /* 0x0004400001087983 */ /* 0x002f240000300800 */
[----:B------:R-:W4:Y:S01]  /*66f10*/  LDL.LU R9, [R1+0x444] ;  /* 0x0004440001097983 */ /* 0x000f220000300800 */
[----:B0-----:R-:W5:Y:S01]  /*66f20*/  LDL.LU R10, [R1+0x448] ;  /* 0x00044800010a7983 */ /* 0x001f620000300800 */
[----:B------:R-:W5:Y:S01]  /*66f30*/  LDL.LU R11, [R1+0x44c] ;  /* 0x00044c00010b7983 */ /* 0x000f620000300800 */
[----:B---3--:R-:W-:Y:S02]  /*66f40*/  HMMA.16816.F32 R12, R12, R6, R16 ;  /* 0x000000060c0c723c */ /* 0x008fe40000001810 */
[----:B-----5:R-:W-:Y:S01]  /*66f50*/  STL.64 [R1+0x1710], R10 ;  /* 0x0017100a01007387 */ /* 0x020fe20000100a00 */
[----:B----4-:R0:W-:Y:S03]  /*66f60*/  STL.64 [R1+0x1708], R8 ;  /* 0x0017080801007387 */ /* 0x0101e60000100a00 */
[----:B0-----:R-:W3:Y:S01]  /*66f70*/  LDL.LU R8, [R1+0x450] ;  /* 0x0004500001087983 */ /* 0x001ee20000300800 */
[----:B------:R-:W3:Y:S02]  /*66f80*/  LDL.LU R9, [R1+0x454] ;  /* 0x0004540001097983 */ /* 0x000ee40000300800 */
[----:B------:R-:W3:Y:S02]  /*66f90*/  LDL.LU R10, [R1+0x458] ;  /* 0x00045800010a7983 */ /* 0x000ee40000300800 */
[----:B------:R-:W3:Y:S01]  /*66fa0*/  LDL.LU R11, [R1+0x45c] ;  /* 0x00045c00010b7983 */ /* 0x000ee20000300800 */
[----:B------:R-:W2:Y:S01]  /*66fb0*/  LDL.LU.64 R18, [R1+0x1740] ;  /* 0x0017400001127983 */ /* 0x000ea20000300a00 */
[----:B------:R-:W2:Y:S01]  /*66fc0*/  LDL.LU.64 R16, [R1+0x1738] ;  /* 0x0017380001107983 */ /* 0x000ea20000300a00 */
[----:B------:R-:W-:-:S02]  /*66fd0*/  MOV R22, R3 ;  /* 0x0000000300167202 */ /* 0x000fc40000000f00 */
[----:B------:R-:W-:Y:S01]  /*66fe0*/  MOV R23, R2 ;  /* 0x0000000200177202 */ /* 0x000fe20000000f00 */
[----:B------:R0:W-:Y:S01]  /*66ff0*/  STL.64 [R1+0x16f0], R6 ;  /* 0x0016f00601007387 */ /* 0x0001e20000100a00 */
[----:B------:R-:W4:Y:S05]  /*67000*/  LDL.LU R4, [R1+0x430] ;  /* 0x0004300001047983 */ /* 0x000f2a0000300800 */
[----:B------:R-:W-:Y:S02]  /*67010*/  STL.64 [R1+0x480], R12 ;  /* 0x0004800c01007387 */ /* 0x000fe40000100a00 */
[----:B------:R1:W-:Y:S01]  /*67020*/  STL.64 [R1+0x488], R14 ;  /* 0x0004880e01007387 */ /* 0x0003e20000100a00 */
[----:B------:R-:W4:Y:S04]  /*67030*/  LDL.LU R5, [R1+0x434] ;  /* 0x0004340001057983 */ /* 0x000f280000300800 */
[----:B0-----:R-:W4:Y:S01]  /*67040*/  LDL.LU R6, [R1+0x438] ;  /* 0x0004380001067983 */ /* 0x001f220000300800 */
[----:B------:R-:W4:Y:S02]  /*67050*/  LDL.LU R7, [R1+0x43c] ;  /* 0x00043c0001077983 */ /* 0x000f240000300800 */
[----:B-1----:R-:W5:Y:S01]  /*67060*/  LDL.64 R14, [R1+0x18] ;  /* 0x00001800010e7983 */ /* 0x002f620000100a00 */
[C---:B--2---:R-:W-:Y:S01]  /*67070*/  HMMA.16816.F32 R20, R16.reuse, R22, R24 ;  /* 0x000000161014723c */ /* 0x044fe20000001818 */
[----:B------:R-:W2:Y:S01]  /*67080*/  LDL.LU.64 R26, [R1+0x1730] ;  /* 0x00173000011a7983 */ /* 0x000ea20000300a00 */
[----:B------:R-:W2:Y:S11]  /*67090*/  LDL.LU.64 R24, [R1+0x1728] ;  /* 0x0017280001187983 */ /* 0x000eb60000300a00 */
[----:B------:R-:W-:Y:S10]  /*670a0*/  @!UPT UIADD3 URZ, URZ, URZ, URZ ;  /* 0x0000003f3f3ff290 */ /* 0x000ff4000fffe03f */
[----:B------:R-:W-:Y:S01]  /*670b0*/  STL.64 [R1+0x470], R20 ;  /* 0x0004701401007387 */ /* 0x000fe20000100a00 */
[----:B------:R0:W-:Y:S03]  /*670c0*/  STL.64 [R1+0x478], R22 ;  /* 0x0004781601007387 */ /* 0x0001e60000100a00 */
[----:B0-----:R-:W2:Y:S02]  /*670d0*/  LDL.LU.64 R22, [R1+0x1720] ;  /* 0x0017200001167983 */ /* 0x001ea40000300a00 */
[C---:B--2---:R-:W-:Y:S11]  /*670e0*/  HMMA.16816.F32 R24, R16.reuse, R22, R24 ;  /* 0x000000161018723c */ /* 0x044ff60000001818 */
[----:B------:R-:W-:Y:S11]  /*670f0*/  @!UPT UIADD3 URZ, URZ, URZ, URZ ;  /* 0x0000003f3f3ff290 */ /* 0x000ff6000fffe03f */
[----:B------:R-:W-:Y:S01]  /*67100*/  @!UPT UIADD3 URZ, URZ, URZ, URZ ;  /* 0x0000003f3f3ff290 */ /* 0x000fe2000fffe03f */
[----:B------:R-:W-:Y:S01]  /*67110*/  STL.64 [R1+0x460], R24 ;  /* 0x0004601801007387 */ /* 0x000fe20000100a00 */
[----:B------:R0:W-:Y:S03]  /*67120*/  STL.64 [R1+0x468], R26 ;  /* 0x0004681a01007387 */ /* 0x0001e60000100a00 */
[----:B0-----:R-:W3:Y:S01]  /*67130*/  LDL.LU.64 R26, [R1+0x1718] ;  /* 0x00171800011a7983 */ /* 0x001ee20000300a00 */
[----:B------:R-:W2:Y:S02]  /*67140*/  LDL.LU R20, [R1+0x410] ;  /* 0x0004100001147983 */ /* 0x000ea40000300800 */
[----:B------:R-:W-:Y:S02]  /*67150*/  IMAD.MOV.U32 R3, RZ, RZ, R22 ;  /* 0x000000ffff037224 */ /* 0x000fe400078e0016 */
[----:B------:R-:W2:Y:S01]  /*67160*/  LDL.LU R21, [R1+0x414] ;  /* 0x0004140001157983 */ /* 0x000ea20000300800 */
[----:B------:R-:W-:Y:S01]  /*67170*/  MOV R2, R23 ;  /* 0x0000001700027202 */ /* 0x000fe20000000f00 */
[----:B------:R-:W2:Y:S01]  /*67180*/  LDL.LU R22, [R1+0x418] ;  /* 0x0004180001167983 */ /* 0x000ea20000300800 */
[----:B------:R-:W2:Y:S01]  /*67190*/  LDL.LU R23, [R1+0x41c] ;  /* 0x00041c0001177983 */ /* 0x000ea20000300800 */
[C---:B---3--:R-:W-:Y:S02]  /*671a0*/  HMMA.16816.F32 R24, R16.reuse, R26, R8 ;  /* 0x0000001a1018723c */ /* 0x048fe40000001808 */
[----:B------:R-:W3:Y:S01]  /*671b0*/  LDL.LU.64 R10, [R1+0x1710] ;  /* 0x00171000010a7983 */ /* 0x000ee20000300a00 */
[----:B------:R-:W3:Y:S11]  /*671c0*/  LDL.LU.64 R8, [R1+0x1708] ;  /* 0x0017080001087983 */ /* 0x000ef60000300a00 */
[----:B------:R-:W-:Y:S09]  /*671d0*/  @!UPT UIADD3 URZ, URZ, URZ, URZ ;  /* 0x0000003f3f3ff290 */ /* 0x000ff2000fffe03f */
[----:B------:R-:W-:Y:S01]  /*671e0*/  STL.64 [R1+0x450], R24 ;  /* 0x0004501801007387 */ /* 0x000fe20000100a00 */
[----:B------:R0:W-:Y:S03]  /*671f0*/  STL.64 [R1+0x458], R26 ;  /* 0x0004581a01007387 */ /* 0x0001e60000100a00 */
[----:B0-----:R-:W3:Y:S02]  /*67200*/  LDL.LU.64 R26, [R1+0x1700] ;  /* 0x00170000011a7983 */ /* 0x001ee40000300a00 */
[C---:B---3--:R-:W-:Y:S11]  /*67210*/  HMMA.16816.F32 R8, R16.reuse, R26, R8 ;  /* 0x0000001a1008723c */ /* 0x048ff60000001808 */
[----:B------:R-:W-:Y:S11]  /*67220*/  @!UPT UIADD3 URZ, URZ, URZ, URZ ;  /* 0x0000003f3f3ff290 */ /* 0x000ff6000fffe03f */
[----:B------:R-:W-:Y:S01]  /*67230*/  @!UPT UIADD3 URZ, URZ, URZ, URZ ;  /* 0x0000003f3f3ff290 */ /* 0x000fe2000fffe03f */
[----:B------:R-:W-:Y:S01]  /*67240*/  STL.64 [R1+0x440], R8 ;  /* 0x0004400801007387 */ /* 0x000fe20000100a00 */
[----:B------:R0:W-:Y:S03]  /*67250*/  STL.64 [R1+0x448], R10 ;  /* 0x0004480a01007387 */ /* 0x0001e60000100a00 */
[----:B0-----:R-:W4:Y:S01]  /*67260*/  LDL.LU.64 R10, [R1+0x16f8] ;  /* 0x0016f800010a7983 */ /* 0x001f220000300a00 */
[----:B------:R0:W-:Y:S03]  /*67270*/  STL.64 [R1+0x1690], R26 ;  /* 0x0016901a01007387 */ /* 0x0001e60000100a00 */
[----:B0-----:R-:W3:Y:S01]  /*67280*/  LDL.64 R26, [R1+0x48] ;  /* 0x00004800011a7983 */ /* 0x001ee20000100a00 */
[----:B----4-:R-:W-:Y:S03]  /*67290*/  HMMA.16816.F32 R4, R16, R10, R4 ;  /* 0x0000000a1004723c */ /* 0x010fe60000001804 */
[----:B---3--:R0:W-:Y:S02]  /*672a0*/  STL.64 [R1+0x1698], R26 ;  /* 0x0016981a01007387 */ /* 0x0081e40000100a00 */
[----:B0-----:R-:W-:-:S02]  /*672b0*/  MOV R26, R3 ;  /* 0x00000003001a7202 */ /* 0x001fc40000000f00 */
[----:B------:R-:W-:Y:S01]  /*672c0*/  MOV R27, R2 ;  /* 0x00000002001b7202 */ /* 0x000fe20000000f00 */
[----:B------:R-:W-:-:S04]  /*672d0*/  IMAD.MOV.U32 R3, RZ, RZ, R10 ;  /* 0x000000ffff037224 */ /* 0x000fc800078e000a */
[----:B------:R0:W-:Y:S01]  /*672e0*/  STL.64 [R1+0x16b0], R26 ;  /* 0x0016b01a01007387 */ /* 0x0001e20000100a00 */
[----:B------:R-:W-:-:S03]  /*672f0*/  MOV R2, R11 ;  /* 0x0000000b00027202 */ /* 0x000fc60000000f00 */
[----:B0-----:R-:W3:Y:S07]  /*67300*/  LDL.64 R26, [R1+0x68] ;  /* 0x00006800011a7983 */ /* 0x001eee0000100a00 */
[----:B------:R-:W-:Y:S02]  /*67310*/  STL.64 [R1+0x430], R4 ;  /* 0x0004300401007387 */ /* 0x000fe40000100a00 */
[----:B------:R0:W-:Y:S02]  /*67320*/  STL.64 [R1+0x438], R6 ;  /* 0x0004380601007387 */ /* 0x0001e40000100a00 */
[----:B0-----:R-:W4:Y:S01]  /*67330*/  LDL.LU.64 R6, [R1+0x16f0] ;  /* 0x0016f00001067983 */ /* 0x001f220000300a00 */
[----:B------:R-:W5:Y:S02]  /*67340*/  LDL.LU.64 R10, [R1+0x16e8] ;  /* 0x0016e800010a7983 */ /* 0x000f640000300a00 */
[----:B------:R-:W5:Y:S02]  /*67350*/  LDL.LU.64 R8, [R1+0x16e0] ;  /* 0x0016e00001087983 */ /* 0x000f640000300a00 */
[C---:B-----5:R-:W-:Y:S11]  /*67360*/  HMMA.16816.F32 R8, R16.reuse, R14, R8 ;  /* 0x0000000e1008723c */ /* 0x060ff60000001808 */
[----:B------:R-:W-:Y:S11]  /*67370*/  @!UPT UIADD3 URZ, URZ, URZ, URZ ;  /* 0x0000003f3f3ff290 */ /* 0x000ff6000fffe03f */
[----:B------:R-:W-:Y:S01]  /*67380*/  @!UPT UIADD3 URZ, URZ, URZ, URZ ;  /* 0x0000003f3f3ff290 */ /* 0x000fe2000fffe03f */
[----:B------:R-:W-:Y:S01]  /*67390*/  STL.64 [R1+0x8a0], R8 ;  /* 0x0008a00801007387 */ /* 0x000fe20000100a00 */
[----:B------:R0:W-:Y:S03]  /*673a0*/  STL.64 [R1+0x8a8], R10 ;  /* 0x0008a80a01007387 */ /* 0x0001e60000100a00 */
[----:B0-----:R-:W2:Y:S01]  /*673b0*/  LDL.LU.64 R10, [R1+0x16d8] ;  /* 0x0016d800010a7983 */ /* 0x001ea20000300a00 */
        /* <DEDUP_REMOVED lines=11> */
[----:B------:R-:W-:Y:S01]  /*67470*/  HMMA.16816.F32 R20, R16, R10, R20 ;  /* 0x0000000a1014723c */ /* 0x000fe20000001814 */
[----:B-----5:R-:W-:Y:S01]  /*67480*/  STL.64 [R1+0x16c0], R14 ;  /* 0x0016c00e01007387 */ /* 0x020fe20000100a00 */
[----:B--2---:R0:W-:Y:S03]  /*67490*/  STL.64 [R1+0x16b8], R12 ;  /* 0x0016b80c01007387 */ /* 0x0041e60000100a00 */
[----:B0-----:R-:W3:Y:S01]  /*674a0*/  LDL.LU R12, [R1+0x3f0] ;  /* 0x0003f000010c7983 */ /* 0x001ee20000300800 */
[----:B------:R-:W3:Y:S02]  /*674b0*/  LDL.LU R13, [R1+0x3f4] ;  /* 0x0003f400010d7983 */ /* 0x000ee40000300800 */
[----:B------:R-:W3:Y:S02]  /*674c0*/  LDL.LU R14, [R1+0x3f8] ;  /* 0x0003f800010e7983 */ /* 0x000ee40000300800 */
[----:B------:R-:W3:Y:S11]  /*674d0*/  LDL.LU R15, [R1+0x3fc] ;  /* 0x0003fc00010f7983 */ /* 0x000ef60000300800 */
[----:B------:R-:W-:Y:S02]  /*674e0*/  @!UPT UIADD3 URZ, URZ, URZ, URZ ;  /* 0x0000003f3f3ff290 */ /* 0x000fe4000fffe03f */
        /* <DEDUP_REMOVED lines=9> */
[----:B---3--:R-:W-:Y:S08]  /*67580*/  HMMA.16816.F32 R12, R20, R26, R12 ;  /* 0x0000001a140c723c */ /* 0x008ff0000000180c */
[----:B----4-:R-:W-:Y:S01]  /*67590*/  HMMA.16816.F32 R16, R16, R6, R8 ;  /* 0x000000061010723c */ /* 0x010fe20000001808 */
[----:B------:R-:W2:Y:S11]  /*675a0*/  LDL.LU R8, [R1+0x1f0] ;  /* 0x0001f00001087983 */ /* 0x000eb60000300800 */
[----:B------:R-:W-:Y:S11]  /*675b0*/  @!UPT UIADD3 URZ, URZ, URZ, URZ ;  /* 0x0000003f3f3ff290 */ /* 0x000ff6000fffe03f */
[----:B------:R-:W-:Y:S01]  /*675c0*/  STL.64 [R1+0x850], R16 ;  /* 0x0008501001007387 */ /* 0x000fe20000100a00 */
[----:B------:R0:W-:Y:S02]  /*675d0*/  STL.64 [R1+0x858], R18 ;  /* 0x0008581201007387 */ /* 0x0001e40000100a00 */
[----:B------:R-:W2:Y:S02]  /*675e0*/  LDL.LU R9, [R1+0x1f4] ;  /* 0x0001f40001097983 */ /* 0x000ea40000300800 */
[----:B------:R-:W2:Y:S01]  /*675f0*/  LDL.LU R10, [R1+0x1f8] ;  /* 0x0001f800010a7983 */ /* 0x000ea20000300800 */
[----:B------:R-:W2:Y:S01]  /*67600*/  LDL.LU R11, [R1+0x1fc] ;  /* 0x0001fc00010b7983 */ /* 0x000ea20000300800 */
[----:B------:R1:W-:Y:S02]  /*67610*/  STL.64 [R1+0x1668], R6 ;  /* 0x0016680601007387 */ /* 0x0003e40000100a00 */
[----:B------:R-:W3:Y:S02]  /*67620*/  LDL.LU R4, [R1+0x220] ;  /* 0x0002200001047983 */ /* 0x000ee40000300800 */
[----:B------:R-:W3:Y:S01]  /*67630*/  LDL.LU R5, [R1+0x224] ;  /* 0x0002240001057983 */ /* 0x000ee20000300800 */
[----:B0-----:R-:W-:Y:S01]  /*67640*/  MOV R18, R3 ;  /* 0x0000000300127202 */ /* 0x001fe20000000f00 */
[----:B-1----:R-:W3:Y:S01]  /*67650*/  LDL.LU R6, [R1+0x228] ;  /* 0x0002280001067983 */ /* 0x002ee20000300800 */
[----:B------:R-:W3:Y:S02]  /*67660*/  LDL.LU R7, [R1+0x22c] ;  /* 0x00022c0001077983 */ /* 0x000ee40000300800 */
[----:B------:R-:W-:Y:S02]  /*67670*/  STL.64 [R1+0x8d0], R12 ;  /* 0x0008d00c01007387 */ /* 0x000fe40000100a00 */
[----:B------:R0:W-:Y:S01]  /*67680*/  STL.64 [R1+0x8d8], R14 ;  /* 0x0008d80e01007387 */ /* 0x0001e20000100a00 */
[----:B------:R-:W-:Y:S01]  /*67690*/  MOV R19, R2 ;  /* 0x0000000200137202 */ /* 0x000fe20000000f00 */
[----:B------:R-:W-:Y:S01]  /*676a0*/  IMAD.MOV.U32 R3, RZ, RZ, R26 ;  /* 0x000000ffff037224 */ /* 0x000fe200078e001a */
[----:B------:R-:W-:Y:S01]  /*676b0*/  MOV R2, R27 ;  /* 0x0000001b00027202 */ /* 0x000fe20000000f00 */
[----:B0-----:R-:W4:Y:S01]  /*676c0*/  LDL.LU.64 R14, [R1+0x16c0] ;  /* 0x0016c000010e7983 */ /* 0x001f220000300a00 */
[----:B------:R-:W4:Y:S02]  /*676d0*/  LDL.LU.64 R12, [R1+0x16b8] ;  /* 0x0016b800010c7983 */ /* 0x000f240000300a00 */
[----:B------:R-:W4:Y:S02]  /*676e0*/  LDL.LU.64 R26, [R1+0x16b0] ;  /* 0x0016b000011a7983 */ /* 0x000f240000300a00 */
[C---:B----4-:R-:W-:Y:S01]  /*676f0*/  HMMA.16816.F32 R24, R20.reuse, R26, R12 ;  /* 0x0000001a1418723c */ /* 0x050fe2000000180c */
[----:B------:R-:W4:Y:S01]  /*67700*/  LDL.LU.64 R14, [R1+0x16a8] ;  /* 0x0016a800010e7983 */ /* 0x000f220000300a00 */
[----:B------:R-:W4:Y:S11]  /*67710*/  LDL.LU.64 R12, [R1+0x16a0] ;  /* 0x0016a000010c7983 */ /* 0x000f360000300a00 */
[----:B------:R-:W-:Y:S10]  /*67720*/  @!UPT UIADD3 URZ, URZ, URZ, URZ ;  /* 0x0000003f3f3ff290 */ /* 0x000ff4000fffe03f */
[----:B------:R-:W-:Y:S01]  /*67730*/  STL.64 [R1+0x8c0], R24 ;  /* 0x0008c01801007387 */ /* 0x000fe20000100a00 */
[----:B------:R0:W-:Y:S03]  /*67740*/  STL.64 [R1+0x8c8], R26 ;  /* 0x0008c81a01007387 */ /* 0x0001e60000100a00 */
[----:B0-----:R-:W3:Y:S02]  /*67750*/  LDL.LU.64 R26, [R1+0x1698] ;  /* 0x00169800011a7983 */ /* 0x001ee40000300a00 */
[C---:B---3--:R-:W-:Y:S11]  /*67760*/  HMMA.16816.F32 R4, R20.reuse, R26, R4 ;  /* 0x0000001a1404723c */ /* 0x048ff60000001804 */
[----:B------:R-:W-:Y:S11]  /*67770*/  @!UPT UIADD3 URZ, URZ, URZ, URZ ;  /* 0x0000003f3f3ff290 */ /* 0x000ff6000fffe03f */
[----:B------:R-:W-:Y:S01]  /*67780*/  @!UPT UIADD3 URZ, URZ, URZ, URZ ;  /* 0x0000003f3f3ff290 */ /* 0x000fe2000fffe03f */
[----:B------:R0:W-:Y:S01]  /*67790*/  STL.64 [R1+0x920], R4 ;  /* 0x0009200401007387 */ /* 0x0001e20000100a00 */
[----:B------:R-:W-:Y:S01]  /*677a0*/  STL.64 [R1+0x928], R6 ;  /* 0x0009280601007387 */ /* 0x000fe20000100a00 */
[----:B0-----:R-:W-:Y:S02]  /*677b0*/  MOV R5, R26 ;  /* 0x0000001a00057202 */ /* 0x001fe40000000f00 */
[----:B------:R-:W-:Y:S02]  /*677c0*/  MOV R4, R27 ;  /* 0x0000001b00047202 */ /* 0x000fe40000000f00 */
[----:B------:R-:W4:Y:S02]  /*677d0*/  LDL.LU.64 R26, [R1+0x1690] ;  /* 0x00169000011a7983 */ /* 0x000f240000300a00 */
[C---:B----4-:R-:W-:Y:S02]  /*677e0*/  HMMA.16816.F32 R24, R20.reuse, R26, R12 ;  /* 0x0000001a1418723c */ /* 0x050fe4000000180c */
[----:B------:R-:W2:Y:S11]  /*677f0*/  LDL.LU.64 R14, [R1+0x1688] ;  /* 0x00168800010e7983 */ /* 0x000eb60000300a00 */
[----:B------:R-:W-:Y:S10]  /*67800*/  @!UPT UIADD3 URZ, URZ, URZ, URZ ;  /* 0x0000003f3f3ff290 */ /* 0x000ff4000fffe03f */
[----:B------:R-:W-:Y:S01]  /*67810*/  STL.64 [R1+0x910], R24 ;  /* 0x0009101801007387 */ /* 0x000fe20000100a00 */
[----:B------:R0:W-:Y:S03]  /*67820*/  STL.64 [R1+0x918], R26 ;  /* 0x0009181a01007387 */ /* 0x0001e60000100a00 */
[----:B0-----:R-:W3:Y:S01]  /*67830*/  LDL.LU.64 R26, [R1+0x1680] ;  /* 0x00168000011a7983 */ /* 0x001ee20000300a00 */
[----:B------:R-:W3:Y:S02]  /*67840*/  LDL.LU.64 R24, [R1+0x1678] ;  /* 0x0016780001187983 */ /* 0x000ee40000300a00 */
[----:B------:R0:W-:Y:S02]  /*67850*/  STL.64 [R1+0x1600], R18 ;  /* 0x0016001201007387 */ /* 0x0001e40000100a00 */
[----:B------:R-:W4:Y:S01]  /*67860*/  LDL.LU R16, [R1+0x170] ;  /* 0x0001700001107983 */ /* 0x000f220000300800 */
[C---:B---3--:R-:W-:Y:S11]  /*67870*/  HMMA.16816.F32 R24, R20.reuse, R18, R24 ;  /* 0x000000121418723c */ /* 0x048ff60000001818 */
[----:B------:R-:W-:Y:S11]  /*67880*/  @!UPT UIADD3 URZ, URZ, URZ, URZ ;  /* 0x0000003f3f3ff290 */ /* 0x000ff6000fffe03f */
[----:B------:R-:W-:Y:S01]  /*67890*/  @!UPT UIADD3 URZ, URZ, URZ, URZ ;  /* 0x0000003f3f3ff290 */ /* 0x000fe2000fffe03f */
[----:B------:R-:W-:Y:S01]  /*678a0*/  STL.64 [R1+0x900], R24 ;  /* 0x0009001801007387 */ /* 0x000fe20000100a00 */
[----:B------:R-:W-:Y:S02]  /*678b0*/  STL.64 [R1+0x908], R26 ;  /* 0x0009081a01007387 */ /* 0x000fe40000100a00 */
[----:B------:R-:W4:Y:S02]  /*678c0*/  LDL.LU R17, [R1+0x174] ;  /* 0x0001740001117983 */ /* 0x000f240000300800 */
[----:B0-----:R-:W3:Y:S01]  /*678d0*/  LDL.LU R18, [R1+0x178] ;  /* 0x0001780001127983 */ /* 0x001ee20000300800 */
[----:B------:R-:W3:Y:S01]  /*678e0*/  LDL.LU R19, [R1+0x17c] ;  /* 0x00017c0001137983 */ /* 0x000ee20000300800 */
[----:B--2---:R-:W-:Y:S03]  /*678f0*/  HMMA.16816.F32 R8, R20, R14, R8 ;  /* 0x0000000e1408723c */ /* 0x004fe60000001808 */
[----:B---3--:R0:W-:Y:S01]  /*67900*/  STL.64 [R1+0x1610], R18 ;  /* 0x0016101201007387 */ /* 0x0081e20000100a00 */
[----:B----4-:R-:W-:Y:S02]  /*67910*/  STL.64 [R1+0x1608], R16 ;  /* 0x0016081001007387 */ /* 0x010fe40000100a00 */
[----:B0-----:R-:W-:Y:S01]  /*67920*/  IMAD.MOV.U32 R18, RZ, RZ, R5 ;  /* 0x000000ffff127224 */ /* 0x001fe200078e0005 */
[----:B------:R-:W-:-:S02]  /*67930*/  MOV R19, R4 ;  /* 0x0000000400137202 */ /* 0x000fc40000000f00 */
[----:B------:R-:W2:Y:S01]  /*67940*/  LDL.LU R4, [R1+0x1e0] ;  /* 0x0001e00001047983 */ /* 0x000ea20000300800 */
[----:B------:R-:W2:Y:S02]  /*67950*/  LDL.LU R5, [R1+0x1e4] ;  /* 0x0001e40001057983 */ /* 0x000ea40000300800 */
[----:B------:R-:W2:Y:S02]  /*67960*/  LDL.LU R6, [R1+0x1e8] ;  /* 0x0001e80001067983 */ /* 0x000ea40000300800 */
[----:B------:R-:W2:Y:S01]  /*67970*/  LDL.LU R7, [R1+0x1ec] ;  /* 0x0001ec0001077983 */ /* 0x000ea20000300800 */
[----:B------:R0:W-:Y:S04]  /*67980*/  STL.64 [R1+0x1628], R18 ;  /* 0x0016281201007387 */ /* 0x0001e80000100a00 */
[----:B0-----:R-:W3:Y:S04]  /*67990*/  LDL.64 R18, [R1+0x58] ;  /* 0x0000580001127983 */ /* 0x001ee80000100a00 */
[----:B---3--:R-:W-:Y:S01]  /*679a0*/  STL.64 [R1+0x1640], R18 ;  /* 0x0016401201007387 */ /* 0x008fe20000100a00 */
[----:B------:R-:W3:Y:S02]  /*679b0*/  LDL.LU R24, [R1+0x1b0] ;  /* 0x0001b00001187983 */ /* 0x000ee40000300800 */
[----:B------:R-:W3:Y:S02]  /*679c0*/  LDL.LU R25, [R1+0x1b4] ;  /* 0x0001b40001197983 */ /* 0x000ee40000300800 */
[----:B------:R-:W3:Y:S01]  /*679d0*/  LDL.LU R26, [R1+0x1b8] ;  /* 0x0001b800011a7983 */ /* 0x000ee20000300800 */
[----:B------:R-:W3:Y:S01]  /*679e0*/  LDL.LU R27, [R1+0x1bc] ;  /* 0x0001bc00011b7983 */ /* 0x000ee20000300800 */
        /* <DEDUP_REMOVED lines=27> */
[----:B------:R-:W-:Y:S01]  /*67ba0*/  STL.64 [R1+0x8e0], R4 ;  /* 0x0008e00401007387 */ /* 0x000fe20000100a00 */
[----:B------:R0:W-:Y:S03]  /*67bb0*/  STL.64 [R1+0x8e8], R6 ;  /* 0x0008e80601007387 */ /* 0x0001e60000100a00 */
[----:B0-----:R-:W3:Y:S01]  /*67bc0*/  LDL.LU.64 R6, [R1+0x1668] ;  /* 0x0016680001067983 */ /* 0x001ee20000300a00 */
[----:B------:R0:W-:Y:S02]  /*67bd0*/  STL.64 [R1+0x15f0], R10 ;  /* 0x0015f00a01007387 */ /* 0x0001e40000100a00 */
[----:B------:R-:W4:Y:S02]  /*67be0*/  LDL.LU R8, [R1+0x2c0] ;  /* 0x0002c00001087983 */ /* 0x000f240000300800 */
[----:B------:R-:W4:Y:S01]  /*67bf0*/  LDL.LU R9, [R1+0x2c4] ;  /* 0x0002c40001097983 */ /* 0x000f220000300800 */
[----:B0-----:R-:W4:Y:S01]  /*67c00*/  LDL.LU R10, [R1+0x2c8] ;  /* 0x0002c800010a7983 */ /* 0x001f220000300800 */
[----:B------:R-:W4:Y:S01]  /*67c10*/  LDL.LU R11, [R1+0x2cc] ;  /* 0x0002cc00010b7983 */ /* 0x000f220000300800 */
[----:B---3--:R-:W-:Y:S02]  /*67c20*/  HMMA.16816.F32 R20, R20, R6, R24 ;  /* 0x000000061414723c */ /* 0x008fe40000001818 */
[----:B------:R-:W2:Y:S01]  /*67c30*/  LDL.LU.64 R26, [R1+0x1660] ;  /* 0x00166000011a7983 */ /* 0x000ea20000300a00 */
[----:B------:R-:W2:Y:S01]  /*67c40*/  LDL.LU.64 R24, [R1+0x1658] ;  /* 0x0016580001187983 */ /* 0x000ea20000300a00 */
[----:B------:R-:W-:-:S02]  /*67c50*/  MOV R18, R3 ;  /* 0x0000000300127202 */ /* 0x000fc40000000f00 */
[----:B------:R-:W-:Y:S11]  /*67c60*/  MOV R19, R2 ;  /* 0x0000000200137202 */ /* 0x000ff60000000f00 */
[----:B------:R-:W-:Y:S06]  /*67c70*/  @!UPT UIADD3 URZ, URZ, URZ, URZ ;  /* 0x0000003f3f3ff290 */ /* 0x000fec000fffe03f */
[----:B------:R-:W-:Y:S01]  /*67c80*/  STL.64 [R1+0x8b0], R20 ;  /* 0x0008b01401007387 */ /* 0x000fe20000100a00 */
        /* <DEDUP_REMOVED lines=31> */
[----:B0-----:R-:W2:Y:S02]  /*67e80*/  LDL.LU.64 R18, [R1+0x1600] ;  /* 0x0016000001127983 */ /* 0x001ea40000300a00 */
[C---:B--2---:R-:W-:Y:S02]  /*67e90*/  HMMA.16816.F32 R16, R24.reuse, R18, R12 ;  /* 0x000000121810723c */ /* 0x044fe4000000180c */
[----:B------:R-:W4:Y:S11]  /*67ea0*/  LDL.LU.64 R14, [R1+0x15f8] ;  /* 0x0015f800010e7983 */ /* 0x000f360000300a00 */
        /* <DEDUP_REMOVED lines=8> */
[----:B------:R-:W2:Y:S02]  /*67f30*/  LDL.LU R18, [R1+0x358] ;  /* 0x0003580001127983 */ /* 0x000ea40000300800 */
[----:B------:R-:W2:Y:S01]  /*67f40*/  LDL.LU R19, [R1+0x35c] ;  /* 0x00035c0001137983 */ /* 0x000ea20000300800 */
[----:B----4-:R-:W-:Y:S01]  /*67f50*/  HMMA.16816.F32 R8, R24, R14, R8 ;  /* 0x0000000e1808723c */ /* 0x010fe20000001808 */
[----:B------:R-:W-:Y:S01]  /*67f60*/  IMAD.MOV.U32 R28, RZ, RZ, R14 ;  /* 0x000000ffff1c7224 */ /* 0x000fe200078e000e */
[----:B------:R-:W-:-:S02]  /*67f70*/  MOV R3, R15 ;  /* 0x0000000f00037202 */ /* 0x000fc40000000f00 */
[----:B------:R-:W0:Y:S11]  /*67f80*/  LDSM.16.M88.4 R12, [R0+0x4b400] ;  /* 0x04b40000000c783b */ /* 0x000e360000000200 */
[----:B------:R-:W-:Y:S08]  /*67f90*/  @!UPT UIADD3 URZ, URZ, URZ, URZ ;  /* 0x0000003f3f3ff290 */ /* 0x000ff0000fffe03f */
[----:B------:R-:W-:Y:S01]  /*67fa0*/  STL.64 [R1+0x950], R8 ;  /* 0x0009500801007387 */ /* 0x000fe20000100a00 */
[----:B------:R1:W-:Y:S03]  /*67fb0*/  STL.64 [R1+0x958], R10 ;  /* 0x0009580a01007387 */ /* 0x0003e60000100a00 */
[----:B-1----:R-:W3:Y:S04]  /*67fc0*/  LDL.LU.64 R10, [R1+0x15f0] ;  /* 0x0015f000010a7983 */ /* 0x002ee80000300a00 */
[----:B0-----:R-:W-:Y:S01]  /*67fd0*/  STL.64 [R1+0x14d8], R14 ;  /* 0x0014d80e01007387 */ /* 0x001fe20000100a00 */
[----:B------:R0:W-:Y:S03]  /*67fe0*/  STL.64 [R1+0x14d0], R12 ;  /* 0x0014d00c01007387 */ /* 0x0001e60000100a00 */
[----:B0-----:R-:W3:Y:S01]  /*67ff0*/  LDL.LU R12, [R1+0x360] ;  /* 0x00036000010c7983 */ /* 0x001ee20000300800 */
[----:B------:R-:W3:Y:S02]  /*68000*/  LDL.LU R13, [R1+0x364] ;  /* 0x00036400010d7983 */ /* 0x000ee40000300800 */
[----:B------:R-:W3:Y:S02]  /*68010*/  LDL.LU R14, [R1+0x368] ;  /* 0x00036800010e7983 */ /* 0x000ee40000300800 */
[----:B------:R-:W3:Y:S02]  /*68020*/  LDL.LU R15, [R1+0x36c] ;  /* 0x00036c00010f7983 */ /* 0x000ee40000300800 */
[C---:B---3--:R-:W-:Y:S01]  /*68030*/  HMMA.16816.F32 R12, R24.reuse, R10, R12 ;  /* 0x0000000a180c723c */ /* 0x048fe2000000180c */
[----:B------:R-:W0:Y:S04]  /*68040*/  LDSM.16.M88.4 R8, [R0+0x4b800] ;  /* 0x04b800000008783b */ /* 0x000e280000000200 */
[----:B0-----:R-:W-:Y:S11]  /*68050*/  STL.64 [R1+0x1448], R10 ;  /* 0x0014480a01007387 */ /* 0x001ff60000100a00 */
[----:B------:R-:W-:Y:S07]  /*68060*/  @!UPT UIADD3 URZ, URZ, URZ, URZ ;  /* 0x0000003f3f3ff290 */ /* 0x000fee000fffe03f */
[----:B------:R-:W-:Y:S02]  /*68070*/  STL.64 [R1+0x940], R12 ;  /* 0x0009400c01007387 */ /* 0x000fe40000100a00 */
[----:B------:R-:W-:Y:S02]  /*68080*/  STL.64 [R1+0x948], R14 ;  /* 0x0009480e01007387 */ /* 0x000fe40000100a00 */
[----:B------:R2:W-:Y:S02]  /*68090*/  STL.64 [R1+0x1440], R8 ;  /* 0x0014400801007387 */ /* 0x0005e40000100a00 */
[----:B--2---:R-:W-:Y:S01]  /*680a0*/  HMMA.16816.F32 R8, R24, R6, R16 ;  /* 0x000000061808723c */ /* 0x004fe20000001810 */
[----:B------:R-:W-:Y:S01]  /*680b0*/  STL.64 [R1+0x1570], R6 ;  /* 0x0015700601007387 */ /* 0x000fe20000100a00 */
[----:B------:R-:W2:Y:S01]  /*680c0*/  LDL.LU R12, [R1+0x2b0] ;  /* 0x0002b000010c7983 */ /* 0x000ea20000300800 */
[----:B------:R-:W-:Y:S02]  /*680d0*/  MOV R2, R22 ;  /* 0x0000001600027202 */ /* 0x000fe40000000f00 */
[----:B------:R-:W-:Y:S01]  /*680e0*/  MOV R29, R23 ;  /* 0x00000017001d7202 */ /* 0x000fe20000000f00 */
[----:B------:R-:W0:Y:S04]  /*680f0*/  LDSM.16.M88.4 R24, [R0+0x4bc00] ;  /* 0x04bc00000018783b */ /* 0x000e280000000200 */
[----:B------:R-:W1:Y:S11]  /*68100*/  LDSM.16.M88.4 R20, [R0+0x4ac00] ;  /* 0x04ac00000014783b */ /* 0x000e760000000200 */
[----:B------:R-:W-:Y:S02]  /*68110*/  @!UPT UIADD3 URZ, URZ, URZ, URZ ;  /* 0x0000003f3f3ff290 */ /* 0x000fe4000fffe03f */
[----:B------:R-:W-:Y:S01]  /*68120*/  STL.64 [R1+0x930], R8 ;  /* 0x0009300801007387 */ /* 0x000fe20000100a00 */
[----:B------:R-:W-:Y:S02]  /*68130*/  STL.64 [R1+0x938], R10 ;  /* 0x0009380a01007387 */ /* 0x000fe40000100a00 */
[----:B------:R-:W2:Y:S02]  /*68140*/  LDL.LU R13, [R1+0x2b4] ;  /* 0x0002b400010d7983 */ /* 0x000ea40000300800 */
[----:B------:R-:W3:Y:S01]  /*68150*/  LDL.LU R14, [R1+0x2b8] ;  /* 0x0002b800010e7983 */ /* 0x000ee20000300800 */
[----:B------:R-:W3:Y:S01]  /*68160*/  LDL.LU R15, [R1+0x2bc] ;  /* 0x0002bc00010f7983 */ /* 0x000ee20000300800 */
[----:B------:R-:W4:Y:S02]  /*68170*/  LDL.LU R16, [R1+0x390] ;  /* 0x0003900001107983 */ /* 0x000f240000300800 */
[----:B------:R-:W4:Y:S02]  /*68180*/  LDL.LU R17, [R1+0x394] ;  /* 0x0003940001117983 */ /* 0x000f240000300800 */
[----:B------:R-:W5:Y:S01]  /*68190*/  LDL.LU R18, [R1+0x398] ;  /* 0x0003980001127983 */ /* 0x000f620000300800 */
[----:B------:R-:W5:Y:S04]  /*681a0*/  LDL.LU R19, [R1+0x39c] ;  /* 0x00039c0001137983 */ /* 0x000f680000300800 */
[----:B-----5:R5:W-:Y:S01]  /*681b0*/  STL.64 [R1+0x1598], R18 ;  /* 0x0015981201007387 */ /* 0x020be20000100a00 */
[----:B----4-:R-:W-:Y:S01]  /*681c0*/  STL.64 [R1+0x1590], R16 ;  /* 0x0015901001007387 */ /* 0x010fe20000100a00 */
[----:B-----5:R-:W-:-:S02]  /*681d0*/  MOV R18, R2 ;  /* 0x0000000200127202 */ /* 0x020fc40000000f00 */
[----:B------:R-:W-:Y:S01]  /*681e0*/  MOV R19, R29 ;  /* 0x0000001d00137202 */ /* 0x000fe20000000f00 */
[----:B------:R-:W4:Y:S01]  /*681f0*/  LDL.LU R2, [R1+0x15e8] ;  /* 0x0015e80001027983 */ /* 0x000f220000300800 */
[----:B------:R-:W5:Y:S03]  /*68200*/  LDL.LU R29, [R1+0x15e4] ;  /* 0x0015e400011d7983 */ /* 0x000f660000300800 */
[----:B------:R-:W-:Y:S01]  /*68210*/  STL.64 [R1+0x15a8], R18 ;  /* 0x0015a81201007387 */ /* 0x000fe20000100a00 */
[----:B---3--:R3:W-:Y:S02]  /*68220*/  STL.64 [R1+0x14e8], R14 ;  /* 0x0014e80e01007387 */ /* 0x0087e40000100a00 */
[----:B--2---:R-:W-:Y:S01]  /*68230*/  STL.64 [R1+0x14e0], R12 ;  /* 0x0014e00c01007387 */ /* 0x004fe20000100a00 */
[----:B---3--:R-:W2:Y:S04]  /*68240*/  LDL.64 R14, [R1+0x8] ;  /* 0x00000800010e7983 */ /* 0x008ea80000100a00 */
[----:B--2---:R-:W-:Y:S01]  /*68250*/  STL.64 [R1+0x1578], R14 ;  /* 0x0015780e01007387 */ /* 0x004fe20000100a00 */
[----:B------:R-:W2:Y:S02]  /*68260*/  LDL.LU R0, [R1+0x15e0] ;  /* 0x0015e00001007983 */ /* 0x000ea40000300800 */
[----:B------:R-:W3:Y:S02]  /*68270*/  LDL.LU R8, [R1+0x3c0] ;  /* 0x0003c00001087983 */ /* 0x000ee40000300800 */
[----:B------:R-:W3:Y:S01]  /*68280*/  LDL.LU R9, [R1+0x3c4] ;  /* 0x0003c40001097983 */ /* 0x000ee20000300800 */
[----:B------:R-:W2:Y:S01]  /*68290*/  LDL.LU R10, [R1+0x3c8] ;  /* 0x0003c800010a7983 */ /* 0x000ea20000300800 */
[----:B------:R-:W2:Y:S03]  /*682a0*/  LDL.LU R11, [R1+0x3cc] ;  /* 0x0003cc00010b7983 */ /* 0x000ea60000300800 */
[----:B--2---:R2:W-:Y:S01]  /*682b0*/  STL.64 [R1+0x15b8], R10 ;  /* 0x0015b80a01007387 */ /* 0x0045e20000100a00 */
[----:B---3--:R-:W-:Y:S02]  /*682c0*/  STL.64 [R1+0x15b0], R8 ;  /* 0x0015b00801007387 */ /* 0x008fe40000100a00 */
[----:B--2---:R-:W-:Y:S01]  /*682d0*/  IMAD.MOV.U32 R10, RZ, RZ, R5 ;  /* 0x000000ffff0a7224 */ /* 0x004fe200078e0005 */
[----:B------:R-:W-:-:S05]  /*682e0*/  MOV R11, R4 ;  /* 0x00000004000b7202 */ /* 0x000fca0000000f00 */
[----:B------:R2:W-:Y:S01]  /*682f0*/  STL.64 [R1+0x15c8], R10 ;  /* 0x0015c80a01007387 */ /* 0x0005e20000100a00 */
[----:B------:R-:W3:Y:S03]  /*68300*/  LDL.64 R18, [R1+0x48] ;  /* 0x0000480001127983 */ /* 0x000ee60000100a00 */
[----:B--2---:R-:W2:Y:S04]  /*68310*/  LDL.64 R10, [R1+0x68] ;  /* 0x00006800010a7983 */ /* 0x004ea80000100a00 */
[----:B---3--:R3:W-:Y:S01]  /*68320*/  STL.64 [R1+0x15c0], R18 ;  /* 0x0015c01201007387 */ /* 0x0087e20000100a00 */
[----:B------:R-:W2:Y:S02]  /*68330*/  LDL.LU R16, [R1+0x3d0] ;  /* 0x0003d00001107983 */ /* 0x000ea40000300800 */
[----:B------:R-:W2:Y:S01]  /*68340*/  LDL.LU R17, [R1+0x3d4] ;  /* 0x0003d40001117983 */ /* 0x000ea20000300800 */
[----:B---3--:R-:W3:Y:S01]  /*68350*/  LDL.LU R18, [R1+0x3d8] ;  /* 0x0003d80001127983 */ /* 0x008ee20000300800 */
[----:B------:R-:W3:Y:S03]  /*68360*/  LDL.LU R19, [R1+0x3dc] ;  /* 0x0003dc0001137983 */ /* 0x000ee60000300800 */
[----:B---3--:R-:W-:Y:S01]  /*68370*/  STL.64 [R1+0x15d8], R18 ;  /* 0x0015d81201007387 */ /* 0x008fe20000100a00 */
[----:B--2---:R2:W-:Y:S03]  /*68380*/  STL.64 [R1+0x15d0], R16 ;  /* 0x0015d01001007387 */ /* 0x0045e60000100a00 */
[----:B--2---:R-:W1:Y:S01]  /*68390*/  LDL.LU R16, [R1+0x3e0] ;  /* 0x0003e00001107983 */ /* 0x004e620000300800 */
[----:B------:R-:W1:Y:S02]  /*683a0*/  LDL.LU R17, [R1+0x3e4] ;  /* 0x0003e40001117983 */ /* 0x000e640000300800 */
[----:B------:R-:W1:Y:S02]  /*683b0*/  LDL.LU R18, [R1+0x3e8] ;  /* 0x0003e80001127983 */ /* 0x000e640000300800 */
[----:B------:R-:W1:Y:S01]  /*683c0*/  LDL.LU R19, [R1+0x3ec] ;  /* 0x0003ec0001137983 */ /* 0x000e620000300800 */
[----:B0-----:R-:W-:Y:S01]  /*683d0*/  STL.64 [R1+0x1390], R26 ;  /* 0x0013901a01007387 */ /* 0x001fe20000100a00 */
[----:B------:R0:W-:Y:S03]  /*683e0*/  STL.64 [R1+0x1388], R24 ;  /* 0x0013881801007387 */ /* 0x0001e60000100a00 */
[----:B0-----:R-:W2:Y:S01]  /*683f0*/  LDL.LU R24, [R1+0x2e0] ;  /* 0x0002e00001187983 */ /* 0x001ea20000300800 */
[----:B------:R-:W2:Y:S02]  /*68400*/  LDL.LU R25, [R1+0x2e4] ;  /* 0x0002e40001197983 */ /* 0x000ea40000300800 */
[----:B------:R-:W3:Y:S02]  /*68410*/  LDL.LU R26, [R1+0x2e8] ;  /* 0x0002e800011a7983 */ /* 0x000ee40000300800 */
[----:B------:R-:W3:Y:S01]  /*68420*/  LDL.LU R27, [R1+0x2ec] ;  /* 0x0002ec00011b7983 */ /* 0x000ee20000300800 */
[----:B------:R-:W2:Y:S01]  /*68430*/  LDL.LU R4, [R1+0x370] ;  /* 0x0003700001047983 */ /* 0x000ea20000300800 */
[----:B------:R-:W2:Y:S02]  /*68440*/  LDL.LU R5, [R1+0x374] ;  /* 0x0003740001057983 */ /* 0x000ea40000300800 */
[----:B------:R-:W2:Y:S02]  /*68450*/  LDL.LU R6, [R1+0x378] ;  /* 0x0003780001067983 */ /* 0x000ea40000300800 */
[----:B------:R-:W2:Y:S01]  /*68460*/  LDL.LU R7, [R1+0x37c] ;  /* 0x00037c0001077983 */ /* 0x000ea20000300800 */
[----:B------:R-:W-:-:S02]  /*68470*/  MOV R14, R28 ;  /* 0x0000001c000e7202 */ /* 0x000fc40000000f00 */
[----:B------:R-:W-:Y:S01]  /*68480*/  MOV R15, R3 ;  /* 0x00000003000f7202 */ /* 0x000fe20000000f00 */
[----:B------:R-:W-:Y:S01]  /*68490*/  MOV R3, R11 ;  /* 0x0000000b00037202 */ /* 0x000fe20000000f00 */
[C---:B-1----:R-:W-:Y:S01]  /*684a0*/  HMMA.16816.F32 R16, R20.reuse, R10, R16 ;  /* 0x0000000a1410723c */ /* 0x042fe20000001810 */
[----:B--2---:R-:W-:Y:S01]  /*684b0*/  STL.64 [R1+0x1588], R6 ;  /* 0x0015880601007387 */ /* 0x004fe20000100a00 */
[----:B------:R-:W-:Y:S02]  /*684c0*/  STL.64 [R1+0x1580], R4 ;  /* 0x0015800401007387 */ /* 0x000fe40000100a00 */
[----:B------:R0:W-:Y:S02]  /*684d0*/  STL.64 [R1+0x15a0], R14 ;  /* 0x0015a00e01007387 */ /* 0x0001e40000100a00 */
[----:B------:R-:W2:Y:S01]  /*684e0*/  LDL.LU R12, [R1+0x3b0] ;  /* 0x0003b000010c7983 */ /* 0x000ea20000300800 */
[----:B------:R-:W2:Y:S04]  /*684f0*/  LDL.LU R13, [R1+0x3b4] ;  /* 0x0003b400010d7983 */ /* 0x000ea80000300800 */
[----:B0-----:R-:W2:Y:S01]  /*68500*/  LDL.LU R14, [R1+0x3b8] ;  /* 0x0003b800010e7983 */ /* 0x001ea20000300800 */
[----:B------:R-:W2:Y:S02]  /*68510*/  LDL.LU R15, [R1+0x3bc] ;  /* 0x0003bc00010f7983 */ /* 0x000ea40000300800 */
[----:B------:R-:W2:Y:S02]  /*68520*/  LDL.LU R4, [R1+0x380] ;  /* 0x0003800001047983 */ /* 0x000ea40000300800 */
[----:B------:R-:W2:Y:S01]  /*68530*/  LDL.LU R5, [R1+0x384] ;  /* 0x0003840001057983 */ /* 0x000ea20000300800 */
[----:B------:R-:W2:Y:S01]  /*68540*/  LDL.LU R6, [R1+0x388] ;  /* 0x0003880001067983 */ /* 0x000ea20000300800 */
[----:B------:R-:W2:Y:S02]  /*68550*/  LDL.LU R7, [R1+0x38c] ;  /* 0x00038c0001077983 */ /* 0x000ea40000300800 */
[----:B---3--:R0:W-:Y:S02]  /*68560*/  STL.64 [R1+0x1508], R26 ;  /* 0x0015081a01007387 */ /* 0x0081e40000100a00 */
[----:B------:R1:W-:Y:S01]  /*68570*/  STL.64 [R1+0x1500], R24 ;  /* 0x0015001801007387 */ /* 0x0003e20000100a00 */
[----:B0-----:R-:W3:Y:S01]  /*68580*/  LDL.LU.64 R26, [R1+0x28] ;  /* 0x00002800011a7983 */ /* 0x001ee20000300a00 */
[----:B------:R-:W-:Y:S02]  /*68590*/  STL.64 [R1+0xa20], R16 ;  /* 0x000a201001007387 */ /* 0x000fe40000100a00 */
[----:B------:R0:W-:Y:S02]  /*685a0*/  STL.64 [R1+0xa28], R18 ;  /* 0x000a281201007387 */ /* 0x0001e40000100a00 */
[----:B-1----:R-:W-:Y:S01]  /*685b0*/  IMAD.MOV.U32 R24, RZ, RZ, R10 ;  /* 0x000000ffff187224 */ /* 0x002fe200078e000a */
        /* <DEDUP_REMOVED lines=10> */
[C---:B--2---:R-:W-:Y:S11]  /*68660*/  HMMA.16816.F32 R8, R20.reuse, R18, R8 ;  /* 0x000000121408723c */ /* 0x044ff60000001808 */
[----:B------:R-:W-:Y:S11]  /*68670*/  @!UPT UIADD3 URZ, URZ, URZ, URZ ;  /* 0x0000003f3f3ff290 */ /* 0x000ff6000fffe03f */
[----:B------:R-:W-:Y:S01]  /*68680*/  @!UPT UIADD3 URZ, URZ, URZ, URZ ;  /* 0x0000003f3f3ff290 */ /* 0x000fe2000fffe03f */
[----:B------:R0:W-:Y:S01]  /*68690*/  STL.64 [R1+0xa00], R8 ;  /* 0x000a000801007387 */ /* 0x0001e20000100a00 */
[----:B------:R-:W-:Y:S01]  /*686a0*/  STL.64 [R1+0xa08], R10 ;  /* 0x000a080a01007387 */ /* 0x000fe20000100a00 */
[----:B0-----:R-:W-:Y:S02]  /*686b0*/  MOV R9, R18 ;  /* 0x0000001200097202 */ /* 0x001fe40000000f00 */
[----:B------:R-:W-:Y:S02]  /*686c0*/  MOV R8, R19 ;  /* 0x0000001300087202 */ /* 0x000fe40000000f00 */
[----:B------:R-:W2:Y:S02]  /*686d0*/  LDL.LU.64 R18, [R1+0x15a8] ;  /* 0x0015a80001127983 */ /* 0x000ea40000300a00 */
[C---:B--2---:R-:W-:Y:S02]  /*686e0*/  HMMA.16816.F32 R16, R20.reuse, R18, R12 ;  /* 0x000000121410723c */ /* 0x044fe4000000180c */
[----:B------:R-:W2:Y:S11]  /*686f0*/  LDL.LU.64 R14, [R1+0x15a0] ;  /* 0x0015a000010e7983 */ /* 0x000eb60000300a00 */
[----:B------:R-:W-:Y:S10]  /*68700*/  @!UPT UIADD3 URZ, URZ, URZ, URZ ;  /* 0x0000003f3f3ff290 */ /* 0x000ff4000fffe03f */
[----:B------:R-:W-:Y:S01]  /*68710*/  STL.64 [R1+0x9f0], R16 ;  /* 0x0009f01001007387 */ /* 0x000fe20000100a00 */
[----:B------:R0:W-:Y:S03]  /*68720*/  STL.64 [R1+0x9f8], R18 ;  /* 0x0009f81201007387 */ /* 0x0001e60000100a00 */
[----:B0-----:R-:W2:Y:S01]  /*68730*/  LDL.LU.64 R18, [R1+0x1598] ;  /* 0x0015980001127983 */ /* 0x001ea20000300a00 */
[----:B------:R-:W2:Y:S02]  /*68740*/  LDL.LU.64 R16, [R1+0x1590] ;  /* 0x0015900001107983 */ /* 0x000ea40000300a00 */
[----:B---3--:R0:W-:Y:S01]  /*68750*/  STL.64 [R1+0x1518], R26 ;  /* 0x0015181a01007387 */ /* 0x0081e20000100a00 */
[----:B--2---:R-:W-:Y:S01]  /*68760*/  HMMA.16816.F32 R16, R20, R26, R16 ;  /* 0x0000001a1410723c */ /* 0x004fe20000001810 */
[----:B0-----:R-:W2:Y:S11]  /*68770*/  LDL.64 R26, [R1+0x38] ;  /* 0x00003800011a7983 */ /* 0x001eb60000100a00 */
[----:B------:R-:W-:Y:S11]  /*68780*/  @!UPT UIADD3 URZ, URZ, URZ, URZ ;  /* 0x0000003f3f3ff290 */ /* 0x000ff6000fffe03f */
[----:B------:R0:W-:Y:S01]  /*68790*/  STL.64 [R1+0x9e0], R16 ;  /* 0x0009e01001007387 */ /* 0x0001e20000100a00 */
[----:B------:R1:W-:Y:S03]  /*687a0*/  STL.64 [R1+0x9e8], R18 ;  /* 0x0009e81201007387 */ /* 0x0003e60000100a00 */
[----:B--2---:R2:W-:Y:S01]  /*687b0*/  STL.64 [R1+0x1530], R26 ;  /* 0x0015301a01007387 */ /* 0x0045e20000100a00 */
[----:B0-----:R-:W3:Y:S02]  /*687c0*/  LDL.LU R16, [R1+0x340] ;  /* 0x0003400001107983 */ /* 0x001ee40000300800 */
[----:B------:R-:W3:Y:S02]  /*687d0*/  LDL.LU R17, [R1+0x344] ;  /* 0x0003440001117983 */ /* 0x000ee40000300800 */
[----:B-1----:R-:W3:Y:S01]  /*687e0*/  LDL.LU R18, [R1+0x348] ;  /* 0x0003480001127983 */ /* 0x002ee20000300800 */
[----:B------:R-:W3:Y:S01]  /*687f0*/  LDL.LU R19, [R1+0x34c] ;  /* 0x00034c0001137983 */ /* 0x000ee20000300800 */
[----:B--2---:R-:W-:Y:S01]  /*68800*/  MOV R27, R8 ;  /* 0x00000008001b7202 */ /* 0x004fe20000000f00 */
[----:B------:R-:W-:-:S02]  /*68810*/  IMAD.MOV.U32 R26, RZ, RZ, R9 ;  /* 0x000000ffff1a7224 */ /* 0x000fc400078e0009 */
[----:B------:R-:W2:Y:S01]  /*68820*/  LDL.LU R8, [R1+0x320] ;  /* 0x0003200001087983 */ /* 0x000ea20000300800 */
[----:B------:R-:W2:Y:S02]  /*68830*/  LDL.LU R9, [R1+0x324] ;  /* 0x0003240001097983 */ /* 0x000ea40000300800 */
[----:B------:R-:W2:Y:S02]  /*68840*/  LDL.LU R10, [R1+0x328] ;  /* 0x00032800010a7983 */ /* 0x000ea40000300800 */
[----:B------:R-:W2:Y:S01]  /*68850*/  LDL.LU R11, [R1+0x32c] ;  /* 0x00032c00010b7983 */ /* 0x000ea20000300800 */
[C---:B------:R-:W-:Y:S01]  /*68860*/  HMMA.16816.F32 R12, R20.reuse, R14, R4 ;  /* 0x0000000e140c723c */ /* 0x040fe20000001804 */
[----:B--2---:R-:W-:Y:S01]  /*68870*/  STL.64 [R1+0x1558], R10 ;  /* 0x0015580a01007387 */ /* 0x004fe20000100a00 */
[----:B------:R0:W-:Y:S03]  /*68880*/  STL.64 [R1+0x1550], R8 ;  /* 0x0015500801007387 */ /* 0x0001e60000100a00 */
[----:B0-----:R-:W2:Y:S01]  /*68890*/  LDL.LU R8, [R1+0x330] ;  /* 0x0003300001087983 */ /* 0x001ea20000300800 */
[----:B------:R-:W2:Y:S02]  /*688a0*/  LDL.LU R9, [R1+0x334] ;  /* 0x0003340001097983 */ /* 0x000ea40000300800 */
[----:B------:R-:W2:Y:S02]  /*688b0*/  LDL.LU R10, [R1+0x338] ;  /* 0x00033800010a7983 */ /* 0x000ea40000300800 */
[----:B------:R-:W2:Y:S01]  /*688c0*/  LDL.LU R11, [R1+0x33c] ;  /* 0x00033c00010b7983 */ /* 0x000ea20000300800 */
[----:B------:R0:W-:Y:S04]  /*688d0*/  STL.64 [R1+0x1548], R26 ;  /* 0x0015481a01007387 */ /* 0x0001e80000100a00 */
[----:B0-----:R-:W2:Y:S01]  /*688e0*/  LDL.64 R26, [R1+0x58] ;  /* 0x00005800011a7983 */ /* 0x001ea20000100a00 */
[----:B------:R-:W2:Y:S02]  /*688f0*/  LDL.LU.64 R6, [R1+0x1588] ;  /* 0x0015880001067983 */ /* 0x000ea40000300a00 */
[----:B------:R-:W2:Y:S05]  /*68900*/  LDL.LU.64 R4, [R1+0x1580] ;  /* 0x0015800001047983 */ /* 0x000eaa0000300a00 */
[----:B------:R-:W-:Y:S01]  /*68910*/  STL.64 [R1+0x9d0], R12 ;  /* 0x0009d00c01007387 */ /* 0x000fe20000100a00 */
[----:B------:R0:W-:Y:S04]  /*68920*/  STL.64 [R1+0x9d8], R14 ;  /* 0x0009d80e01007387 */ /* 0x0001e80000100a00 */
[----:B0-----:R-:W2:Y:S02]  /*68930*/  LDL.LU.64 R14, [R1+0x1578] ;  /* 0x00157800010e7983 */ /* 0x001ea40000300a00 */
[C---:B--2---:R-:W-:Y:S11]  /*68940*/  HMMA.16816.F32 R4, R20.reuse, R14, R4 ;  /* 0x0000000e1404723c */ /* 0x044ff60000001804 */
[----:B------:R-:W-:Y:S11]  /*68950*/  @!UPT UIADD3 URZ, URZ, URZ, URZ ;  /* 0x0000003f3f3ff290 */ /* 0x000ff6000fffe03f */
[----:B------:R-:W-:Y:S01]  /*68960*/  @!UPT UIADD3 URZ, URZ, URZ, URZ ;  /* 0x0000003f3f3ff290 */ /* 0x000fe2000fffe03f */
[----:B------:R-:W-:Y:S01]  /*68970*/  STL.64 [R1+0x9c0], R4 ;  /* 0x0009c00401007387 */ /* 0x000fe20000100a00 */
[----:B------:R0:W-:Y:S03]  /*68980*/  STL.64 [R1+0x9c8], R6 ;  /* 0x0009c80601007387 */ /* 0x0001e60000100a00 */
[----:B0-----:R-:W3:Y:S01]  /*68990*/  LDL.LU.64 R6, [R1+0x1570] ;  /* 0x0015700001067983 */ /* 0x001ee20000300a00 */
[----:B------:R0:W-:Y:S03]  /*689a0*/  STL.64 [R1+0x14f8], R14 ;  /* 0x0014f80e01007387 */ /* 0x0001e60000100a00 */
[----:B0-----:R-:W2:Y:S04]  /*689b0*/  LDL.LU.64 R14, [R1+0x18] ;  /* 0x00001800010e7983 */ /* 0x001ea80000300a00 */
[----:B--2---:R0:W-:Y:S01]  /*689c0*/  STL.64 [R1+0x1510], R14 ;  /* 0x0015100e01007387 */ /* 0x0041e20000100a00 */
[----:B------:R-:W2:Y:S02]  /*689d0*/  LDL.LU R12, [R1+0x2f0] ;  /* 0x0002f000010c7983 */ /* 0x000ea40000300800 */
[----:B------:R-:W2:Y:S01]  /*689e0*/  LDL.LU R13, [R1+0x2f4] ;  /* 0x0002f400010d7983 */ /* 0x000ea20000300800 */
[----:B0-----:R-:W2:Y:S01]  /*689f0*/  LDL.LU R14, [R1+0x2f8] ;  /* 0x0002f800010e7983 */ /* 0x001ea20000300800 */
[----:B------:R-:W2:Y:S03]  /*68a00*/  LDL.LU R15, [R1+0x2fc] ;  /* 0x0002fc00010f7983 */ /* 0x000ea60000300800 */
[----:B--2---:R-:W-:Y:S01]  /*68a10*/  STL.64 [R1+0x1528], R14 ;  /* 0x0015280e01007387 */ /* 0x004fe20000100a00 */
[----:B------:R0:W-:Y:S03]  /*68a20*/  STL.64 [R1+0x1520], R12 ;  /* 0x0015200c01007387 */ /* 0x0001e60000100a00 */
[----:B0-----:R-:W2:Y:S01]  /*68a30*/  LDL.LU R12, [R1+0x300] ;  /* 0x00030000010c7983 */ /* 0x001ea20000300800 */
[----:B------:R-:W2:Y:S02]  /*68a40*/  LDL.LU R13, [R1+0x304] ;  /* 0x00030400010d7983 */ /* 0x000ea40000300800 */
[----:B------:R-:W2:Y:S02]  /*68a50*/  LDL.LU R14, [R1+0x308] ;  /* 0x00030800010e7983 */ /* 0x000ea40000300800 */
[----:B------:R-:W2:Y:S01]  /*68a60*/  LDL.LU R15, [R1+0x30c] ;  /* 0x00030c00010f7983 */ /* 0x000ea20000300800 */
[----:B---3--:R-:W-:Y:S01]  /*68a70*/  HMMA.16816.F32 R20, R20, R6, R16 ;  /* 0x000000061414723c */ /* 0x008fe20000001810 */
[----:B--2---:R-:W-:Y:S01]  /*68a80*/  STL.64 [R1+0x1540], R14 ;  /* 0x0015400e01007387 */ /* 0x004fe20000100a00 */
[----:B------:R0:W-:Y:S03]  /*68a90*/  STL.64 [R1+0x1538], R12 ;  /* 0x0015380c01007387 */ /* 0x0001e60000100a00 */
[----:B0-----:R-:W2:Y:S01]  /*68aa0*/  LDL.LU R12, [R1+0x310] ;  /* 0x00031000010c7983 */ /* 0x001ea20000300800 */
[----:B------:R-:W2:Y:S02]  /*68ab0*/  LDL.LU R13, [R1+0x314] ;  /* 0x00031400010d7983 */ /* 0x000ea40000300800 */
[----:B------:R-:W2:Y:S02]  /*68ac0*/  LDL.LU R14, [R1+0x318] ;  /* 0x00031800010e7983 */ /* 0x000ea40000300800 */
[----:B------:R-:W2:Y:S01]  /*68ad0*/  LDL.LU R15, [R1+0x31c] ;  /* 0x00031c00010f7983 */ /* 0x000ea20000300800 */
[----:B------:R-:W3:Y:S01]  /*68ae0*/  LDL.LU.64 R18, [R1+0x1568] ;  /* 0x0015680001127983 */ /* 0x000ee20000300a00 */
[----:B------:R-:W3:Y:S02]  /*68af0*/  LDL.LU.64 R16, [R1+0x1560] ;  /* 0x0015600001107983 */ /* 0x000ee40000300a00 */
[----:B------:R0:W-:Y:S02]  /*68b00*/  STL.64 [R1+0x14f0], R6 ;  /* 0x0014f00601007387 */ /* 0x0001e40000100a00 */
[----:B------:R-:W2:Y:S07]  /*68b10*/  LDL.LU R4, [R1+0x2d0] ;  /* 0x0002d00001047983 */ /* 0x000eae0000300800 */
[----:B------:R-:W-:Y:S01]  /*68b20*/  STL.64 [R1+0x9b0], R20 ;  /* 0x0009b01401007387 */ /* 0x000fe20000100a00 */
[----:B------:R1:W-:Y:S02]  /*68b30*/  STL.64 [R1+0x9b8], R22 ;  /* 0x0009b81601007387 */ /* 0x0003e40000100a00 */
[----:B------:R-:W2:Y:S01]  /*68b40*/  LDL.LU R5, [R1+0x2d4] ;  /* 0x0002d40001057983 */ /* 0x000ea20000300800 */
[----:B0-----:R-:W2:Y:S01]  /*68b50*/  LDL.LU R6, [R1+0x2d8] ;  /* 0x0002d80001067983 */ /* 0x001ea20000300800 */
[----:B------:R-:W2:Y:S01]  /*68b60*/  LDL.LU R7, [R1+0x2dc] ;  /* 0x0002dc0001077983 */ /* 0x000ea20000300800 */
[----:B-1----:R-:W-:-:S02]  /*68b70*/  MOV R22, R24 ;  /* 0x0000001800167202 */ /* 0x002fc40000000f00 */
        /* <DEDUP_REMOVED lines=58> */
[----:B------:R-:W2:Y:S02]  /*68f20*/  LDL.LU.64 R12, [R1+0x14e0] ;  /* 0x0014e000010c7983 */ /* 0x000ea40000300a00 */
[----:B--2---:R-:W-:Y:S01]  /*68f30*/  HMMA.16816.F32 R16, R16, R6, R12 ;  /* 0x000000061010723c */ /* 0x004fe2000000180c */
        /* <DEDUP_REMOVED lines=10> */
[----:B------:R-:W3:Y:S01]  /*68fe0*/  LDL.LU R20, [R1+0x70] ;  /* 0x0000700001147983 */ /* 0x000ee20000300800 */
[----:B--2---:R-:W-:Y:S11]  /*68ff0*/  HMMA.16816.F32 R16, R12, R22, R16 ;  /* 0x000000160c10723c */ /* 0x004ff60000001810 */
[----:B------:R-:W-:Y:S11]  /*69000*/  @!UPT UIADD3 URZ, URZ, URZ, URZ ;  /* 0x0000003f3f3ff290 */ /* 0x000ff6000fffe03f */
[----:B------:R-:W-:Y:S01]  /*69010*/  @!UPT UIADD3 URZ, URZ, URZ, URZ ;  /* 0x0000003f3f3ff290 */ /* 0x000fe2000fffe03f */
[----:B------:R-:W-:Y:S01]  /*69020*/  STL.64 [R1+0xb20], R16 ;  /* 0x000b201001007387 */ /* 0x000fe20000100a00 */
[----:B------:R-:W-:Y:S02]  /*69030*/  STL.64 [R1+0xb28], R18 ;  /* 0x000b281201007387 */ /* 0x000fe40000100a00 */
[----:B------:R-:W3:Y:S01]  /*69040*/  LDL.LU R21, [R1+0x74] ;  /* 0x0000740001157983 */ /* 0x000ee20000300800 */
[----:B-----5:R-:W-:Y:S02]  /*69050*/  MOV R22, R29 ;  /* 0x0000001d00167202 */ /* 0x020fe40000000f00 */
[----:B----4-:R-:W-:Y:S01]  /*69060*/  MOV R23, R2 ;  /* 0x0000000200177202 */ /* 0x010fe20000000f00 */
[----:B------:R-:W2:Y:S01]  /*69070*/  LDL.LU R29, [R1+0x14cc] ;  /* 0x0014cc00011d7983 */ /* 0x000ea20000300800 */
[----:B------:R-:W4:Y:S03]  /*69080*/  LDL.LU R2, [R1+0x14c8] ;  /* 0x0014c80001027983 */ /* 0x000f260000300800 */
[----:B------:R-:W-:Y:S04]  /*69090*/  STL.64 [R1+0x12e0], R22 ;  /* 0x0012e01601007387 */ /* 0x000fe80000100a00 */
[----:B---3--:R0:W-:Y:S04]  /*690a0*/  STL.64 [R1+0x12d8], R20 ;  /* 0x0012d81401007387 */ /* 0x0081e80000100a00 */
[----:B0-----:R-:W3:Y:S01]  /*690b0*/  LDL.LU R20, [R1+0x80] ;  /* 0x0000800001147983 */ /* 0x001ee20000300800 */
[----:B------:R-:W3:Y:S02]  /*690c0*/  LDL.LU R21, [R1+0x84] ;  /* 0x0000840001157983 */ /* 0x000ee40000300800 */
[----:B------:R-:W5:Y:S02]  /*690d0*/  LDL.LU R22, [R1+0x88] ;  /* 0x0000880001167983 */ /* 0x000f640000300800 */
[----:B--2---:R-:W-:-:S02]  /*690e0*/  IMAD.MOV.U32 R23, RZ, RZ, R29 ;  /* 0x000000ffff177224 */ /* 0x004fc400078e001d */
[----:B------:R-:W2:Y:S04]  /*690f0*/  LDL.LU R29, [R1+0x14c4] ;  /* 0x0014c400011d7983 */ /* 0x000ea80000300800 */
[----:B-----5:R0:W-:Y:S01]  /*69100*/  STL.64 [R1+0x12f0], R22 ;  /* 0x0012f01601007387 */ /* 0x0201e20000100a00 */
[----:B---3--:R1:W-:Y:S01]  /*69110*/  STL.64 [R1+0x12e8], R20 ;  /* 0x0012e81401007387 */ /* 0x0083e20000100a00 */
[----:B0-----:R-:W-:Y:S02]  /*69120*/  MOV R22, R25 ;  /* 0x0000001900167202 */ /* 0x001fe40000000f00 */
[----:B------:R-:W-:-:S05]  /*69130*/  MOV R23, R24 ;  /* 0x0000001800177202 */ /* 0x000fca0000000f00 */
[----:B------:R0:W-:Y:S01]  /*69140*/  STL.64 [R1+0x1470], R22 ;  /* 0x0014701601007387 */ /* 0x0001e20000100a00 */
[----:B------:R-:W3:Y:S02]  /*69150*/  LDL.LU R24, [R1+0x130] ;  /* 0x0001300001187983 */ /* 0x000ee40000300800 */
[----:B------:R-:W3:Y:S02]  /*69160*/  LDL.LU R25, [R1+0x134] ;  /* 0x0001340001197983 */ /* 0x000ee40000300800 */
[----:B------:R-:W5:Y:S01]  /*69170*/  LDL.LU R26, [R1+0x138] ;  /* 0x00013800011a7983 */ /* 0x000f620000300800 */
[----:B------:R-:W5:Y:S01]  /*69180*/  LDL.LU R27, [R1+0x13c] ;  /* 0x00013c00011b7983 */ /* 0x000f620000300800 */
[----:B-1----:R-:W2:Y:S02]  /*69190*/  LDL.LU R20, [R1+0x260] ;  /* 0x0002600001147983 */ /* 0x002ea40000300800 */
[----:B------:R-:W2:Y:S01]  /*691a0*/  LDL.LU R21, [R1+0x264] ;  /* 0x0002640001157983 */ /* 0x000ea20000300800 */
[----:B0-----:R-:W2:Y:S01]  /*691b0*/  LDL.LU R22, [R1+0x268] ;  /* 0x0002680001167983 */ /* 0x001ea20000300800 */
[----:B------:R-:W2:Y:S03]  /*691c0*/  LDL.LU R23, [R1+0x26c] ;  /* 0x00026c0001177983 */ /* 0x000ea60000300800 */
[----:B--2---:R0:W-:Y:S01]  /*691d0*/  STL.64 [R1+0x1480], R22 ;  /* 0x0014801601007387 */ /* 0x0041e20000100a00 */
[----:B------:R1:W-:Y:S01]  /*691e0*/  STL.64 [R1+0x1478], R20 ;  /* 0x0014781401007387 */ /* 0x0003e20000100a00 */
[----:B0-----:R-:W-:Y:S01]  /*691f0*/  MOV R22, R11 ;  /* 0x0000000b00167202 */ /* 0x001fe20000000f00 */
[----:B------:R-:W-:-:S05]  /*69200*/  IMAD.MOV.U32 R23, RZ, RZ, R10 ;  /* 0x000000ffff177224 */ /* 0x000fca00078e000a */
[----:B------:R0:W-:Y:S01]  /*69210*/  STL.64 [R1+0x1498], R22 ;  /* 0x0014981601007387 */ /* 0x0001e20000100a00 */
[----:B-1----:R-:W2:Y:S02]  /*69220*/  LDL.LU R20, [R1+0x280] ;  /* 0x0002800001147983 */ /* 0x002ea40000300800 */
[----:B------:R-:W2:Y:S01]  /*69230*/  LDL.LU R21, [R1+0x284] ;  /* 0x0002840001157983 */ /* 0x000ea20000300800 */
[----:B0-----:R-:W2:Y:S01]  /*69240*/  LDL.LU R22, [R1+0x288] ;  /* 0x0002880001167983 */ /* 0x001ea20000300800 */
[----:B------:R-:W2:Y:S03]  /*69250*/  LDL.LU R23, [R1+0x28c] ;  /* 0x00028c0001177983 */ /* 0x000ea60000300800 */
[----:B--2---:R-:W-:Y:S01]  /*69260*/  STL.64 [R1+0x14a8], R22 ;  /* 0x0014a81601007387 */ /* 0x004fe20000100a00 */
[----:B------:R-:W-:Y:S02]  /*69270*/  STL.64 [R1+0x14a0], R20 ;  /* 0x0014a01401007387 */ /* 0x000fe40000100a00 */
[----:B-----5:R0:W-:Y:S02]  /*69280*/  STL.64 [R1+0x1408], R26 ;  /* 0x0014081a01007387 */ /* 0x0201e40000100a00 */
[----:B---3--:R1:W-:Y:S01]  /*69290*/  STL.64 [R1+0x1400], R24 ;  /* 0x0014001801007387 */ /* 0x0083e20000100a00 */
[----:B0-----:R-:W2:Y:S04]  /*692a0*/  LDL.LU.64 R26, [R1+0x48] ;  /* 0x00004800011a7983 */ /* 0x001ea80000300a00 */
[----:B--2---:R0:W-:Y:S01]  /*692b0*/  STL.64 [R1+0x14b0], R26 ;  /* 0x0014b01a01007387 */ /* 0x0041e20000100a00 */
[----:B-1----:R-:W2:Y:S02]  /*692c0*/  LDL.LU R24, [R1+0x290] ;  /* 0x0002900001187983 */ /* 0x002ea40000300800 */
[----:B------:R-:W2:Y:S01]  /*692d0*/  LDL.LU R25, [R1+0x294] ;  /* 0x0002940001197983 */ /* 0x000ea20000300800 */
[----:B0-----:R-:W2:Y:S01]  /*692e0*/  LDL.LU R26, [R1+0x298] ;  /* 0x00029800011a7983 */ /* 0x001ea20000300800 */
[----:B------:R-:W2:Y:S02]  /*692f0*/  LDL.LU R27, [R1+0x29c] ;  /* 0x00029c00011b7983 */ /* 0x000ea40000300800 */
[----:B------:R-:W3:Y:S02]  /*69300*/  LDL.LU R16, [R1+0x3a4] ;  /* 0x0003a40001107983 */ /* 0x000ee40000300800 */
[----:B------:R-:W3:Y:S01]  /*69310*/  LDL.LU R17, [R1+0xcec] ;  /* 0x000cec0001117983 */ /* 0x000ee20000300800 */
[----:B------:R-:W5:Y:S01]  /*69320*/  LDL.LU R18, [R1+0xce8] ;  /* 0x000ce80001127983 */ /* 0x000f620000300800 */
[----:B------:R-:W5:Y:S02]  /*69330*/  LDL.LU R19, [R1+0xce4] ;  /* 0x000ce40001137983 */ /* 0x000f640000300800 */
[----:B------:R-:W-:Y:S01]  /*69340*/  IMAD.MOV.U32 R6, RZ, RZ, R5 ;  /* 0x000000ffff067224 */ /* 0x000fe200078e0005 */
[----:B------:R-:W-:Y:S01]  /*69350*/  MOV R7, R4 ;  /* 0x0000000400077202 */ /* 0x000fe20000000f00 */
[----:B-----5:R-:W-:Y:S01]  /*69360*/  STL.64 [R1+0x1300], R18 ;  /* 0x0013001201007387 */ /* 0x020fe20000100a00 */
[----:B---3--:R0:W-:Y:S03]  /*69370*/  STL.64 [R1+0x12f8], R16 ;  /* 0x0012f81001007387 */ /* 0x0081e60000100a00 */
[----:B0-----:R-:W3:Y:S01]  /*69380*/  LDL.LU R16, [R1+0x90] ;  /* 0x0000900001107983 */ /* 0x001ee20000300800 */
[----:B------:R-:W3:Y:S02]  /*69390*/  LDL.LU R17, [R1+0x94] ;  /* 0x0000940001117983 */ /* 0x000ee40000300800 */
[----:B------:R-:W5:Y:S01]  /*693a0*/  LDL.LU R18, [R1+0x98] ;  /* 0x0000980001127983 */ /* 0x000f620000300800 */
[----:B------:R-:W-:-:S02]  /*693b0*/  MOV R19, R29 ;  /* 0x0000001d00137202 */ /* 0x000fc40000000f00 */
[----:B------:R-:W2:Y:S01]  /*693c0*/  LDL.LU R29, [R1+0x14c0] ;  /* 0x0014c000011d7983 */ /* 0x000ea20000300800 */
[----:B------:R0:W-:Y:S02]  /*693d0*/  STL.64 [R1+0x1468], R6 ;  /* 0x0014680601007387 */ /* 0x0001e40000100a00 */
[----:B------:R-:W2:Y:S02]  /*693e0*/  LDL.LU R4, [R1+0x250] ;  /* 0x0002500001047983 */ /* 0x000ea40000300800 */
[----:B------:R-:W2:Y:S01]  /*693f0*/  LDL.LU R5, [R1+0x254] ;  /* 0x0002540001057983 */ /* 0x000ea20000300800 */
[----:B0-----:R-:W2:Y:S01]  /*69400*/  LDL.LU R6, [R1+0x258] ;  /* 0x0002580001067983 */ /* 0x001ea20000300800 */
[----:B------:R-:W2:Y:S01]  /*69410*/  LDL.LU R7, [R1+0x25c] ;  /* 0x00025c0001077983 */ /* 0x000ea20000300800 */
[----:B------:R-:W-:Y:S02]  /*69420*/  MOV R23, R8 ;  /* 0x0000000800177202 */ /* 0x000fe40000000f00 */
[----:B------:R-:W-:Y:S01]  /*69430*/  MOV R22, R9 ;  /* 0x0000000900167202 */ /* 0x000fe20000000f00 */
[----:B--2---:R-:W-:Y:S01]  /*69440*/  STL.64 [R1+0x1490], R6 ;  /* 0x0014900601007387 */ /* 0x004fe20000100a00 */
[----:B------:R0:W-:Y:S03]  /*69450*/  STL.64 [R1+0x1488], R4 ;  /* 0x0014880401007387 */ /* 0x0001e60000100a00 */
        /* <DEDUP_REMOVED lines=8> */
[----:B------:R-:W-:Y:S01]  /*694e0*/  HMMA.16816.F32 R20, R12, R22, R24 ;  /* 0x000000160c14723c */ /* 0x000fe20000001818 */
[----:B--2---:R-:W-:Y:S01]  /*694f0*/  STL.64 [R1+0x1460], R10 ;  /* 0x0014600a01007387 */ /* 0x004fe20000100a00 */
[----:B------:R0:W-:Y:S03]  /*69500*/  STL.64 [R1+0x1458], R8 ;  /* 0x0014580801007387 */ /* 0x0001e60000100a00 */
[----:B0-----:R-:W2:Y:S01]  /*69510*/  LDL.LU R8, [R1+0x240] ;  /* 0x0002400001087983 */ /* 0x001ea20000300800 */
[----:B------:R-:W2:Y:S02]  /*69520*/  LDL.LU R9, [R1+0x244] ;  /* 0x0002440001097983 */ /* 0x000ea40000300800 */
[----:B------:R-:W2:Y:S02]  /*69530*/  LDL.LU R10, [R1+0x248] ;  /* 0x00024800010a7983 */ /* 0x000ea40000300800 */
[----:B------:R-:W2:Y:S01]  /*69540*/  LDL.LU R11, [R1+0x24c] ;  /* 0x00024c00010b7983 */ /* 0x000ea20000300800 */
[----:B-----5:R0:W-:Y:S01]  /*69550*/  STL.64 [R1+0x1310], R18 ;  /* 0x0013101201007387 */ /* 0x0201e20000100a00 */
[----:B---3--:R-:W-:Y:S01]  /*69560*/  STL.64 [R1+0x1308], R16 ;  /* 0x0013081001007387 */ /* 0x008fe20000100a00 */
[----:B0-----:R-:W-:-:S02]  /*69570*/  MOV R18, R3 ;  /* 0x0000000300127202 */ /* 0x001fc40000000f00 */
[----:B------:R-:W-:Y:S01]  /*69580*/  MOV R19, R28 ;  /* 0x0000001c00137202 */ /* 0x000fe20000000f00 */
[----:B------:R-:W3:Y:S01]  /*69590*/  LDL.LU R3, [R1+0x14bc] ;  /* 0x0014bc0001037983 */ /* 0x000ee20000300800 */
[----:B------:R-:W5:Y:S02]  /*695a0*/  LDL.LU R28, [R1+0x14b8] ;  /* 0x0014b800011c7983 */ /* 0x000f640000300800 */
[----:B------:R-:W2:Y:S04]  /*695b0*/  LDL.LU.64 R26, [R1+0x14b0] ;  /* 0x0014b000011a7983 */ /* 0x000ea80000300a00 */
[----:B------:R-:W-:Y:S01]  /*695c0*/  STL.64 [R1+0xb10], R20 ;  /* 0x000b101401007387 */ /* 0x000fe20000100a00 */
[----:B------:R0:W-:Y:S04]  /*695d0*/  STL.64 [R1+0xb18], R22 ;  /* 0x000b181601007387 */ /* 0x0001e80000100a00 */
[----:B0-----:R-:W2:Y:S01]  /*695e0*/  LDL.LU.64 R22, [R1+0x14a8] ;  /* 0x0014a80001167983 */ /* 0x001ea20000300a00 */
[----:B------:R-:W2:Y:S02]  /*695f0*/  LDL.LU.64 R20, [R1+0x14a0] ;  /* 0x0014a00001147983 */ /* 0x000ea40000300a00 */
[C---:B--2---:R-:W-:Y:S11]  /*69600*/  HMMA.16816.F32 R20, R12.reuse, R26, R20 ;  /* 0x0000001a0c14723c */ /* 0x044ff60000001814 */
[----:B------:R-:W-:Y:S11]  /*69610*/  @!UPT UIADD3 URZ, URZ, URZ, URZ ;  /* 0x0000003f3f3ff290 */ /* 0x000ff6000fffe03f */
[----:B------:R-:W-:Y:S01]  /*69620*/  @!UPT UIADD3 URZ, URZ, URZ, URZ ;  /* 0x0000003f3f3ff290 */ /* 0x000fe2000fffe03f */
[----:B------:R-:W-:Y:S01]  /*69630*/  STL.64 [R1+0xb00], R20 ;  /* 0x000b001401007387 */ /* 0x000fe20000100a00 */
[----:B------:R0:W-:Y:S03]  /*69640*/  STL.64 [R1+0xb08], R22 ;  /* 0x000b081601007387 */ /* 0x0001e60000100a00 */
[----:B0-----:R-:W2:Y:S01]  /*69650*/  LDL.LU.64 R22, [R1+0x1498] ;  /* 0x0014980001167983 */ /* 0x001ea20000300a00 */
[----:B------:R0:W-:Y:S03]  /*69660*/  STL.64 [R1+0x1418], R26 ;  /* 0x0014181a01007387 */ /* 0x0001e60000100a00 */
[----:B0-----:R-:W3:Y:S01]  /*69670*/  LDL.LU.64 R26, [R1+0x58] ;  /* 0x00005800011a7983 */ /* 0x001ee20000300a00 */
[C---:B--2---:R-:W-:Y:S03]  /*69680*/  HMMA.16816.F32 R20, R12.reuse, R22, R4 ;  /* 0x000000160c14723c */ /* 0x044fe60000001804 */
[----:B---3--:R0:W-:Y:S04]  /*69690*/  STL.64 [R1+0x1428], R26 ;  /* 0x0014281a01007387 */ /* 0x0081e80000100a00 */
[----:B0-----:R-:W2:Y:S01]  /*696a0*/  LDL.LU.64 R26, [R1+0x68] ;  /* 0x00006800011a7983 */ /* 0x001ea20000300a00 */
[----:B------:R-:W3:Y:S02]  /*696b0*/  LDL.LU.64 R6, [R1+0x1490] ;  /* 0x0014900001067983 */ /* 0x000ee40000300a00 */
[----:B------:R-:W3:Y:S11]  /*696c0*/  LDL.LU.64 R4, [R1+0x1488] ;  /* 0x0014880001047983 */ /* 0x000ef60000300a00 */
[----:B------:R-:W-:Y:S02]  /*696d0*/  @!UPT UIADD3 URZ, URZ, URZ, URZ ;  /* 0x0000003f3f3ff290 */ /* 0x000fe4000fffe03f */
        /* <DEDUP_REMOVED lines=9> */
[----:B0-----:R-:W3:Y:S01]  /*69770*/  LDL.LU.64 R22, [R1+0x1470] ;  /* 0x0014700001167983 */ /* 0x001ee20000300a00 */
[----:B------:R0:W-:Y:S02]  /*69780*/  STL.64 [R1+0x1420], R18 ;  /* 0x0014201201007387 */ /* 0x0001e40000100a00 */
[----:B------:R-:W2:Y:S02]  /*69790*/  LDL.LU R16, [R1+0x150] ;  /* 0x0001500001107983 */ /* 0x000ea40000300800 */
[----:B------:R-:W2:Y:S01]  /*697a0*/  LDL.LU R17, [R1+0x154] ;  /* 0x0001540001117983 */ /* 0x000ea20000300800 */
[----:B0-----:R-:W2:Y:S01]  /*697b0*/  LDL.LU R18, [R1+0x158] ;  /* 0x0001580001127983 */ /* 0x001ea20000300800 */
[----:B------:R-:W2:Y:S01]  /*697c0*/  LDL.LU R19, [R1+0x15c] ;  /* 0x00015c0001137983 */ /* 0x000ea20000300800 */
[C---:B---3--:R-:W-:Y:S02]  /*697d0*/  HMMA.16816.F32 R4, R12.reuse, R22, R4 ;  /* 0x000000160c04723c */ /* 0x048fe40000001804 */
[----:B--2---:R-:W-:Y:S01]  /*697e0*/  STL.64 [R1+0x1438], R18 ;  /* 0x0014381201007387 */ /* 0x004fe20000100a00 */
[----:B------:R0:W-:Y:S03]  /*697f0*/  STL.64 [R1+0x1430], R16 ;  /* 0x0014301001007387 */ /* 0x0001e60000100a00 */
[----:B0-----:R-:W2:Y:S01]  /*69800*/  LDL.LU R16, [R1+0x160] ;  /* 0x0001600001107983 */ /* 0x001ea20000300800 */
[----:B------:R-:W2:Y:S02]  /*69810*/  LDL.LU R17, [R1+0x164] ;  /* 0x0001640001117983 */ /* 0x000ea40000300800 */
[----:B------:R-:W2:Y:S02]  /*69820*/  LDL.LU R18, [R1+0x168] ;  /* 0x0001680001127983 */ /* 0x000ea40000300800 */
[----:B------:R-:W2:Y:S11]  /*69830*/  LDL.LU R19, [R1+0x16c] ;  /* 0x00016c0001137983 */ /* 0x000eb60000300800 */
        /* <DEDUP_REMOVED lines=18> */
[----:B------:R-:W2:Y:S01]  /*69960*/  LDL.LU.64 R8, [R1+0x1440] ;  /* 0x0014400001087983 */ /* 0x000ea20000300a00 */
[----:B------:R-:W-:Y:S11]  /*69970*/  MOV R4, R27 ;  /* 0x0000001b00047202 */ /* 0x000ff60000000f00 */
[----:B------:R-:W-:Y:S08]  /*69980*/  @!UPT UIADD3 URZ, URZ, URZ, URZ ;  /* 0x0000003f3f3ff290 */ /* 0x000ff0000fffe03f */
[----:B------:R-:W-:Y:S01]  /*69990*/  STL.64 [R1+0xab0], R12 ;  /* 0x000ab00c01007387 */ /* 0x000fe20000100a00 */
[----:B------:R0:W-:Y:S03]  /*699a0*/  STL.64 [R1+0xab8], R14 ;  /* 0x000ab80e01007387 */ /* 0x0001e60000100a00 */
[----:B0-----:R-:W3:Y:S01]  /*699b0*/  LDL.LU R15, [R1+0xb30] ;  /* 0x000b3000010f7983 */ /* 0x001ee20000300800 */
[----:B------:R-:W-:Y:S01]  /*699c0*/  IMAD.MOV.U32 R12, RZ, RZ, R26 ;  /* 0x000000ffff0c7224 */ /* 0x000fe200078e001a */
[C---:B--2---:R-:W-:Y:S11]  /*699d0*/  HMMA.16816.F32 R16, R8.reuse, R26, R16 ;  /* 0x0000001a0810723c */ /* 0x044ff60000001810 */
[----:B------:R-:W-:Y:S11]  /*699e0*/  @!UPT UIADD3 URZ, URZ, URZ, URZ ;  /* 0x0000003f3f3ff290 */ /* 0x000ff6000fffe03f */
[----:B------:R-:W-:Y:S01]  /*699f0*/  @!UPT UIADD3 URZ, URZ, URZ, URZ ;  /* 0x0000003f3f3ff290 */ /* 0x000fe2000fffe03f */
[----:B------:R-:W-:Y:S01]  /*69a00*/  STL.64 [R1+0xb90], R16 ;  /* 0x000b901001007387 */ /* 0x000fe20000100a00 */
[----:B------:R0:W-:Y:S03]  /*69a10*/  STL.64 [R1+0xb98], R18 ;  /* 0x000b981201007387 */ /* 0x0001e60000100a00 */
[----:B0-----:R-:W2:Y:S01]  /*69a20*/  LDL.LU.64 R18, [R1+0x1438] ;  /* 0x0014380001127983 */ /* 0x001ea20000300a00 */
[----:B------:R-:W2:Y:S02]  /*69a30*/  LDL.LU.64 R16, [R1+0x1430] ;  /* 0x0014300001107983 */ /* 0x000ea40000300a00 */
[----:B------:R-:W2:Y:S02]  /*69a40*/  LDL.LU.64 R26, [R1+0x1428] ;  /* 0x00142800011a7983 */ /* 0x000ea40000300a00 */
[----:B------:R0:W-:Y:S01]  /*69a50*/  STL.64 [R1+0x13f8], R6 ;  /* 0x0013f80601007387 */ /* 0x0001e20000100a00 */
[----:B------:R-:W-:Y:S04]  /*69a60*/  STL [R1+0x13f4], R4 ;  /* 0x0013f40401007387 */ /* 0x000fe80000100800 */
[----:B0-----:R-:W3:Y:S01]  /*69a70*/  LDL.LU.64 R6, [R1+0x38] ;  /* 0x0000380001067983 */ /* 0x001ee20000300a00 */
[C---:B--2---:R-:W-:Y:S01]  /*69a80*/  HMMA.16816.F32 R16, R8.reuse, R26, R16 ;  /* 0x0000001a0810723c */ /* 0x044fe20000001810 */
[----:B------:R-:W-:Y:S11]  /*69a90*/  MOV R13, R27 ;  /* 0x0000001b000d7202 */ /* 0x000ff60000000f00 */
[----:B------:R-:W-:Y:S11]  /*69aa0*/  @!UPT UIADD3 URZ, URZ, URZ, URZ ;  /* 0x0000003f3f3ff290 */ /* 0x000ff6000fffe03f */
[----:B------:R0:W-:Y:S01]  /*69ab0*/  STL.64 [R1+0xba0], R16 ;  /* 0x000ba01001007387 */ /* 0x0001e20000100a00 */
[----:B------:R1:W-:Y:S01]  /*69ac0*/  STL.64 [R1+0xba8], R18 ;  /* 0x000ba81201007387 */ /* 0x0003e20000100a00 */
[----:B0-----:R-:W-:Y:S02]  /*69ad0*/  MOV R16, R26 ;  /* 0x0000001a00107202 */ /* 0x001fe40000000f00 */
[----:B-1----:R-:W2:Y:S01]  /*69ae0*/  LDL.LU.64 R18, [R1+0x1420] ;  /* 0x0014200001127983 */ /* 0x002ea20000300a00 */
[----:B------:R-:W2:Y:S02]  /*69af0*/  LDL.LU.64 R26, [R1+0x1418] ;  /* 0x00141800011a7983 */ /* 0x000ea40000300a00 */
[C---:B--2---:R-:W-:Y:S01]  /*69b00*/  HMMA.16816.F32 R20, R8.reuse, R26, R20 ;  /* 0x0000001a0814723c */ /* 0x044fe20000001814 */
[----:B------:R-:W-:Y:S11]  /*69b10*/  MOV R17, R27 ;  /* 0x0000001b00117202 */ /* 0x000ff60000000f00 */
[----:B------:R-:W-:Y:S11]  /*69b20*/  @!UPT UIADD3 URZ, URZ, URZ, URZ ;  /* 0x0000003f3f3ff290 */ /* 0x000ff6000fffe03f */
[----:B------:R0:W-:Y:S01]  /*69b30*/  STL.64 [R1+0xbb0], R20 ;  /* 0x000bb01401007387 */ /* 0x0001e20000100a00 */
[----:B------:R1:W-:Y:S02]  /*69b40*/  STL.64 [R1+0xbb8], R22 ;  /* 0x000bb81601007387 */ /* 0x0003e40000100a00 */
[----:B0-----:R-:W-:Y:S01]  /*69b50*/  IMAD.MOV.U32 R20, RZ, RZ, R26 ;  /* 0x000000ffff147224 */ /* 0x001fe200078e001a */
[----:B-1----:R-:W2:Y:S01]  /*69b60*/  LDL.LU.64 R22, [R1+0x1410] ;  /* 0x0014100001167983 */ /* 0x002ea20000300a00 */
[----:B------:R-:W2:Y:S02]  /*69b70*/  LDL.LU.64 R26, [R1+0x1408] ;  /* 0x00140800011a7983 */ /* 0x000ea40000300a00 */
[----:B------:R-:W2:Y:S01]  /*69b80*/  LDL.LU.64 R24, [R1+0x1400] ;  /* 0x0014000001187983 */ /* 0x000ea20000300a00 */
[----:B---3--:R-:W-:Y:S01]  /*69b90*/  MOV R21, R7 ;  /* 0x0000000700157202 */ /* 0x008fe20000000f00 */
[C---:B--2---:R-:W-:Y:S11]  /*69ba0*/  HMMA.16816.F32 R24, R8.reuse, R6, R24 ;  /* 0x000000060818723c */ /* 0x044ff60000001818 */
[----:B------:R-:W-:Y:S11]  /*69bb0*/  @!UPT UIADD3 URZ, URZ, URZ, URZ ;  /* 0x0000003f3f3ff290 */ /* 0x000ff6000fffe03f */
[----:B------:R-:W-:Y:S01]  /*69bc0*/  @!UPT UIADD3 URZ, URZ, URZ, URZ ;  /* 0x0000003f3f3ff290 */ /* 0x000fe2000fffe03f */
[----:B------:R0:W-:Y:S01]  /*69bd0*/  STL.64 [R1+0xbc0], R24 ;  /* 0x000bc01801007387 */ /* 0x0001e20000100a00 */
[----:B------:R-:W-:Y:S01]  /*69be0*/  STL.64 [R1+0xbc8], R26 ;  /* 0x000bc81a01007387 */ /* 0x000fe20000100a00 */
[----:B0-----:R-:W-:Y:S02]  /*69bf0*/  MOV R24, R6 ;  /* 0x0000000600187202 */ /* 0x001fe40000000f00 */
[----:B------:R-:W2:Y:S01]  /*69c00*/  LDL.LU.64 R6, [R1+0x13f8] ;  /* 0x0013f80001067983 */ /* 0x000ea20000300a00 */
[----:B------:R-:W3:Y:S02]  /*69c10*/  LDL.LU R4, [R1+0x13f4] ;  /* 0x0013f40001047983 */ /* 0x000ee40000300800 */
[----:B------:R0:W-:Y:S02]  /*69c20*/  STL [R1+0x13f0], R24 ;  /* 0x0013f01801007387 */ /* 0x0001e40000100800 */
[----:B0-----:R-:W2:Y:S01]  /*69c30*/  LDL.LU R24, [R1+0x120] ;  /* 0x0001200001187983 */ /* 0x001ea20000300800 */
[----:B------:R-:W2:Y:S02]  /*69c40*/  LDL.LU R25, [R1+0x124] ;  /* 0x0001240001197983 */ /* 0x000ea40000300800 */
[----:B------:R-:W2:Y:S02]  /*69c50*/  LDL.LU R26, [R1+0x128] ;  /* 0x00012800011a7983 */ /* 0x000ea40000300800 */
[----:B------:R-:W2:Y:S01]  /*69c60*/  LDL.LU R27, [R1+0x12c] ;  /* 0x00012c00011b7983 */ /* 0x000ea20000300800 */
[----:B------:R-:W3:Y:S01]  /*69c70*/  LDL.LU R14, [R1+0xe98] ;  /* 0x000e9800010e7983 */ /* 0x000ee20000300800 */
[----:B------:R-:W3:Y:S01]  /*69c80*/  LDL.LU R5, [R1+0xe20] ;  /* 0x000e200001057983 */ /* 0x000ee20000300800 */
[----:B--2---:R-:W-:Y:S02]  /*69c90*/  HMMA.16816.F32 R24, R8, R18, R24 ;  /* 0x000000120818723c */ /* 0x004fe40000001818 */
[----:B------:R-:W-:Y:S01]  /*69ca0*/  STL.64 [R1+0x13a0], R6 ;  /* 0x0013a00601007387 */ /* 0x000fe20000100a00 */
[----:B---3--:R-:W-:Y:S11]  /*69cb0*/  STL [R1+0x1398], R5 ;  /* 0x0013980501007387 */ /* 0x008ff60000100800 */
[----:B------:R-:W-:Y:S09]  /*69cc0*/  @!UPT UIADD3 URZ, URZ, URZ, URZ ;  /* 0x0000003f3f3ff290 */ /* 0x000ff2000fffe03f */
[----:B------:R0:W-:Y:S01]  /*69cd0*/  STL.64 [R1+0xbd0], R24 ;  /* 0x000bd01801007387 */ /* 0x0001e20000100a00 */
[----:B------:R-:W-:Y:S03]  /*69ce0*/  STL.64 [R1+0xbd8], R26 ;  /* 0x000bd81a01007387 */ /* 0x000fe60000100a00 */
[----:B0-----:R-:W2:Y:S01]  /*69cf0*/  LDL.LU R24, [R1+0x13f0] ;  /* 0x0013f00001187983 */ /* 0x001ea20000300800 */
[----:B------:R0:W-:Y:S02]  /*69d00*/  STL.64 [R1+0x1328], R18 ;  /* 0x0013281201007387 */ /* 0x0001e40000100a00 */
[----:B0-----:R-:W-:Y:S01]  /*69d10*/  MOV R19, R21 ;  /* 0x0000001500137202 */ /* 0x001fe20000000f00 */
[----:B--2---:R-:W-:-:S05]  /*69d20*/  IMAD.MOV.U32 R18, RZ, RZ, R24 ;  /* 0x000000ffff127224 */ /* 0x004fca00078e0018 */
[----:B------:R0:W-:Y:S02]  /*69d30*/  STL.64 [R1+0x1340], R18 ;  /* 0x0013401201007387 */ /* 0x0001e40000100a00 */
[----:B0-----:R-:W-:Y:S02]  /*69d40*/  MOV R18, R20 ;  /* 0x0000001400127202 */ /* 0x001fe40000000f00 */
[----:B------:R-:W-:-:S05]  /*69d50*/  MOV R19, R17 ;  /* 0x0000001100137202 */ /* 0x000fca0000000f00 */
[----:B------:R0:W-:Y:S02]  /*69d60*/  STL.64 [R1+0x1358], R18 ;  /* 0x0013581201007387 */ /* 0x0001e40000100a00 */
[----:B0-----:R-:W-:Y:S01]  /*69d70*/  IMAD.MOV.U32 R18, RZ, RZ, R16 ;  /* 0x000000ffff127224 */ /* 0x001fe200078e0010 */
[----:B------:R-:W-:-:S05]  /*69d80*/  MOV R19, R13 ;  /* 0x0000000d00137202 */ /* 0x000fca0000000f00 */
[----:B------:R0:W-:Y:S02]  /*69d90*/  STL.64 [R1+0x1370], R18 ;  /* 0x0013701201007387 */ /* 0x0001e40000100a00 */
[----:B0-----:R-:W-:Y:S02]  /*69da0*/  MOV R18, R12 ;  /* 0x0000000c00127202 */ /* 0x001fe40000000f00 */
[----:B------:R-:W-:-:S05]  /*69db0*/  MOV R19, R4 ;  /* 0x0000000400137202 */ /* 0x000fca0000000f00 */
[----:B------:R0:W-:Y:S01]  /*69dc0*/  STL.64 [R1+0x13a8], R18 ;  /* 0x0013a81201007387 */ /* 0x0001e20000100a00 */
[----:B------:R-:W2:Y:S02]  /*69dd0*/  LDL.LU R24, [R1+0xf0] ;  /* 0x0000f00001187983 */ /* 0x000ea40000300800 */
[----:B------:R-:W2:Y:S02]  /*69de0*/  LDL.LU R25, [R1+0xf4] ;  /* 0x0000f40001197983 */ /* 0x000ea40000300800 */
[----:B------:R-:W3:Y:S01]  /*69df0*/  LDL.LU R26, [R1+0xf8] ;  /* 0x0000f800011a7983 */ /* 0x000ee20000300800 */
[----:B------:R-:W3:Y:S04]  /*69e00*/  LDL.LU R27, [R1+0xfc] ;  /* 0x0000fc00011b7983 */ /* 0x000ee80000300800 */
[----:B---3--:R-:W-:Y:S01]  /*69e10*/  STL.64 [R1+0x13b8], R26 ;  /* 0x0013b81a01007387 */ /* 0x008fe20000100a00 */
[----:B--2---:R1:W-:Y:S02]  /*69e20*/  STL.64 [R1+0x13b0], R24 ;  /* 0x0013b01801007387 */ /* 0x0043e40000100a00 */
[----:B------:R-:W2:Y:S02]  /*69e30*/  LDL.LU R16, [R1+0x100] ;  /* 0x0001000001107983 */ /* 0x000ea40000300800 */
[----:B------:R-:W2:Y:S01]  /*69e40*/  LDL.LU R17, [R1+0x104] ;  /* 0x0001040001117983 */ /* 0x000ea20000300800 */
[----:B0-----:R-:W2:Y:S01]  /*69e50*/  LDL.LU R18, [R1+0x108] ;  /* 0x0001080001127983 */ /* 0x001ea20000300800 */
[----:B------:R-:W2:Y:S03]  /*69e60*/  LDL.LU R19, [R1+0x10c] ;  /* 0x00010c0001137983 */ /* 0x000ea60000300800 */
[----:B-1----:R-:W3:Y:S01]  /*69e70*/  LDL.LU R24, [R1+0x110] ;  /* 0x0001100001187983 */ /* 0x002ee20000300800 */
[----:B------:R-:W3:Y:S02]  /*69e80*/  LDL.LU R25, [R1+0x114] ;  /* 0x0001140001197983 */ /* 0x000ee40000300800 */
[----:B------:R-:W3:Y:S02]  /*69e90*/  LDL.LU R26, [R1+0x118] ;  /* 0x00011800011a7983 */ /* 0x000ee40000300800 */
[----:B------:R-:W3:Y:S01]  /*69ea0*/  LDL.LU R27, [R1+0x11c] ;  /* 0x00011c00011b7983 */ /* 0x000ee20000300800 */
[----:B------:R-:W2:Y:S01]  /*69eb0*/  LDL.LU.64 R6, [R1+0x8] ;  /* 0x0000080001067983 */ /* 0x000ea20000300a00 */
[----:B------:R-:W2:Y:S02]  /*69ec0*/  LDL.LU R13, [R1+0xe9c] ;  /* 0x000e9c00010d7983 */ /* 0x000ea40000300800 */
[----:B------:R-:W2:Y:S02]  /*69ed0*/  LDL.LU R12, [R1+0x1070] ;  /* 0x00107000010c7983 */ /* 0x000ea40000300800 */
[----:B------:R-:W-:Y:S01]  /*69ee0*/  STL.64 [R1+0x1320], R14 ;  /* 0x0013200e01007387 */ /* 0x000fe20000100a00 */
[----:B--2---:R0:W-:Y:S04]  /*69ef0*/  STL.64 [R1+0x1318], R12 ;  /* 0x0013180c01007387 */ /* 0x0041e80000100a00 */
[----:B0-----:R-:W2:Y:S01]  /*69f00*/  LDL.LU R12, [R1+0xa0] ;  /* 0x0000a000010c7983 */ /* 0x001ea20000300800 */
[----:B------:R-:W2:Y:S02]  /*69f10*/  LDL.LU R13, [R1+0xa4] ;  /* 0x0000a400010d7983 */ /* 0x000ea40000300800 */
[----:B------:R-:W-:Y:S01]  /*69f20*/  IMAD.MOV.U32 R14, RZ, RZ, R3 ;  /* 0x000000ffff0e7224 */ /* 0x000fe200078e0003 */
[----:B------:R-:W-:Y:S01]  /*69f30*/  MOV R15, R29 ;  /* 0x0000001d000f7202 */ /* 0x000fe20000000f00 */
[----:B------:R-:W3:Y:S01]  /*69f40*/  LDL.LU R3, [R1+0x13ec] ;  /* 0x0013ec0001037983 */ /* 0x000ee20000300800 */
[----:B------:R-:W3:Y:S03]  /*69f50*/  LDL.LU R29, [R1+0x13e8] ;  /* 0x0013e800011d7983 */ /* 0x000ee60000300800 */
[----:B------:R-:W-:Y:S04]  /*69f60*/  STL.64 [R1+0x1338], R14 ;  /* 0x0013380e01007387 */ /* 0x000fe80000100a00 */
[----:B--2---:R5:W-:Y:S02]  /*69f70*/  STL.64 [R1+0x1330], R12 ;  /* 0x0013300c01007387 */ /* 0x004be40000100a00 */
[----:B-----5:R-:W-:-:S02]  /*69f80*/  MOV R12, R28 ;  /* 0x0000001c000c7202 */ /* 0x020fc40000000f00 */
[----:B------:R-:W2:Y:S01]  /*69f90*/  LDL.LU R28, [R1+0x13e4] ;  /* 0x0013e400011c7983 */ /* 0x000ea20000300800 */
[----:B------:R-:W5:Y:S02]  /*69fa0*/  LDL.LU R13, [R1+0xb4] ;  /* 0x0000b400010d7983 */ /* 0x000f640000300800 */
[----:B------:R-:W2:Y:S01]  /*69fb0*/  LDL.LU R14, [R1+0xb8] ;  /* 0x0000b800010e7983 */ /* 0x000ea20000300800 */
[----:B---3--:R-:W-:Y:S02]  /*69fc0*/  MOV R15, R3 ;  /* 0x00000003000f7202 */ /* 0x008fe40000000f00 */
[----:B------:R-:W3:Y:S04]  /*69fd0*/  LDL.LU R3, [R1+0x13e0] ;  /* 0x0013e00001037983 */ /* 0x000ee80000300800 */
[----:B--2---:R-:W-:Y:S01]  /*69fe0*/  STL.64 [R1+0x1350], R14 ;  /* 0x0013500e01007387 */ /* 0x004fe20000100a00 */
[----:B-----5:R0:W-:Y:S02]  /*69ff0*/  STL.64 [R1+0x1348], R12 ;  /* 0x0013480c01007387 */ /* 0x0201e40000100a00 */
[----:B0-----:R-:W-:Y:S01]  /*6a000*/  IMAD.MOV.U32 R12, RZ, RZ, R29 ;  /* 0x000000ffff0c7224 */ /* 0x001fe200078e001d */
[----:B------:R-:W-:Y:S01]  /*6a010*/  MOV R13, R28 ;  /* 0x0000001c000d7202 */ /* 0x000fe20000000f00 */
[----:B------:R-:W2:Y:S01]  /*6a020*/  LDL.LU R29, [R1+0x13dc] ;  /* 0x0013dc00011d7983 */ /* 0x000ea20000300800 */
[----:B------:R-:W5:Y:S02]  /*6a030*/  LDL.LU R28, [R1+0x13d8] ;  /* 0x0013d800011c7983 */ /* 0x000f640000300800 */
[----:B------:R-:W2:Y:S02]  /*6a040*/  LDL.LU R14, [R1+0xc8] ;  /* 0x0000c800010e7983 */ /* 0x000ea40000300800 */
[----:B------:R-:W2:Y:S01]  /*6a050*/  LDL.LU R15, [R1+0xcc] ;  /* 0x0000cc00010f7983 */ /* 0x000ea20000300800 */
[C---:B------:R-:W-:Y:S08]  /*6a060*/  HMMA.16816.F32 R24, R8.reuse, R22, R24 ;  /* 0x000000160818723c */ /* 0x040ff00000001818 */
[----:B------:R-:W-:Y:S01]  /*6a070*/  HMMA.16816.F32 R16, R8, R6, R16 ;  /* 0x000000060810723c */ /* 0x000fe20000001810 */
[----:B--2---:R-:W-:Y:S01]  /*6a080*/  STL.64 [R1+0x1368], R14 ;  /* 0x0013680e01007387 */ /* 0x004fe20000100a00 */
[----:B------:R3:W-:Y:S02]  /*6a090*/  STL.64 [R1+0x1360], R12 ;  /* 0x0013600c01007387 */ /* 0x0007e40000100a00 */
[----:B---3--:R-:W-:-:S02]  /*6a0a0*/  MOV R12, R3 ;  /* 0x00000003000c7202 */ /* 0x008fc40000000f00 */
[----:B------:R-:W-:Y:S01]  /*6a0b0*/  MOV R13, R29 ;  /* 0x0000001d000d7202 */ /* 0x000fe20000000f00 */
[----:B------:R-:W2:Y:S01]  /*6a0c0*/  LDL.LU R3, [R1+0x13d4] ;  /* 0x0013d40001037983 */ /* 0x000ea20000300800 */
[----:B------:R-:W3:Y:S02]  /*6a0d0*/  LDL.LU R29, [R1+0x13d0] ;  /* 0x0013d000011d7983 */ /* 0x000ee40000300800 */
[----:B-----5:R-:W-:Y:S02]  /*6a0e0*/  IMAD.MOV.U32 R14, RZ, RZ, R28 ;  /* 0x000000ffff0e7224 */ /* 0x020fe400078e001c */
[----:B------:R-:W5:Y:S01]  /*6a0f0*/  LDL.LU R28, [R1+0x13cc] ;  /* 0x0013cc00011c7983 */ /* 0x000f620000300800 */
[----:B------:R-:W2:Y:S01]  /*6a100*/  LDL.LU R15, [R1+0xdc] ;  /* 0x0000dc00010f7983 */ /* 0x000ea20000300800 */
[----:B------:R-:W-:Y:S02]  /*6a110*/  MOV R4, R7 ;  /* 0x0000000700047202 */ /* 0x000fe40000000f00 */
[----:B--2---:R3:W-:Y:S01]  /*6a120*/  STL.64 [R1+0x1380], R14 ;  /* 0x0013800e01007387 */ /* 0x0047e20000100a00 */
[----:B------:R0:W-:Y:S01]  /*6a130*/  STL.64 [R1+0x1378], R12 ;  /* 0x0013780c01007387 */ /* 0x0001e20000100a00 */
[----:B---3--:R-:W-:-:S02]  /*6a140*/  MOV R14, R29 ;  /* 0x0000001d000e7202 */ /* 0x008fc40000000f00 */
[----:B0-----:R-:W2:Y:S01]  /*6a150*/  LDL.LU R12, [R1+0xe0] ;  /* 0x0000e000010c7983 */ /* 0x001ea20000300800 */
[----:B------:R-:W-:Y:S02]  /*6a160*/  MOV R13, R3 ;  /* 0x00000003000d7202 */ /* 0x000fe40000000f00 */
[----:B------:R-:W3:Y:S02]  /*6a170*/  LDL.LU R3, [R1+0x13c8] ;  /* 0x0013c80001037983 */ /* 0x000ee40000300800 */
[----:B------:R-:W2:Y:S01]  /*6a180*/  LDL.LU R29, [R1+0x13c4] ;  /* 0x0013c400011d7983 */ /* 0x000ea20000300800 */
[----:B-----5:R-:W-:Y:S02]  /*6a190*/  MOV R15, R28 ;  /* 0x0000001c000f7202 */ /* 0x020fe40000000f00 */
[----:B------:R-:W5:Y:S01]  /*6a1a0*/  LDL.LU R28, [R1+0x13c0] ;  /* 0x0013c000011c7983 */ /* 0x000f620000300800 */
[----:B------:R-:W-:Y:S02]  /*6a1b0*/  STL.64 [R1+0xbe0], R24 ;  /* 0x000be01801007387 */ /* 0x000fe40000100a00 */
[----:B------:R0:W-:Y:S02]  /*6a1c0*/  STL.64 [R1+0xbe8], R26 ;  /* 0x000be81a01007387 */ /* 0x0001e40000100a00 */
[----:B0-----:R-:W2:Y:S01]  /*6a1d0*/  LDL.LU.64 R26, [R1+0x13b8] ;  /* 0x0013b800011a7983 */ /* 0x001ea20000300a00 */
[----:B------:R-:W2:Y:S02]  /*6a1e0*/  LDL.LU.64 R24, [R1+0x13b0] ;  /* 0x0013b00001187983 */ /* 0x000ea40000300a00 */
[----:B------:R0:W-:Y:S02]  /*6a1f0*/  STL.64 [R1+0xc00], R16 ;  /* 0x000c001001007387 */ /* 0x0001e40000100a00 */
[----:B------:R1:W-:Y:S02]  /*6a200*/  STL.64 [R1+0xc08], R18 ;  /* 0x000c081201007387 */ /* 0x0003e40000100a00 */
[----:B0-----:R-:W-:Y:S01]  /*6a210*/  IMAD.MOV.U32 R16, RZ, RZ, R6 ;  /* 0x000000ffff107224 */ /* 0x001fe200078e0006 */
[----:B-1----:R-:W2:Y:S01]  /*6a220*/  LDL.LU.64 R18, [R1+0x13a8] ;  /* 0x0013a80001127983 */ /* 0x002ea20000300a00 */
[----:B------:R-:W2:Y:S02]  /*6a230*/  LDL.LU.64 R6, [R1+0x13a0] ;  /* 0x0013a00001067983 */ /* 0x000ea40000300a00 */
[----:B------:R-:W3:Y:S01]  /*6a240*/  LDL.LU R5, [R1+0x1398] ;  /* 0x0013980001057983 */ /* 0x000ee20000300800 */
[----:B--2---:R-:W-:Y:S01]  /*6a250*/  HMMA.16816.F32 R8, R8, R6, R24 ;  /* 0x000000060808723c */ /* 0x004fe20000001818 */
[----:B------:R-:W2:Y:S01]  /*6a260*/  LDL.LU.64 R26, [R1+0x1390] ;  /* 0x00139000011a7983 */ /* 0x000ea20000300a00 */
[----:B------:R-:W2:Y:S11]  /*6a270*/  LDL.LU.64 R24, [R1+0x1388] ;  /* 0x0013880001187983 */ /* 0x000eb60000300a00 */
[----:B------:R-:W-:Y:S10]  /*6a280*/  @!UPT UIADD3 URZ, URZ, URZ, URZ ;  /* 0x0000003f3f3ff290 */ /* 0x000ff4000fffe03f */
[----:B------:R-:W-:Y:S01]  /*6a290*/  STL.64 [R1+0xbf0], R8 ;  /* 0x000bf00801007387 */ /* 0x000fe20000100a00 */
[----:B------:R0:W-:Y:S02]  /*6a2a0*/  STL.64 [R1+0xbf8], R10 ;  /* 0x000bf80a01007387 */ /* 0x0001e40000100a00 */
[----:B0-----:R-:W-:Y:S02]  /*6a2b0*/  MOV R10, R16 ;  /* 0x00000010000a7202 */ /* 0x001fe40000000f00 */
[C---:B--2---:R-:W-:Y:S01]  /*6a2c0*/  HMMA.16816.F32 R16, R24.reuse, R18, R12 ;  /* 0x000000121810723c */ /* 0x044fe2000000180c */
[----:B------:R-:W2:Y:S01]  /*6a2d0*/  LDL.LU.64 R14, [R1+0x1380] ;  /* 0x00138000010e7983 */ /* 0x000ea20000300a00 */
[----:B------:R-:W2:Y:S11]  /*6a2e0*/  LDL.LU.64 R12, [R1+0x1378] ;  /* 0x00137800010c7983 */ /* 0x000eb60000300a00 */
[----:B------:R-:W-:Y:S10]  /*6a2f0*/  @!UPT UIADD3 URZ, URZ, URZ, URZ ;  /* 0x0000003f3f3ff290 */ /* 0x000ff4000fffe03f */
        /* <DEDUP_REMOVED lines=25> */
[----:B------:R-:W3:Y:S01]  /*6a490*/  LDL.LU.64 R14, [R1+0x1320] ;  /* 0x00132000010e7983 */ /* 0x000ee20000300a00 */
[----:B------:R-:W4:Y:S11]  /*6a4a0*/  LDL.LU.64 R12, [R1+0x1318] ;  /* 0x00131800010c7983 */ /* 0x000f360000300a00 */
[----:B------:R-:W-:Y:S09]  /*6a4b0*/  @!UPT UIADD3 URZ, URZ, URZ, URZ ;  /* 0x0000003f3f3ff290 */ /* 0x000ff2000fffe03f */
[----:B------:R-:W-:Y:S01]  /*6a4c0*/  STL.64 [R1+0xc50], R16 ;  /* 0x000c501001007387 */ /* 0x000fe20000100a00 */
[----:B------:R0:W-:Y:S03]  /*6a4d0*/  STL.64 [R1+0xc58], R18 ;  /* 0x000c581201007387 */ /* 0x0001e60000100a00 */
[----:B0-----:R-:W2:Y:S01]  /*6a4e0*/  LDL.LU.64 R18, [R1+0x1310] ;  /* 0x0013100001127983 */ /* 0x001ea20000300a00 */
[----:B------:R-:W2:Y:S02]  /*6a4f0*/  LDL.LU.64 R16, [R1+0x1308] ;  /* 0x0013080001107983 */ /* 0x000ea40000300a00 */
[----:B--2---:R-:W-:Y:S01]  /*6a500*/  HMMA.16816.F32 R20, R24, R22, R16 ;  /* 0x000000161814723c */ /* 0x004fe20000001810 */
[----:B------:R-:W4:Y:S01]  /*6a510*/  LDL.LU.64 R18, [R1+0x1300] ;  /* 0x0013000001127983 */ /* 0x000f220000300a00 */
[----:B------:R-:W3:Y:S11]  /*6a520*/  LDL.LU.64 R16, [R1+0x12f8] ;  /* 0x0012f80001107983 */ /* 0x000ef60000300a00 */
[----:B------:R-:W-:Y:S10]  /*6a530*/  @!UPT UIADD3 URZ, URZ, URZ, URZ ;  /* 0x0000003f3f3ff290 */ /* 0x000ff4000fffe03f */
[----:B------:R-:W-:Y:S01]  /*6a540*/  STL.64 [R1+0xc60], R20 ;  /* 0x000c601401007387 */ /* 0x000fe20000100a00 */
[----:B------:R0:W-:Y:S03]  /*6a550*/  STL.64 [R1+0xc68], R22 ;  /* 0x000c681601007387 */ /* 0x0001e60000100a00 */
[----:B0-----:R-:W2:Y:S01]  /*6a560*/  LDL.LU.64 R22, [R1+0x12f0] ;  /* 0x0012f00001167983 */ /* 0x001ea20000300a00 */
[----:B------:R-:W2:Y:S01]  /*6a570*/  LDL.LU.64 R20, [R1+0x12e8] ;  /* 0x0012e80001147983 */ /* 0x000ea20000300a00 */
[----:B------:R-:W-:-:S07]  /*6a580*/  MOV R11, R4 ;  /* 0x00000004000b7202 */ /* 0x000fce0000000f00 */
[C---:B--2---:R-:W-:Y:S01]  /*6a590*/  HMMA.16816.F32 R8, R24.reuse, R10, R20 ;  /* 0x0000000a1808723c */ /* 0x044fe20000001814 */
[----:B------:R-:W2:Y:S01]  /*6a5a0*/  LDL.LU.64 R22, [R1+0x12e0] ;  /* 0x0012e00001167983 */ /* 0x000ea20000300a00 */
[----:B------:R-:W2:Y:S02]  /*6a5b0*/  LDL.LU.64 R20, [R1+0x12d8] ;  /* 0x0012d80001147983 */ /* 0x000ea40000300a00 */
[----:B------:R-:W-:Y:S02]  /*6a5c0*/  IMAD.MOV.U32 R4, RZ, RZ, 0x20 ;  /* 0x00000020ff047424 */ /* 0x000fe400078e00ff */
[----:B---3--:R-:W-:Y:S02]  /*6a5d0*/  FFMA R14, R3, R14, R17 ;  /* 0x0000000e030e7223 */ /* 0x008fe40000000011 */
[C---:B------:R-:W-:Y:S02]  /*6a5e0*/  IMAD R15, R4.reuse, c[0x0][0x1a4], R15 ;  /* 0x00006900040f7a24 */ /* 0x040fe400078e020f */
[----:B------:R-:W-:Y:S11]  /*6a5f0*/  IMAD R16, R4, c[0x0][0x1b4], R16 ;  /* 0x00006d0004107a24 */ /* 0x000ff600078e0210 */
[----:B------:R-:W-:Y:S02]  /*6a600*/  @!UPT UIADD3 URZ, URZ, URZ, URZ ;  /* 0x0000003f3f3ff290 */ /* 0x000fe4000fffe03f */
[----:B------:R-:W-:Y:S01]  /*6a610*/  STL.64 [R1+0xc80], R8 ;  /* 0x000c800801007387 */ /* 0x000fe20000100a00 */
[----:B------:R2:W-:Y:S01]  /*6a620*/  STL.64 [R1+0xc88], R10 ;  /* 0x000c880a01007387 */ /* 0x0005e20000100a00 */
[----:B------:R-:W-:Y:S01]  /*6a630*/  IADD3 R5, R5, 0x20, RZ ;  /* 0x0000002005057810 */ /* 0x000fe20007ffe0ff */
[----:B----4-:R-:W-:Y:S01]  /*6a640*/  FFMA R13, R2, R13, R18 ;  /* 0x0000000d020d7223 */ /* 0x010fe20000000012 */
[----:B------:R-:W-:Y:S01]  /*6a650*/  STL [R1+0xb30], R15 ;  /* 0x000b300f01007387 */ /* 0x000fe20000100800 */
[----:B------:R-:W-:Y:S02]  /*6a660*/  FFMA R12, R0, R12, R19 ;  /* 0x0000000c000c7223 */ /* 0x000fe40000000013 */
[----:B------:R-:W-:Y:S02]  /*6a670*/  STL [R1+0x3a4], R16 ;  /* 0x0003a41001007387 */ /* 0x000fe40000100800 */
[----:B------:R-:W-:Y:S01]  /*6a680*/  STL [R1+0xe98], R14 ;  /* 0x000e980e01007387 */ /* 0x000fe20000100800 */
[----:B------:R-:W-:Y:S01]  /*6a690*/  STL [R1+0xe20], R5 ;  /* 0x000e200501007387 */ /* 0x000fe20000100800 */
[----:B------:R-:W-:Y:S02]  /*6a6a0*/  STL [R1+0xe9c], R13 ;  /* 0x000e9c0d01007387 */ /* 0x000fe40000100800 */
[----:B------:R-:W-:Y:S01]  /*6a6b0*/  STL [R1+0x1070], R12 ;  /* 0x0010700c01007387 */ /* 0x000fe20000100800 */
[----:B--2---:R-:W-:Y:S11]  /*6a6c0*/  HMMA.16816.F32 R8, R24, R6, R20 ;  /* 0x000000061808723c */ /* 0x004ff60000001814 */
[----:B------:R-:W-:Y:S11]  /*6a6d0*/  @!UPT UIADD3 URZ, URZ, URZ, URZ ;  /* 0x0000003f3f3ff290 */ /* 0x000ff6000fffe03f */
[----:B------:R-:W-:Y:S01]  /*6a6e0*/  @!UPT UIADD3 URZ, URZ, URZ, URZ ;  /* 0x0000003f3f3ff290 */ /* 0x000fe2000fffe03f */
[----:B------:R-:W-:Y:S01]  /*6a6f0*/  STL.64 [R1+0xc70], R8 ;  /* 0x000c700801007387 */ /* 0x000fe20000100a00 */
[----:B------:R-:W-:Y:S02]  /*6a700*/  STL.64 [R1+0xc78], R10 ;  /* 0x000c780a01007387 */ /* 0x000fe40000100a00 */
[----:B------:R-:W2:Y:S02]  /*6a710*/  LDL R0, [R1+0xcdc] ;  /* 0x000cdc0001007983 */ /* 0x000ea40000100800 */
[----:B------:R-:W3:Y:S01]  /*6a720*/  LDL R2, [R1+0xcd8] ;  /* 0x000cd80001027983 */ /* 0x000ee20000100800 */
[----:B--2---:R0:W-:Y:S04]  /*6a730*/  STL [R1+0x1f0], R0 ;  /* 0x0001f00001007387 */ /* 0x0041e80000100800 */
[----:B0-----:R-:W2:Y:S01]  /*6a740*/  LDL R0, [R1+0xcd4] ;  /* 0x000cd40001007983 */ /* 0x001ea20000100800 */
[----:B---3--:R0:W-:Y:S03]  /*6a750*/  STL [R1+0x1f4], R2 ;  /* 0x0001f40201007387 */ /* 0x0081e60000100800 */
[----:B0-----:R-:W3:Y:S04]  /*6a760*/  LDL R2, [R1+0xcd0] ;  /* 0x000cd00001027983 */ /* 0x001ee80000100800 */
        /* <DEDUP_REMOVED lines=50> */
[----:B---3--:R5:W-:Y:S02]  /*6aa90*/  STL [R1+0xe0c], R2 ;  /* 0x000e0c0201007387 */ /* 0x008be40000100800 */
[----:B------:R-:W3:Y:S01]  /*6aaa0*/  LDL R3, [R1+0xc94] ;  /* 0x000c940001037983 */ /* 0x000ee20000100800 */
[----:B-----5:R-:W-:-:S02]  /*6aab0*/  MOV R2, R28 ;  /* 0x0000001c00027202 */ /* 0x020fc40000000f00 */
[----:B------:R-:W-:Y:S01]  /*6aac0*/  ISETP.GE.AND P2, PT, R5, c[0x0][0x1d0], PT ;  /* 0x0000740005007a0c */ /* 0x000fe20003f46270 */
[----:B--2---:R0:W-:Y:S01]  /*6aad0*/  STL [R1+0xe10], R0 ;  /* 0x000e100001007387 */ /* 0x0041e20000100800 */
[----:B---3--:R1:W-:Y:S01]  /*6aae0*/  STL [R1+0xe14], R3 ;  /* 0x000e140301007387 */ /* 0x0083e20000100800 */
[----:B0-----:R-:W-:-:S05]  /*6aaf0*/  MOV R0, R29 ;  /* 0x0000001d00007202 */ /* 0x001fca0000000f00 */
[----:B------:R1:W-:Y:S01]  /*6ab00*/  STL [R1+0xe1c], R0 ;  /* 0x000e1c0001007387 */ /* 0x0003e20000100800 */
[----:B------:R1:W-:Y:S04]  /*6ab10*/  STL [R1+0xe18], R2 ;  /* 0x000e180201007387 */ /* 0x0003e80000100800 */
[----:B------:R-:W-:Y:S01]  /*6ab20*/  @P2 CALL.REL.NOINC `(.L_x_0) ;  /* 0x0000001000002944 */ /* 0x000fe20003c00000 */
[----:B------:R-:W-:Y:S05]  /*6ab30*/  BRA `(.L_x_1) ;  /* 0xfffb30c000007947 */ /* 0x000fea000383ffff */
.L_x_0:
[----:B-1----:R-:W2:Y:S04]  /*6ab40*/  LDL.LU R2, [R1+0x4c0] ;  /* 0x0004c00001027983 */ /* 0x002ea80000300800 */
[----:B------:R-:W3:Y:S04]  /*6ab50*/  LDL.LU R0, [R1+0x4c4] ;  /* 0x0004c40001007983 */ /* 0x000ee80000300800 */
[----:B--2---:R0:W-:Y:S04]  /*6ab60*/  STL [R1+0xeb0], R2 ;  /* 0x000eb00201007387 */ /* 0x0041e80000100800 */
[----:B0-----:R-:W2:Y:S04]  /*6ab70*/  LDL.LU R2, [R1+0x4c8] ;  /* 0x0004c80001027983 */ /* 0x001ea80000300800 */
[----:B---3--:R0:W-:Y:S04]  /*6ab80*/  STL [R1+0xe20], R0 ;  /* 0x000e200001007387 */ /* 0x0081e80000100800 */
[----:B0-----:R-:W3:Y:S04]  /*6ab90*/  LDL.LU R0, [R1+0x4cc] ;  /* 0x0004cc0001007983 */ /* 0x001ee80000300800 */
        /* <DEDUP_REMOVED lines=1004> */
[----:B------:R-:W4:Y:S04]  /*6ea60*/  LDL.LU R3, [R1+0xc84] ;  /* 0x000c840001037983 */ /* 0x000f280000300800 */
[----:B---3--:R0:W-:Y:S04]  /*6ea70*/  STL [R1+0x107c], R0 ;  /* 0x00107c0001007387 */ /* 0x0081e80000100800 */
[----:B0-----:R-:W3:Y:S04]  /*6ea80*/  LDL.LU R0, [R1+0xc88] ;  /* 0x000c880001007983 */ /* 0x001ee80000300800 */
[----:B----4-:R0:W-:Y:S04]  /*6ea90*/  STL [R1+0x1078], R3 ;  /* 0x0010780301007387 */ /* 0x0101e80000100800 */
[----:B--2---:R-:W-:Y:S04]  /*6eaa0*/  STL [R1+0x70], R2 ;  /* 0x0000700201007387 */ /* 0x004fe80000100800 */
[----:B0-----:R-:W2:Y:S01]  /*6eab0*/  LDL.LU R3, [R1+0xc8c] ;  /* 0x000c8c0001037983 */ /* 0x001ea20000300800 */
[----:B------:R-:W-:-:S03]  /*6eac0*/  FSETP.GEU.AND P0, PT, R2, 1.175494350822287508e-38, PT ;  /* 0x008000000200780b */ /* 0x000fc60003f0e000 */
[----:B---3--:R0:W-:Y:S02]  /*6ead0*/  STL [R1+0x1040], R0 ;  /* 0x0010400001007387 */ /* 0x0081e40000100800 */
[----:B0-----:R-:W-:Y:S02]  /*6eae0*/  FMUL R0, R2, 8388608 ;  /* 0x4b00000002007820 */ /* 0x001fe40000400000 */
[----:B--2---:R0:W-:Y:S04]  /*6eaf0*/  STL [R1+0x101c], R3 ;  /* 0x00101c0301007387 */ /* 0x0041e80000100800 */
[----:B0-----:R-:W2:Y:S04]  /*6eb00*/  LDL.LU R3, [R1+0xe28] ;  /* 0x000e280001037983 */ /* 0x001ea80000300800 */
[----:B------:R-:W3:Y:S04]  /*6eb10*/  LDL.LU R5, [R1+0xc70] ;  /* 0x000c700001057983 */ /* 0x000ee80000300800 */
[----:B------:R-:W4:Y:S01]  /*6eb20*/  LDL.LU R4, [R1+0xc74] ;  /* 0x000c740001047983 */ /* 0x000f220000300800 */
[----:B------:R-:W-:-:S03]  /*6eb30*/  FSEL R2, R0, R2, !P0 ;  /* 0x0000000200027208 */ /* 0x000fc60004000000 */
[----:B---3--:R-:W-:Y:S04]  /*6eb40*/  STL [R1+0x1074], R5 ;  /* 0x0010740501007387 */ /* 0x008fe80000100800 */
[----:B--2---:R-:W-:Y:S04]  /*6eb50*/  STL [R1+0x68], R3 ;  /* 0x0000680301007387 */ /* 0x004fe80000100800 */
[----:B----4-:R0:W-:Y:S04]  /*6eb60*/  STL [R1+0x106c], R4 ;  /* 0x00106c0401007387 */ /* 0x0101e80000100800 */
[----:B0-----:R-:W2:Y:S01]  /*6eb70*/  LDL.LU R4, [R1+0xc78] ;  /* 0x000c780001047983 */ /* 0x001ea20000300800 */
[C---:B------:R-:W-:Y:S01]  /*6eb80*/  FMUL R0, R3.reuse, 8388608 ;  /* 0x4b00000003007820 */ /* 0x040fe20000400000 */
[----:B------:R-:W-:-:S02]  /*6eb90*/  FSETP.GEU.AND P2, PT, R3, 1.175494350822287508e-38, PT ;  /* 0x008000000300780b */ /* 0x000fc40003f4e000 */
[----:B------:R0:W-:Y:S02]  /*6eba0*/  STL [R1+0xf4], R2 ;  /* 0x0000f40201007387 */ /* 0x0001e40000100800 */
[----:B------:R-:W-:Y:S02]  /*6ebb0*/  FSEL R3, R0, R3, !P2 ;  /* 0x0000000300037208 */ /* 0x000fe40005000000 */
[----:B0-----:R-:W-:Y:S01]  /*6ebc0*/  IADD3 R2, R2, -0x3f3504f3, RZ ;  /* 0xc0cafb0d02027810 */ /* 0x001fe20007ffe0ff */
[----:B--2---:R0:W-:Y:S04]  /*6ebd0*/  STL [R1+0x1018], R4 ;  /* 0x0010180401007387 */ /* 0x0041e80000100800 */
[----:B0-----:R-:W2:Y:S04]  /*6ebe0*/  LDL.LU R4, [R1+0xe2c] ;  /* 0x000e2c0001047983 */ /* 0x001ea80000300800 */
[----:B------:R-:W3:Y:S01]  /*6ebf0*/  LDL.LU R5, [R1+0xe30] ;  /* 0x000e300001057983 */ /* 0x000ee20000300800 */
[----:B------:R-:W-:-:S04]  /*6ec00*/  LOP3.LUT R20, R2, 0xff800000, RZ, 0xc0, !PT ;  /* 0xff80000002147812 */ /* 0x000fc800078ec0ff */
[----:B------:R-:W0:Y:S01]  /*6ec10*/  I2F R2, R20 ;  /* 0x0000001400027306 */ /* 0x000e220000201400 */
[----:B--2---:R-:W-:Y:S01]  /*6ec20*/  STL [R1+0x60], R4 ;  /* 0x0000600401007387 */ /* 0x004fe20000100800 */
[C---:B------:R-:W-:Y:S01]  /*6ec30*/  FMUL R0, R4.reuse, 8388608 ;  /* 0x4b00000004007820 */ /* 0x040fe20000400000 */
[----:B------:R-:W-:Y:S02]  /*6ec40*/  FSETP.GEU.AND P5, PT, R4, 1.175494350822287508e-38, PT ;  /* 0x008000000400780b */ /* 0x000fe40003fae000 */
[----:B------:R1:W-:Y:S04]  /*6ec50*/  STL [R1+0xf0], R3 ;  /* 0x0000f00301007387 */ /* 0x0003e80000100800 */
[----:B---3--:R-:W-:Y:S04]  /*6ec60*/  STL [R1+0x58], R5 ;  /* 0x0000580501007387 */ /* 0x008fe80000100800 */
[----:B------:R-:W-:Y:S01]  /*6ec70*/  STL [R1+0x1d40], R20 ;  /* 0x001d401401007387 */ /* 0x000fe20000100800 */
[----:B------:R-:W-:-:S02]  /*6ec80*/  FSEL R0, R0, R4, !P5 ;  /* 0x0000000400007208 */ /* 0x000fc40006800000 */
[----:B------:R-:W-:Y:S01]  /*6ec90*/  FSETP.GEU.AND P6, PT, R5, 1.175494350822287508e-38, PT ;  /* 0x008000000500780b */ /* 0x000fe20003fce000 */
[----:B------:R-:W2:Y:S01]  /*6eca0*/  LDL.LU R6, [R1+0xc7c] ;  /* 0x000c7c0001067983 */ /* 0x000ea20000300800 */
[----:B-1----:R-:W-:-:S03]  /*6ecb0*/  IADD3 R3, R3, -0x3f3504f3, RZ ;  /* 0xc0cafb0d03037810 */ /* 0x002fc60007ffe0ff */
[----:B------:R-:W3:Y:S01]  /*6ecc0*/  LDL.LU R8, [R1+0xe34] ;  /* 0x000e340001087983 */ /* 0x000ee20000300800 */
[----:B------:R-:W-:-:S03]  /*6ecd0*/  FMUL R4, R5, 8388608 ;  /* 0x4b00000005047820 */ /* 0x000fc60000400000 */
[----:B--2---:R1:W-:Y:S04]  /*6ece0*/  STL [R1+0x1014], R6 ;  /* 0x0010140601007387 */ /* 0x0043e80000100800 */
[----:B---3--:R2:W-:Y:S04]  /*6ecf0*/  STL [R1+0x50], R8 ;  /* 0x0000500801007387 */ /* 0x0085e80000100800 */
[----:B------:R-:W-:Y:S04]  /*6ed00*/  STL [R1+0xe8], R0 ;  /* 0x0000e80001007387 */ /* 0x000fe80000100800 */
[----:B------:R-:W3:Y:S01]  /*6ed10*/  LDL.LU R7, [R1+0xe38] ;  /* 0x000e380001077983 */ /* 0x000ee20000300800 */
[----:B-1----:R-:W-:Y:S01]  /*6ed20*/  FSEL R6, R4, R5, !P6 ;  /* 0x0000000504067208 */ /* 0x002fe20007000000 */
[----:B------:R-:W-:Y:S01]  /*6ed30*/  FMUL R5, R8, 8388608 ;  /* 0x4b00000008057820 */ /* 0x000fe20000400000 */
[----:B------:R-:W-:-:S02]  /*6ed40*/  FSEL R4, RZ, -23, P0 ;  /* 0xc1b80000ff047808 */ /* 0x000fc40000000000 */
[----:B------:R-:W-:-:S03]  /*6ed50*/  FSETP.GEU.AND P0, PT, R8, 1.175494350822287508e-38, PT ;  /* 0x008000000800780b */ /* 0x000fc60003f0e000 */
[----:B0-----:R-:W-:Y:S01]  /*6ed60*/  FFMA.FTZ R2, R2, 1.1920928955078125e-07, R4 ;  /* 0x3400000002027823 */ /* 0x001fe20000010004 */
[----:B--2---:R-:W-:Y:S02]  /*6ed70*/  FSEL R8, R5, R8, !P0 ;  /* 0x0000000805087208 */ /* 0x004fe40004000000 */
[----:B------:R-:W-:Y:S02]  /*6ed80*/  LOP3.LUT R19, R3, 0xff800000, RZ, 0xc0, !PT ;  /* 0xff80000003137812 */ /* 0x000fe400078ec0ff */
[----:B------:R-:W-:Y:S01]  /*6ed90*/  IADD3 R3, R0, -0x3f3504f3, RZ ;  /* 0xc0cafb0d00037810 */ /* 0x000fe20007ffe0ff */
[----:B---3--:R-:W-:Y:S04]  /*6eda0*/  STL [R1+0x4c], R7 ;  /* 0x00004c0701007387 */ /* 0x008fe80000100800 */
[----:B------:R0:W-:Y:S04]  /*6edb0*/  STL [R1+0xec], R6 ;  /* 0x0000ec0601007387 */ /* 0x0001e80000100800 */
[----:B------:R-:W-:Y:S01]  /*6edc0*/  STL [R1+0x74c], R2 ;  /* 0x00074c0201007387 */ /* 0x000fe20000100800 */
[----:B0-----:R-:W-:-:S03]  /*6edd0*/  IADD3 R6, R6, -0x3f3504f3, RZ ;  /* 0xc0cafb0d06067810 */ /* 0x001fc60007ffe0ff */
[----:B------:R0:W-:Y:S01]  /*6ede0*/  STL [R1+0xe4], R8 ;  /* 0x0000e40801007387 */ /* 0x0001e20000100800 */
[----:B------:R-:W-:Y:S02]  /*6edf0*/  LOP3.LUT R21, R6, 0xff800000, RZ, 0xc0, !PT ;  /* 0xff80000006157812 */ /* 0x000fe400078ec0ff */
[----:B------:R-:W-:Y:S02]  /*6ee00*/  IADD3 R6, R8, -0x3f3504f3, RZ ;  /* 0xc0cafb0d08067810 */ /* 0x000fe40007ffe0ff */
[----:B0-----:R-:W2:Y:S01]  /*6ee10*/  LDL.LU R8, [R1+0xe3c] ;  /* 0x000e3c0001087983 */ /* 0x001ea20000300800 */
[----:B------:R-:W0:Y:S01]  /*6ee20*/  I2F R0, R19 ;  /* 0x0000001300007306 */ /* 0x000e220000201400 */
[----:B------:R-:W-:Y:S01]  /*6ee30*/  FSEL R2, RZ, -23, P2 ;  /* 0xc1b80000ff027808 */ /* 0x000fe20001000000 */
[C---:B------:R-:W-:Y:S01]  /*6ee40*/  FMUL R5, R7.reuse, 8388608 ;  /* 0x4b00000007057820 */ /* 0x040fe20000400000 */
[----:B------:R-:W-:-:S04]  /*6ee50*/  FSETP.GEU.AND P1, PT, R7, 1.175494350822287508e-38, PT ;  /* 0x008000000700780b */ /* 0x000fc80003f2e000 */
[----:B------:R-:W-:Y:S01]  /*6ee60*/  FSEL R5, R5, R7, !P1 ;  /* 0x0000000705057208 */ /* 0x000fe20004800000 */
[----:B0-----:R-:W-:-:S05]  /*6ee70*/  FFMA.FTZ R0, R0, 1.1920928955078125e-07, R2 ;  /* 0x3400000000007823 */ /* 0x001fca0000010002 */
[----:B------:R0:W-:Y:S04]  /*6ee80*/  STL [R1+0x748], R0 ;  /* 0x0007480001007387 */ /* 0x0001e80000100800 */
[----:B--2---:R-:W-:Y:S04]  /*6ee90*/  STL [R1+0x48], R8 ;  /* 0x0000480801007387 */ /* 0x004fe80000100800 */
[----:B------:R1:W-:Y:S04]  /*6eea0*/  STL [R1+0xdc], R5 ;  /* 0x0000dc0501007387 */ /* 0x0003e80000100800 */
[----:B------:R-:W2:Y:S04]  /*6eeb0*/  LDL.LU R7, [R1+0xe40] ;  /* 0x000e400001077983 */ /* 0x000ea80000300800 */
[----:B------:R-:W3:Y:S01]  /*6eec0*/  LDL.LU R9, [R1+0xe44] ;  /* 0x000e440001097983 */ /* 0x000ee20000300800 */
[C---:B0-----:R-:W-:Y:S01]  /*6eed0*/  FMUL R0, R8.reuse, 8388608 ;  /* 0x4b00000008007820 */ /* 0x041fe20000400000 */
[----:B------:R-:W-:-:S02]  /*6eee0*/  FSETP.GEU.AND P2, PT, R8, 1.175494350822287508e-38, PT ;  /* 0x008000000800780b */ /* 0x000fc40003f4e000 */
[----:B------:R-:W-:Y:S02]  /*6eef0*/  IADD3 R2, R5, -0x3f3504f3, RZ ;  /* 0xc0cafb0d05027810 */ /* 0x000fe40007ffe0ff */
[----:B-1----:R-:W-:Y:S02]  /*6ef00*/  FSEL R5, R0, R8, !P2 ;  /* 0x0000000800057208 */ /* 0x002fe40005000000 */
[----:B------:R-:W-:Y:S01]  /*6ef10*/  LOP3.LUT R18, R3, 0xff800000, RZ, 0xc0, !PT ;  /* 0xff80000003127812 */ /* 0x000fe200078ec0ff */
[----:B--2---:R0:W-:Y:S04]  /*6ef20*/  STL [R1+0x44], R7 ;  /* 0x0000440701007387 */ /* 0x0041e80000100800 */
[----:B------:R-:W-:Y:S04]  /*6ef30*/  STL [R1+0xe0], R5 ;  /* 0x0000e00501007387 */ /* 0x000fe80000100800 */
[----:B---3--:R1:W-:Y:S04]  /*6ef40*/  STL [R1+0x40], R9 ;  /* 0x0000400901007387 */ /* 0x0083e80000100800 */
[----:B------:R-:W1:Y:S04]  /*6ef50*/  LDL.LU R11, [R1+0xe48] ;  /* 0x000e4800010b7983 */ /* 0x000e680000300800 */
[----:B------:R-:W2:Y:S01]  /*6ef60*/  LDL.LU R12, [R1+0xe4c] ;  /* 0x000e4c00010c7983 */ /* 0x000ea20000300800 */
[C---:B------:R-:W-:Y:S01]  /*6ef70*/  FMUL R0, R7.reuse, 8388608 ;  /* 0x4b00000007007820 */ /* 0x040fe20000400000 */
[----:B------:R-:W-:Y:S01]  /*6ef80*/  FSETP.GEU.AND P3, PT, R7, 1.175494350822287508e-38, PT ;  /* 0x008000000700780b */ /* 0x000fe20003f6e000 */
[----:B------:R-:W3:Y:S01]  /*6ef90*/  I2F R3, R18 ;  /* 0x0000001200037306 */ /* 0x000ee20000201400 */
[----:B------:R-:W-:-:S02]  /*6efa0*/  LOP3.LUT R24, R2, 0xff800000, RZ, 0xc0, !PT ;  /* 0xff80000002187812 */ /* 0x000fc400078ec0ff */
[----:B------:R-:W-:Y:S02]  /*6efb0*/  IADD3 R2, R5, -0x3f3504f3, RZ ;  /* 0xc0cafb0d05027810 */ /* 0x000fe40007ffe0ff */
[----:B------:R-:W-:-:S03]  /*6efc0*/  FSEL R0, R0, R7, !P3 ;  /* 0x0000000700007208 */ /* 0x000fc60005800000 */
[----:B------:R-:W4:Y:S01]  /*6efd0*/  I2F R4, R21 ;  /* 0x0000001500047306 */ /* 0x000f220000201400 */
[----:B------:R-:W-:Y:S01]  /*6efe0*/  LOP3.LUT R23, R2, 0xff800000, RZ, 0xc0, !PT ;  /* 0xff80000002177812 */ /* 0x000fe200078ec0ff */
[C---:B------:R-:W-:Y:S01]  /*6eff0*/  FMUL R2, R9.reuse, 8388608 ;  /* 0x4b00000009027820 */ /* 0x040fe20000400000 */
[----:B------:R-:W-:Y:S02]  /*6f000*/  IADD3 R8, R0, -0x3f3504f3, RZ ;  /* 0xc0cafb0d00087810 */ /* 0x000fe40007ffe0ff */
[----:B------:R-:W-:Y:S02]  /*6f010*/  FSETP.GEU.AND P4, PT, R9, 1.175494350822287508e-38, PT ;  /* 0x008000000900780b */ /* 0x000fe40003f8e000 */
[----:B0-----:R-:W-:Y:S02]  /*6f020*/  FSEL R7, RZ, -23, P5 ;  /* 0xc1b80000ff077808 */ /* 0x001fe40002800000 */
[----:B------:R-:W-:Y:S02]  /*6f030*/  LOP3.LUT R22, R8, 0xff800000, RZ, 0xc0, !PT ;  /* 0xff80000008167812 */ /* 0x000fe400078ec0ff */
[----:B------:R-:W-:-:S02]  /*6f040*/  FSEL R2, R2, R9, !P4 ;  /* 0x0000000902027208 */ /* 0x000fc40006000000 */
[----:B------:R-:W-:Y:S01]  /*6f050*/  FSEL R8, RZ, -23, P6 ;  /* 0xc1b80000ff087808 */ /* 0x000fe20003000000 */
[----:B---3--:R-:W-:-:S04]  /*6f060*/  FFMA.FTZ R7, R3, 1.1920928955078125e-07, R7 ;  /* 0x3400000003077823 */ /* 0x008fc80000010007 */
[----:B----4-:R-:W-:Y:S02]  /*6f070*/  FFMA.FTZ R4, R4, 1.1920928955078125e-07, R8 ;  /* 0x3400000004047823 */ /* 0x010fe40000010008 */
[C---:B-1----:R-:W-:Y:S01]  /*6f080*/  FMUL R9, R11.reuse, 8388608 ;  /* 0x4b0000000b097820 */ /* 0x042fe20000400000 */
[----:B------:R-:W-:Y:S01]  /*6f090*/  FSETP.GEU.AND P5, PT, R11, 1.175494350822287508e-38, PT ;  /* 0x008000000b00780b */ /* 0x000fe20003fae000 */
[----:B------:R0:W-:Y:S03]  /*6f0a0*/  STL [R1+0x3c], R11 ;  /* 0x00003c0b01007387 */ /* 0x0001e60000100800 */
[----:B------:R-:W-:Y:S01]  /*6f0b0*/  FSEL R3, R9, R11, !P5 ;  /* 0x0000000b09037208 */ /* 0x000fe20006800000 */
[----:B------:R-:W-:Y:S04]  /*6f0c0*/  STL [R1+0xd8], R0 ;  /* 0x0000d80001007387 */ /* 0x000fe80000100800 */
[----:B--2---:R-:W-:Y:S04]  /*6f0d0*/  STL [R1+0x38], R12 ;  /* 0x0000380c01007387 */ /* 0x004fe80000100800 */
[----:B------:R-:W-:Y:S04]  /*6f0e0*/  STL [R1+0xd4], R2 ;  /* 0x0000d40201007387 */ /* 0x000fe80000100800 */
[----:B------:R1:W-:Y:S04]  /*6f0f0*/  STL [R1+0x744], R7 ;  /* 0x0007440701007387 */ /* 0x0003e80000100800 */
[----:B------:R2:W-:Y:S04]  /*6f100*/  STL [R1+0x740], R4 ;  /* 0x0007400401007387 */ /* 0x0005e80000100800 */
[----:B------:R3:W-:Y:S04]  /*6f110*/  STL [R1+0xd0], R3 ;  /* 0x0000d00301007387 */ /* 0x0007e80000100800 */
[----:B0-----:R-:W4:Y:S01]  /*6f120*/  LDL.LU R11, [R1+0xe50] ;  /* 0x000e5000010b7983 */ /* 0x001f220000300800 */
[----:B------:R-:W-:-:S04]  /*6f130*/  LOP3.LUT R25, R6, 0xff800000, RZ, 0xc0, !PT ;  /* 0xff80000006197812 */ /* 0x000fc800078ec0ff */
[----:B------:R-:W0:Y:S01]  /*6f140*/  I2F R6, R25 ;  /* 0x0000001900067306 */ /* 0x000e220000201400 */
[C---:B-1----:R-:W-:Y:S01]  /*6f150*/  FMUL R7, R12.reuse, 8388608 ;  /* 0x4b0000000c077820 */ /* 0x042fe20000400000 */
[----:B------:R-:W-:-:S04]  /*6f160*/  FSETP.GEU.AND P6, PT, R12, 1.175494350822287508e-38, PT ;  /* 0x008000000c00780b */ /* 0x000fc80003fce000 */
[----:B------:R-:W-:Y:S02]  /*6f170*/  FSEL R9, R7, R12, !P6 ;  /* 0x0000000c07097208 */ /* 0x000fe40007000000 */
[----:B------:R-:W-:-:S05]  /*6f180*/  FSEL R7, RZ, -23, P0 ;  /* 0xc1b80000ff077808 */ /* 0x000fca0000000000 */
[----:B0-----:R-:W-:Y:S01]  /*6f190*/  FFMA.FTZ R6, R6, 1.1920928955078125e-07, R7 ;  /* 0x3400000006067823 */ /* 0x001fe20000010007 */
[----:B----4-:R-:W-:Y:S04]  /*6f1a0*/  STL [R1+0x34], R11 ;  /* 0x0000340b01007387 */ /* 0x010fe80000100800 */
[----:B------:R0:W-:Y:S04]  /*6f1b0*/  STL [R1+0xcc], R9 ;  /* 0x0000cc0901007387 */ /* 0x0001e80000100800 */
[----:B------:R-:W-:Y:S04]  /*6f1c0*/  STL [R1+0x72c], R6 ;  /* 0x00072c0601007387 */ /* 0x000fe80000100800 */
[----:B------:R-:W4:Y:S01]  /*6f1d0*/  LDL.LU R12, [R1+0xe54] ;  /* 0x000e5400010c7983 */ /* 0x000f220000300800 */
[----:B------:R-:W1:Y:S01]  /*6f1e0*/  I2F R5, R24 ;  /* 0x0000001800057306 */ /* 0x000e620000201400 */
[----:B------:R-:W-:Y:S01]  /*6f1f0*/  IADD3 R10, R2, -0x3f3504f3, RZ ;  /* 0xc0cafb0d020a7810 */ /* 0x000fe20007ffe0ff */
[----:B------:R-:W-:Y:S01]  /*6f200*/  FMUL R8, R11, 8388608 ;  /* 0x4b0000000b087820 */ /* 0x000fe20000400000 */
[----:B--2---:R-:W-:-:S02]  /*6f210*/  IADD3 R4, R3, -0x3f3504f3, RZ ;  /* 0xc0cafb0d03047810 */ /* 0x004fc40007ffe0ff */
[----:B------:R-:W-:-:S03]  /*6f220*/  FSETP.GEU.AND P0, PT, R11, 1.175494350822287508e-38, PT ;  /* 0x008000000b00780b */ /* 0x000fc60003f0e000 */
[----:B------:R-:W2:Y:S01]  /*6f230*/  I2F R0, R23 ;  /* 0x0000001700007306 */ /* 0x000ea20000201400 */
[----:B------:R-:W-:Y:S02]  /*6f240*/  LOP3.LUT R29, R10, 0xff800000, RZ, 0xc0, !PT ;  /* 0xff8000000a1d7812 */ /* 0x000fe400078ec0ff */
[----:B------:R-:W-:Y:S02]  /*6f250*/  LOP3.LUT R28, R4, 0xff800000, RZ, 0xc0, !PT ;  /* 0xff800000041c7812 */ /* 0x000fe400078ec0ff */
[----:B------:R-:W-:-:S03]  /*6f260*/  FSEL R8, R8, R11, !P0 ;  /* 0x0000000b08087208 */ /* 0x000fc60004000000 */
[----:B------:R-:W1:Y:S01]  /*6f270*/  I2F R2, R22 ;  /* 0x0000001600027306 */ /* 0x000e620000201400 */
[----:B------:R-:W-:Y:S01]  /*6f280*/  FSEL R10, RZ, -23, P1 ;  /* 0xc1b80000ff0a7808 */ /* 0x000fe20000800000 */
[----:B------:R2:W-:Y:S01]  /*6f290*/  STL [R1+0xc8], R8 ;  /* 0x0000c80801007387 */ /* 0x0005e20000100800 */
[----:B------:R-:W-:-:S05]  /*6f2a0*/  FSEL R7, RZ, -23, P2 ;  /* 0xc1b80000ff077808 */ /* 0x000fca0001000000 */
[----:B---3--:R-:W-:Y:S01]  /*6f2b0*/  I2F R3, R29 ;  /* 0x0000001d00037306 */ /* 0x008fe20000201400 */
[----:B0-----:R-:W-:Y:S02]  /*6f2c0*/  IADD3 R9, R9, -0x3f3504f3, RZ ;  /* 0xc0cafb0d09097810 */ /* 0x001fe40007ffe0ff */
[----:B--2---:R-:W-:-:S05]  /*6f2d0*/  IADD3 R8, R8, -0x3f3504f3, RZ ;  /* 0xc0cafb0d08087810 */ /* 0x004fca0007ffe0ff */
[----:B------:R-:W0:Y:S01]  /*6f2e0*/  I2F R4, R28 ;  /* 0x0000001c00047306 */ /* 0x000e220000201400 */
[----:B-1----:R-:W-:Y:S01]  /*6f2f0*/  FFMA.FTZ R5, R5, 1.1920928955078125e-07, R10 ;  /* 0x3400000005057823 */ /* 0x002fe2000001000a */
[----:B------:R-:W-:Y:S01]  /*6f300*/  LOP3.LUT R26, R8, 0xff800000, RZ, 0xc0, !PT ;  /* 0xff800000081a7812 */ /* 0x000fe200078ec0ff */
[----:B------:R-:W-:Y:S01]  /*6f310*/  FFMA.FTZ R0, R0, 1.1920928955078125e-07, R7 ;  /* 0x3400000000007823 */ /* 0x000fe20000010007 */
[----:B------:R-:W-:Y:S02]  /*6f320*/  FSEL R8, RZ, -23, P3 ;  /* 0xc1b80000ff087808 */ /* 0x000fe40001800000 */
[----:B------:R-:W-:Y:S02]  /*6f330*/  LOP3.LUT R27, R9, 0xff800000, RZ, 0xc0, !PT ;  /* 0xff800000091b7812 */ /* 0x000fe400078ec0ff */
[----:B------:R-:W-:Y:S01]  /*6f340*/  FSEL R9, RZ, -23, P4 ;  /* 0xc1b80000ff097808 */ /* 0x000fe20002000000 */
[----:B------:R-:W-:Y:S01]  /*6f350*/  STL [R1+0x728], R5 ;  /* 0x0007280501007387 */ /* 0x000fe20000100800 */
[----:B------:R-:W-:Y:S01]  /*6f360*/  FSEL R10, RZ, -23, P5 ;  /* 0xc1b80000ff0a7808 */ /* 0x000fe20002800000 */
[----:B------:R-:W-:-:S04]  /*6f370*/  FFMA.FTZ R7, R2, 1.1920928955078125e-07, R8 ;  /* 0x3400000002077823 */ /* 0x000fc80000010008 */
[----:B0-----:R-:W-:Y:S02]  /*6f380*/  FFMA.FTZ R2, R4, 1.1920928955078125e-07, R10 ;  /* 0x3400000004027823 */ /* 0x001fe4000001000a */
[C---:B----4-:R-:W-:Y:S01]  /*6f390*/  FMUL R6, R12.reuse, 8388608 ;  /* 0x4b0000000c067820 */ /* 0x050fe20000400000 */
[----:B------:R-:W-:Y:S01]  /*6f3a0*/  FSETP.GEU.AND P1, PT, R12, 1.175494350822287508e-38, PT ;  /* 0x008000000c00780b */ /* 0x000fe20003f2e000 */
[----:B------:R-:W-:Y:S03]  /*6f3b0*/  STL [R1+0x30], R12 ;  /* 0x0000300c01007387 */ /* 0x000fe60000100800 */
[----:B------:R-:W-:Y:S01]  /*6f3c0*/  FSEL R6, R6, R12, !P1 ;  /* 0x0000000c06067208 */ /* 0x000fe20004800000 */
[----:B------:R0:W-:Y:S04]  /*6f3d0*/  STL [R1+0x724], R0 ;  /* 0x0007240001007387 */ /* 0x0001e80000100800 */
[----:B------:R-:W-:Y:S01]  /*6f3e0*/  STL [R1+0x720], R7 ;  /* 0x0007200701007387 */ /* 0x000fe20000100800 */
[----:B0-----:R-:W-:-:S03]  /*6f3f0*/  FFMA.FTZ R0, R3, 1.1920928955078125e-07, R9 ;  /* 0x3400000003007823 */ /* 0x001fc60000010009 */
[----:B------:R-:W-:Y:S04]  /*6f400*/  STL [R1+0xc4], R6 ;  /* 0x0000c40601007387 */ /* 0x000fe80000100800 */
[----:B------:R0:W-:Y:S04]  /*6f410*/  STL [R1+0x70c], R0 ;  /* 0x00070c0001007387 */ /* 0x0001e80000100800 */
[----:B------:R1:W-:Y:S01]  /*6f420*/  STL [R1+0x708], R2 ;  /* 0x0007080201007387 */ /* 0x0003e20000100800 */
[----:B0-----:R-:W-:-:S03]  /*6f430*/  IADD3 R0, R6, -0x3f3504f3, RZ ;  /* 0xc0cafb0d06007810 */ /* 0x001fc60007ffe0ff */
[----:B------:R-:W2:Y:S04]  /*6f440*/  LDL.LU R6, [R1+0xe58] ;  /* 0x000e580001067983 */ /* 0x000ea80000300800 */
[----:B------:R-:W3:Y:S01]  /*6f450*/  LDL.LU R8, [R1+0xe5c] ;  /* 0x000e5c0001087983 */ /* 0x000ee20000300800 */
[----:B------:R-:W0:Y:S08]  /*6f460*/  I2F R5, R27 ;  /* 0x0000001b00057306 */ /* 0x000e300000201400 */
[----:B------:R-:W4:Y:S01]  /*6f470*/  I2F R11, R26 ;  /* 0x0000001a000b7306 */ /* 0x000f220000201400 */
[----:B-1----:R-:W-:-:S02]  /*6f480*/  FSEL R2, RZ, -23, P6 ;  /* 0xc1b80000ff027808 */ /* 0x002fc40003000000 */
[----:B------:R-:W-:Y:S02]  /*6f490*/  FSEL R3, RZ, -23, P0 ;  /* 0xc1b80000ff037808 */ /* 0x000fe40000000000 */
[----:B------:R-:W-:Y:S01]  /*6f4a0*/  LOP3.LUT R0, R0, 0xff800000, RZ, 0xc0, !PT ;  /* 0xff80000000007812 */ /* 0x000fe200078ec0ff */
[----:B0-----:R-:W-:Y:S02]  /*6f4b0*/  FFMA.FTZ R2, R5, 1.1920928955078125e-07, R2 ;  /* 0x3400000005027823 */ /* 0x001fe40000010002 */
[----:B----4-:R-:W-:Y:S02]  /*6f4c0*/  FFMA.FTZ R3, R11, 1.1920928955078125e-07, R3 ;  /* 0x340000000b037823 */ /* 0x010fe40000010003 */
[C---:B--2---:R-:W-:Y:S01]  /*6f4d0*/  FMUL R4, R6.reuse, 8388608 ;  /* 0x4b00000006047820 */ /* 0x044fe20000400000 */
[----:B------:R-:W-:Y:S01]  /*6f4e0*/  FSETP.GEU.AND P2, PT, R6, 1.175494350822287508e-38, PT ;  /* 0x008000000600780b */ /* 0x000fe20003f4e000 */
[----:B------:R0:W-:Y:S03]  /*6f4f0*/  STL [R1+0x2c], R6 ;  /* 0x00002c0601007387 */ /* 0x0001e60000100800 */
[----:B------:R-:W-:Y:S01]  /*6f500*/  FSEL R4, R4, R6, !P2 ;  /* 0x0000000604047208 */ /* 0x000fe20005000000 */
[----:B---3--:R-:W-:Y:S04]  /*6f510*/  STL [R1+0x28], R8 ;  /* 0x0000280801007387 */ /* 0x008fe80000100800 */
[----:B------:R-:W-:Y:S04]  /*6f520*/  STL [R1+0x104], R0 ;  /* 0x0001040001007387 */ /* 0x000fe80000100800 */
[----:B------:R1:W-:Y:S04]  /*6f530*/  STL [R1+0x700], R2 ;  /* 0x0007000201007387 */ /* 0x0003e80000100800 */
[----:B------:R2:W-:Y:S04]  /*6f540*/  STL [R1+0x6ec], R3 ;  /* 0x0006ec0301007387 */ /* 0x0005e80000100800 */
[----:B------:R-:W3:Y:S04]  /*6f550*/  LDL.LU R7, [R1+0xe60] ;  /* 0x000e600001077983 */ /* 0x000ee80000300800 */
[----:B------:R4:W-:Y:S04]  /*6f560*/  STL [R1+0xb4], R4 ;  /* 0x0000b40401007387 */ /* 0x0009e80000100800 */
[----:B0-----:R-:W3:Y:S01]  /*6f570*/  LDL.LU R6, [R1+0xe64] ;  /* 0x000e640001067983 */ /* 0x001ee20000300800 */
[C---:B-1----:R-:W-:Y:S01]  /*6f580*/  FMUL R2, R8.reuse, 8388608 ;  /* 0x4b00000008027820 */ /* 0x042fe20000400000 */
[----:B------:R-:W-:-:S02]  /*6f590*/  FSETP.GEU.AND P5, PT, R8, 1.175494350822287508e-38, PT ;  /* 0x008000000800780b */ /* 0x000fc40003fae000 */
[----:B--2---:R-:W-:Y:S02]  /*6f5a0*/  IADD3 R3, R4, -0x3f3504f3, RZ ;  /* 0xc0cafb0d04037810 */ /* 0x004fe40007ffe0ff */
[----:B------:R-:W-:Y:S02]  /*6f5b0*/  FSEL R5, R2, R8, !P5 ;  /* 0x0000000802057208 */ /* 0x000fe40006800000 */
[----:B----4-:R-:W-:Y:S01]  /*6f5c0*/  LOP3.LUT R4, R3, 0xff800000, RZ, 0xc0, !PT ;  /* 0xff80000003047812 */ /* 0x010fe200078ec0ff */
[----:B------:R-:W0:Y:S01]  /*6f5d0*/  I2F R0, R0 ;  /* 0x0000000000007306 */ /* 0x000e220000201400 */
[----:B---3--:R-:W-:Y:S04]  /*6f5e0*/  STL [R1+0x24], R7 ;  /* 0x0000240701007387 */ /* 0x008fe80000100800 */
[----:B------:R1:W-:Y:S04]  /*6f5f0*/  STL [R1+0xb8], R5 ;  /* 0x0000b80501007387 */ /* 0x0003e80000100800 */
[----:B------:R-:W-:Y:S04]  /*6f600*/  STL [R1+0x20], R6 ;  /* 0x0000200601007387 */ /* 0x000fe80000100800 */
[----:B------:R-:W-:Y:S04]  /*6f610*/  STL [R1+0x100], R4 ;  /* 0x0001000401007387 */ /* 0x000fe80000100800 */
[----:B------:R-:W2:Y:S01]  /*6f620*/  LDL.LU R8, [R1+0xe68] ;  /* 0x000e680001087983 */ /* 0x000ea20000300800 */
[----:B------:R-:W-:Y:S01]  /*6f630*/  FSEL R2, RZ, -23, P1 ;  /* 0xc1b80000ff027808 */ /* 0x000fe20000800000 */
[C---:B------:R-:W-:Y:S01]  /*6f640*/  FMUL R3, R7.reuse, 8388608 ;  /* 0x4b00000007037820 */ /* 0x040fe20000400000 */
[----:B------:R-:W-:-:S02]  /*6f650*/  FSETP.GEU.AND P0, PT, R7, 1.175494350822287508e-38, PT ;  /* 0x008000000700780b */ /* 0x000fc40003f0e000 */
[----:B-1----:R-:W-:Y:S01]  /*6f660*/  IADD3 R5, R5, -0x3f3504f3, RZ ;  /* 0xc0cafb0d05057810 */ /* 0x002fe20007ffe0ff */
[----:B0-----:R-:W-:Y:S01]  /*6f670*/  FFMA.FTZ R0, R0, 1.1920928955078125e-07, R2 ;  /* 0x3400000000007823 */ /* 0x001fe20000010002 */
[----:B------:R-:W-:Y:S02]  /*6f680*/  FSEL R3, R3, R7, !P0 ;  /* 0x0000000703037208 */ /* 0x000fe40004000000 */
[----:B------:R-:W-:Y:S02]  /*6f690*/  LOP3.LUT R2, R5, 0xff800000, RZ, 0xc0, !PT ;  /* 0xff80000005027812 */ /* 0x000fe400078ec0ff */
[----:B------:R0:W-:Y:S04]  /*6f6a0*/  STL [R1+0x6e8], R0 ;  /* 0x0006e80001007387 */ /* 0x0001e80000100800 */
[----:B--2---:R-:W-:Y:S04]  /*6f6b0*/  STL [R1+0x1c], R8 ;  /* 0x00001c0801007387 */ /* 0x004fe80000100800 */
[----:B------:R1:W-:Y:S04]  /*6f6c0*/  STL [R1+0xb0], R3 ;  /* 0x0000b00301007387 */ /* 0x0003e80000100800 */
[----:B------:R-:W-:Y:S04]  /*6f6d0*/  STL [R1+0xfc], R2 ;  /* 0x0000fc0201007387 */ /* 0x000fe80000100800 */
[----:B------:R-:W2:Y:S01]  /*6f6e0*/  LDL.LU R9, [R1+0xe6c] ;  /* 0x000e6c0001097983 */ /* 0x000ea20000300800 */
[C---:B0-----:R-:W-:Y:S01]  /*6f6f0*/  FMUL R0, R6.reuse, 8388608 ;  /* 0x4b00000006007820 */ /* 0x041fe20000400000 */
[----:B------:R-:W-:-:S02]  /*6f700*/  FSETP.GEU.AND P4, PT, R6, 1.175494350822287508e-38, PT ;  /* 0x008000000600780b */ /* 0x000fc40003f8e000 */
[----:B-1----:R-:W-:Y:S02]  /*6f710*/  IADD3 R3, R3, -0x3f3504f3, RZ ;  /* 0xc0cafb0d03037810 */ /* 0x002fe40007ffe0ff */
[----:B------:R-:W-:Y:S02]  /*6f720*/  FSEL R6, R0, R6, !P4 ;  /* 0x0000000600067208 */ /* 0x000fe40006000000 */
[----:B------:R-:W-:Y:S01]  /*6f730*/  LOP3.LUT R3, R3, 0xff800000, RZ, 0xc0, !PT ;  /* 0xff80000003037812 */ /* 0x000fe200078ec0ff */
[----:B------:R-:W0:Y:S01]  /*6f740*/  I2F R4, R4 ;  /* 0x0000000400047306 */ /* 0x000e220000201400 */
[----:B------:R-:W-:Y:S01]  /*6f750*/  FSEL R0, RZ, -23, P2 ;  /* 0xc1b80000ff007808 */ /* 0x000fe20001000000 */
[----:B--2---:R-:W-:Y:S04]  /*6f760*/  STL [R1+0x18], R9 ;  /* 0x0000180901007387 */ /* 0x004fe80000100800 */
[----:B------:R1:W-:Y:S04]  /*6f770*/  STL [R1+0xac], R6 ;  /* 0x0000ac0601007387 */ /* 0x0003e80000100800 */
[----:B------:R-:W-:Y:S04]  /*6f780*/  STL [R1+0xf8], R3 ;  /* 0x0000f80301007387 */ /* 0x000fe80000100800 */
[----:B------:R-:W2:Y:S01]  /*6f790*/  LDL.LU R7, [R1+0xe70] ;  /* 0x000e700001077983 */ /* 0x000ea20000300800 */
[----:B0-----:R-:W-:Y:S01]  /*6f7a0*/  FFMA.FTZ R0, R4, 1.1920928955078125e-07, R0 ;  /* 0x3400000004007823 */ /* 0x001fe20000010000 */
[C---:B------:R-:W-:Y:S01]  /*6f7b0*/  FSETP.GEU.AND P3, PT, R8.reuse, 1.175494350822287508e-38, PT ;  /* 0x008000000800780b */ /* 0x040fe20003f6e000 */
[----:B------:R-:W-:Y:S01]  /*6f7c0*/  FMUL R5, R8, 8388608 ;  /* 0x4b00000008057820 */ /* 0x000fe20000400000 */
[----:B-1----:R-:W-:-:S02]  /*6f7d0*/  IADD3 R6, R6, -0x3f3504f3, RZ ;  /* 0xc0cafb0d06067810 */ /* 0x002fc40007ffe0ff */
[----:B------:R0:W-:Y:S02]  /*6f7e0*/  STL [R1+0x6e4], R0 ;  /* 0x0006e40001007387 */ /* 0x0001e40000100800 */
[----:B------:R-:W-:Y:S02]  /*6f7f0*/  LOP3.LUT R6, R6, 0xff800000, RZ, 0xc0, !PT ;  /* 0xff80000006067812 */ /* 0x000fe400078ec0ff */
[----:B0-----:R-:W-:Y:S01]  /*6f800*/  FSEL R0, R5, R8, !P3 ;  /* 0x0000000805007208 */ /* 0x001fe20005800000 */
[----:B--2---:R-:W-:Y:S04]  /*6f810*/  STL [R1+0x14], R7 ;  /* 0x0000140701007387 */ /* 0x004fe80000100800 */
[----:B------:R0:W-:Y:S04]  /*6f820*/  STL [R1+0xa8], R0 ;  /* 0x0000a80001007387 */ /* 0x0001e80000100800 */
[----:B------:R1:W-:Y:S04]  /*6f830*/  STL [R1+0x114], R6 ;  /* 0x0001140601007387 */ /* 0x0003e80000100800 */
[----:B------:R-:W2:Y:S01]  /*6f840*/  LDL.LU R8, [R1+0xe74] ;  /* 0x000e740001087983 */ /* 0x000ea20000300800 */
[----:B------:R-:W3:Y:S01]  /*6f850*/  I2F R2, R2 ;  /* 0x0000000200027306 */ /* 0x000ee20000201400 */
[C---:B------:R-:W-:Y:S01]  /*6f860*/  FMUL R4, R9.reuse, 8388608 ;  /* 0x4b00000009047820 */ /* 0x040fe20000400000 */
[----:B------:R-:W-:-:S02]  /*6f870*/  FSETP.GEU.AND P6, PT, R9, 1.175494350822287508e-38, PT ;  /* 0x008000000900780b */ /* 0x000fc40003fce000 */
[----:B0-----:R-:W-:-:S04]  /*6f880*/  IADD3 R0, R0, -0x3f3504f3, RZ ;  /* 0xc0cafb0d00007810 */ /* 0x001fc80007ffe0ff */
[----:B------:R1:W-:Y:S01]  /*6f890*/  I2F R14, R6 ;  /* 0x00000006000e7306 */ /* 0x0003e20000201400 */
[----:B------:R-:W-:Y:S01]  /*6f8a0*/  LOP3.LUT R0, R0, 0xff800000, RZ, 0xc0, !PT ;  /* 0xff80000000007812 */ /* 0x000fe200078ec0ff */
[C---:B------:R-:W-:Y:S01]  /*6f8b0*/  FMUL R5, R7.reuse, 8388608 ;  /* 0x4b00000007057820 */ /* 0x040fe20000400000 */
[----:B-1----:R-:W-:Y:S02]  /*6f8c0*/  FSEL R6, R4, R9, !P6 ;  /* 0x0000000904067208 */ /* 0x002fe40007000000 */
[----:B------:R-:W-:Y:S02]  /*6f8d0*/  FSEL R4, RZ, -23, P5 ;  /* 0xc1b80000ff047808 */ /* 0x000fe40002800000 */
[----:B------:R-:W-:-:S03]  /*6f8e0*/  FSETP.GEU.AND P5, PT, R7, 1.175494350822287508e-38, PT ;  /* 0x008000000700780b */ /* 0x000fc60003fae000 */
[----:B---3--:R-:W-:Y:S01]  /*6f8f0*/  FFMA.FTZ R2, R2, 1.1920928955078125e-07, R4 ;  /* 0x3400000002027823 */ /* 0x008fe20000010004 */
[----:B------:R-:W-:Y:S01]  /*6f900*/  FSEL R7, R5, R7, !P5 ;  /* 0x0000000705077208 */ /* 0x000fe20006800000 */
[----:B--2---:R-:W-:Y:S04]  /*6f910*/  STL [R1+0x10], R8 ;  /* 0x0000100801007387 */ /* 0x004fe80000100800 */
[----:B------:R0:W-:Y:S04]  /*6f920*/  STL [R1+0xa4], R6 ;  /* 0x0000a40601007387 */ /* 0x0001e80000100800 */
[----:B------:R-:W-:Y:S01]  /*6f930*/  STL [R1+0x110], R0 ;  /* 0x0001100001007387 */ /* 0x000fe20000100800 */
[----:B0-----:R-:W-:-:S03]  /*6f940*/  IADD3 R6, R6, -0x3f3504f3, RZ ;  /* 0xc0cafb0d06067810 */ /* 0x001fc60007ffe0ff */
[----:B------:R0:W-:Y:S04]  /*6f950*/  STL [R1+0x6cc], R2 ;  /* 0x0006cc0201007387 */ /* 0x0001e80000100800 */
[----:B------:R1:W-:Y:S01]  /*6f960*/  STL [R1+0xa0], R7 ;  /* 0x0000a00701007387 */ /* 0x0003e20000100800 */
[----:B0-----:R-:W-:Y:S02]  /*6f970*/  LOP3.LUT R2, R6, 0xff800000, RZ, 0xc0, !PT ;  /* 0xff80000006027812 */ /* 0x001fe400078ec0ff */
[----:B------:R-:W-:-:S03]  /*6f980*/  IADD3 R6, R7, -0x3f3504f3, RZ ;  /* 0xc0cafb0d07067810 */ /* 0x000fc60007ffe0ff */
[----:B------:R-:W-:Y:S04]  /*6f990*/  STL [R1+0x10c], R2 ;  /* 0x00010c0201007387 */ /* 0x000fe80000100800 */
[----:B-1----:R-:W2:Y:S01]  /*6f9a0*/  LDL.LU R7, [R1+0xe78] ;  /* 0x000e780001077983 */ /* 0x002ea20000300800 */
[----:B------:R-:W0:Y:S01]  /*6f9b0*/  I2F R3, R3 ;  /* 0x0000000300037306 */ /* 0x000e220000201400 */
[----:B------:R-:W-:Y:S01]  /*6f9c0*/  FSEL R4, RZ, -23, P0 ;  /* 0xc1b80000ff047808 */ /* 0x000fe20000000000 */
[C---:B------:R-:W-:Y:S01]  /*6f9d0*/  FMUL R5, R8.reuse, 8388608 ;  /* 0x4b00000008057820 */ /* 0x040fe20000400000 */
[----:B------:R-:W-:-:S04]  /*6f9e0*/  FSETP.GEU.AND P2, PT, R8, 1.175494350822287508e-38, PT ;  /* 0x008000000800780b */ /* 0x000fc80003f4e000 */
[----:B------:R-:W-:Y:S01]  /*6f9f0*/  FSEL R5, R5, R8, !P2 ;  /* 0x0000000805057208 */ /* 0x000fe20005000000 */
[----:B0-----:R-:W-:Y:S01]  /*6fa00*/  FFMA.FTZ R4, R3, 1.1920928955078125e-07, R4 ;  /* 0x3400000003047823 */ /* 0x001fe20000010004 */
[----:B------:R-:W-:-:S04]  /*6fa10*/  LOP3.LUT R3, R6, 0xff800000, RZ, 0xc0, !PT ;  /* 0xff80000006037812 */ /* 0x000fc800078ec0ff */
[----:B------:R0:W-:Y:S04]  /*6fa20*/  STL [R1+0x6c8], R4 ;  /* 0x0006c80401007387 */ /* 0x0001e80000100800 */
[----:B--2---:R-:W-:Y:S04]  /*6fa30*/  STL [R1+0xc], R7 ;  /* 0x00000c0701007387 */ /* 0x004fe80000100800 */
[----:B------:R1:W-:Y:S04]  /*6fa40*/  STL [R1+0x90], R5 ;  /* 0x0000900501007387 */ /* 0x0003e80000100800 */
[----:B------:R-:W-:Y:S04]  /*6fa50*/  STL [R1+0x108], R3 ;  /* 0x0001080301007387 */ /* 0x000fe80000100800 */
[----:B------:R-:W2:Y:S04]  /*6fa60*/  LDL.LU R9, [R1+0xe7c] ;  /* 0x000e7c0001097983 */ /* 0x000ea80000300800 */
[----:B------:R-:W3:Y:S01]  /*6fa70*/  LDL.LU R8, [R1+0xe80] ;  /* 0x000e800001087983 */ /* 0x000ee20000300800 */
[C---:B0-----:R-:W-:Y:S01]  /*6fa80*/  FMUL R4, R7.reuse, 8388608 ;  /* 0x4b00000007047820 */ /* 0x041fe20000400000 */
[----:B------:R-:W-:-:S02]  /*6fa90*/  FSETP.GEU.AND P1, PT, R7, 1.175494350822287508e-38, PT ;  /* 0x008000000700780b */ /* 0x000fc40003f2e000 */
[----:B-1----:R-:W-:Y:S02]  /*6faa0*/  IADD3 R5, R5, -0x3f3504f3, RZ ;  /* 0xc0cafb0d05057810 */ /* 0x002fe40007ffe0ff */
[----:B------:R-:W-:Y:S02]  /*6fab0*/  FSEL R4, R4, R7, !P1 ;  /* 0x0000000704047208 */ /* 0x000fe40004800000 */
[----:B------:R-:W-:Y:S01]  /*6fac0*/  LOP3.LUT R6, R5, 0xff800000, RZ, 0xc0, !PT ;  /* 0xff80000005067812 */ /* 0x000fe200078ec0ff */
[----:B--2---:R0:W-:Y:S04]  /*6fad0*/  STL [R1+0x8], R9 ;  /* 0x0000080901007387 */ /* 0x0041e80000100800 */
[----:B------:R1:W-:Y:S04]  /*6fae0*/  STL [R1+0x74], R4 ;  /* 0x0000740401007387 */ /* 0x0003e80000100800 */
[----:B---3--:R-:W-:Y:S04]  /*6faf0*/  STL [R1+0x4], R8 ;  /* 0x0000040801007387 */ /* 0x008fe80000100800 */
[----:B------:R2:W-:Y:S04]  /*6fb00*/  STL [R1+0x5cc], R6 ;  /* 0x0005cc0601007387 */ /* 0x0005e80000100800 */
[----:B------:R-:W3:Y:S01]  /*6fb10*/  LDL.LU R11, [R1+0xe84] ;  /* 0x000e8400010b7983 */ /* 0x000ee20000300800 */
[C---:B------:R-:W-:Y:S01]  /*6fb20*/  FMUL R5, R9.reuse, 8388608 ;  /* 0x4b00000009057820 */ /* 0x040fe20000400000 */
[----:B------:R-:W-:-:S02]  /*6fb30*/  FSETP.GEU.AND P0, PT, R9, 1.175494350822287508e-38, PT ;  /* 0x008000000900780b */ /* 0x000fc40003f0e000 */
[----:B------:R-:W-:Y:S02]  /*6fb40*/  IADD3 R7, R4, -0x3f3504f3, RZ ;  /* 0xc0cafb0d04077810 */ /* 0x000fe40007ffe0ff */
[----:B------:R-:W-:Y:S02]  /*6fb50*/  FSEL R5, R5, R9, !P0 ;  /* 0x0000000905057208 */ /* 0x000fe40004000000 */
[----:B0-----:R-:W-:Y:S01]  /*6fb60*/  LOP3.LUT R9, R7, 0xff800000, RZ, 0xc0, !PT ;  /* 0xff80000007097812 */ /* 0x001fe200078ec0ff */
[----:B---3--:R-:W-:Y:S04]  /*6fb70*/  STL [R1], R11 ;  /* 0x0000000b01007387 */ /* 0x008fe80000100800 */
[----:B------:R0:W-:Y:S04]  /*6fb80*/  STL [R1+0x78], R5 ;  /* 0x0000780501007387 */ /* 0x0001e80000100800 */
[----:B------:R3:W-:Y:S04]  /*6fb90*/  STL [R1+0x5c0], R9 ;  /* 0x0005c00901007387 */ /* 0x0007e80000100800 */
[----:B------:R-:W4:Y:S01]  /*6fba0*/  LDL.LU R12, [R1+0xe88] ;  /* 0x000e8800010c7983 */ /* 0x000f220000300800 */
[----:B-1----:R2:W-:Y:S01]  /*6fbb0*/  I2F R4, R6 ;  /* 0x0000000600047306 */ /* 0x0025e20000201400 */
[----:B------:R-:W-:-:S02]  /*6fbc0*/  FSEL R15, RZ, -23, P4 ;  /* 0xc1b80000ff0f7808 */ /* 0x000fc40002000000 */
[C---:B------:R-:W-:Y:S02]  /*6fbd0*/  FSETP.GEU.AND P4, PT, R8.reuse, 1.175494350822287508e-38, PT ;  /* 0x008000000800780b */ /* 0x040fe40003f8e000 */
[----:B------:R-:W-:Y:S01]  /*6fbe0*/  IADD3 R7, R5, -0x3f3504f3, RZ ;  /* 0xc0cafb0d05077810 */ /* 0x000fe20007ffe0ff */
[----:B--2---:R-:W-:Y:S02]  /*6fbf0*/  FMUL R6, R8, 8388608 ;  /* 0x4b00000008067820 */ /* 0x004fe40000400000 */
[----:B0-----:R3:W-:Y:S01]  /*6fc00*/  I2F R5, R9 ;  /* 0x0000000900057306 */ /* 0x0017e20000201400 */
[----:B------:R-:W-:Y:S02]  /*6fc10*/  LOP3.LUT R7, R7, 0xff800000, RZ, 0xc0, !PT ;  /* 0xff80000007077812 */ /* 0x000fe400078ec0ff */
[----:B---3--:R-:W-:Y:S01]  /*6fc20*/  FSEL R9, R6, R8, !P4 ;  /* 0x0000000806097208 */ /* 0x008fe20006000000 */
[----:B----4-:R-:W-:Y:S04]  /*6fc30*/  STL [R1+0x7c], R12 ;  /* 0x00007c0c01007387 */ /* 0x010fe80000100800 */
[----:B------:R0:W-:Y:S04]  /*6fc40*/  STL [R1+0x6c], R9 ;  /* 0x00006c0901007387 */ /* 0x0001e80000100800 */
[----:B------:R-:W-:Y:S04]  /*6fc50*/  STL [R1+0x5b4], R7 ;  /* 0x0005b40701007387 */ /* 0x000fe80000100800 */
[----:B------:R-:W2:Y:S01]  /*6fc60*/  LDL.LU R17, [R1+0xe8c] ;  /* 0x000e8c0001117983 */ /* 0x000ea20000300800 */
[----:B------:R-:W-:Y:S01]  /*6fc70*/  FSEL R6, RZ, -23, P3 ;  /* 0xc1b80000ff067808 */ /* 0x000fe20001800000 */
[C---:B------:R-:W-:Y:S01]  /*6fc80*/  FMUL R8, R11.reuse, 8388608 ;  /* 0x4b0000000b087820 */ /* 0x040fe20000400000 */
[----:B------:R-:W-:-:S02]  /*6fc90*/  FSETP.GEU.AND P3, PT, R11, 1.175494350822287508e-38, PT ;  /* 0x008000000b00780b */ /* 0x000fc40003f6e000 */
[----:B0-----:R-:W-:Y:S02]  /*6fca0*/  IADD3 R9, R9, -0x3f3504f3, RZ ;  /* 0xc0cafb0d09097810 */ /* 0x001fe40007ffe0ff */
[----:B------:R-:W-:Y:S02]  /*6fcb0*/  FSEL R11, R8, R11, !P3 ;  /* 0x0000000b080b7208 */ /* 0x000fe40005800000 */
[----:B------:R-:W-:Y:S01]  /*6fcc0*/  LOP3.LUT R9, R9, 0xff800000, RZ, 0xc0, !PT ;  /* 0xff80000009097812 */ /* 0x000fe200078ec0ff */
[----:B--2---:R-:W-:Y:S04]  /*6fcd0*/  STL [R1+0x84], R17 ;  /* 0x0000841101007387 */ /* 0x004fe80000100800 */
[----:B------:R0:W-:Y:S04]  /*6fce0*/  STL [R1+0x64], R11 ;  /* 0x0000640b01007387 */ /* 0x0001e80000100800 */
[----:B------:R-:W-:Y:S04]  /*6fcf0*/  STL [R1+0x130], R9 ;  /* 0x0001300901007387 */ /* 0x000fe80000100800 */
[----:B------:R-:W2:Y:S01]  /*6fd00*/  LDL.LU R16, [R1+0xe90] ;  /* 0x000e900001107983 */ /* 0x000ea20000300800 */
[----:B------:R-:W-:Y:S01]  /*6fd10*/  FMUL R10, R12, 8388608 ;  /* 0x4b0000000c0a7820 */ /* 0x000fe20000400000 */
[----:B------:R-:W-:-:S02]  /*6fd20*/  FSEL R8, RZ, -23, P6 ;  /* 0xc1b80000ff087808 */ /* 0x000fc40003000000 */
[----:B------:R-:W-:-:S04]  /*6fd30*/  FSETP.GEU.AND P6, PT, R12, 1.175494350822287508e-38, PT ;  /* 0x008000000c00780b */ /* 0x000fc80003fce000 */
[----:B------:R-:W-:Y:S01]  /*6fd40*/  FSEL R13, R10, R12, !P6 ;  /* 0x0000000c0a0d7208 */ /* 0x000fe20007000000 */
[----:B------:R-:W-:Y:S01]  /*6fd50*/  FMUL R12, R17, 8388608 ;  /* 0x4b000000110c7820 */ /* 0x000fe20000400000 */
[----:B0-----:R-:W-:Y:S02]  /*6fd60*/  IADD3 R11, R11, -0x3f3504f3, RZ ;  /* 0xc0cafb0d0b0b7810 */ /* 0x001fe40007ffe0ff */
[----:B------:R-:W-:Y:S02]  /*6fd70*/  FSEL R10, RZ, -23, P5 ;  /* 0xc1b80000ff0a7808 */ /* 0x000fe40002800000 */
[----:B------:R-:W-:Y:S01]  /*6fd80*/  FSETP.GEU.AND P5, PT, R17, 1.175494350822287508e-38, PT ;  /* 0x008000001100780b */ /* 0x000fe20003fae000 */
[----:B------:R-:W-:Y:S01]  /*6fd90*/  FFMA.FTZ R15, R14, 1.1920928955078125e-07, R15 ;  /* 0x340000000e0f7823 */ /* 0x000fe2000001000f */
[----:B------:R-:W-:Y:S02]  /*6fda0*/  LOP3.LUT R11, R11, 0xff800000, RZ, 0xc0, !PT ;  /* 0xff8000000b0b7812 */ /* 0x000fe400078ec0ff */
[----:B------:R-:W-:Y:S01]  /*6fdb0*/  FSEL R17, R12, R17, !P5 ;  /* 0x000000110c117208 */ /* 0x000fe20006800000 */
[----:B--2---:R-:W-:Y:S04]  /*6fdc0*/  STL [R1+0x80], R16 ;  /* 0x0000801001007387 */ /* 0x004fe80000100800 */
[----:B------:R0:W-:Y:S04]  /*6fdd0*/  STL [R1+0x98], R13 ;  /* 0x0000980d01007387 */ /* 0x0001e80000100800 */
[----:B------:R-:W-:Y:S01]  /*6fde0*/  STL [R1+0x5f8], R11 ;  /* 0x0005f80b01007387 */ /* 0x000fe20000100800 */
[----:B0-----:R-:W-:-:S03]  /*6fdf0*/  IADD3 R13, R13, -0x3f3504f3, RZ ;  /* 0xc0cafb0d0d0d7810 */ /* 0x001fc60007ffe0ff */
[----:B------:R0:W-:Y:S01]  /*6fe00*/  STL [R1+0x6c0], R15 ;  /* 0x0006c00f01007387 */ /* 0x0001e20000100800 */
[----:B------:R-:W-:-:S03]  /*6fe10*/  LOP3.LUT R13, R13, 0xff800000, RZ, 0xc0, !PT ;  /* 0xff8000000d0d7812 */ /* 0x000fc600078ec0ff */
[----:B------:R1:W-:Y:S04]  /*6fe20*/  STL [R1+0x9c], R17 ;  /* 0x00009c1101007387 */ /* 0x0003e80000100800 */
[----:B------:R-:W-:Y:S04]  /*6fe30*/  STL [R1+0x5f4], R13 ;  /* 0x0005f40d01007387 */ /* 0x000fe80000100800 */
[----:B------:R-:W2:Y:S01]  /*6fe40*/  LDL.LU R20, [R1+0xe94] ;  /* 0x000e940001147983 */ /* 0x000ea20000300800 */
[----:B------:R-:W3:Y:S01]  /*6fe50*/  I2F R0, R0 ;  /* 0x0000000000007306 */ /* 0x000ee20000201400 */
[----:B------:R-:W-:Y:S01]  /*6fe60*/  FMUL R14, R16, 8388608 ;  /* 0x4b000000100e7820 */ /* 0x000fe20000400000 */
[----:B------:R-:W-:-:S02]  /*6fe70*/  FSEL R12, RZ, -23, P2 ;  /* 0xc1b80000ff0c7808 */ /* 0x000fc40001000000 */
[----:B------:R-:W-:Y:S02]  /*6fe80*/  FSETP.GEU.AND P2, PT, R16, 1.175494350822287508e-38, PT ;  /* 0x008000001000780b */ /* 0x000fe40003f4e000 */
[----:B0-----:R-:W-:Y:S02]  /*6fe90*/  IADD3 R15, R17, -0x3f3504f3, RZ ;  /* 0xc0cafb0d110f7810 */ /* 0x001fe40007ffe0ff */
[----:B------:R-:W-:Y:S02]  /*6fea0*/  FSEL R16, R14, R16, !P2 ;  /* 0x000000100e107208 */ /* 0x000fe40005000000 */
[----:B-1----:R-:W-:Y:S01]  /*6feb0*/  LOP3.LUT R17, R15, 0xff800000, RZ, 0xc0, !PT ;  /* 0xff8000000f117812 */ /* 0x002fe200078ec0ff */
[----:B---3--:R-:W-:Y:S01]  /*6fec0*/  FFMA.FTZ R6, R0, 1.1920928955078125e-07, R6 ;  /* 0x3400000000067823 */ /* 0x008fe20000010006 */
[----:B------:R-:W0:Y:S01]  /*6fed0*/  I2F R2, R2 ;  /* 0x0000000200027306 */ /* 0x000e220000201400 */
[----:B--2---:R-:W-:Y:S04]  /*6fee0*/  STL [R1+0x8c], R20 ;  /* 0x00008c1401007387 */ /* 0x004fe80000100800 */
[----:B------:R-:W-:Y:S04]  /*6fef0*/  STL [R1+0xbc], R16 ;  /* 0x0000bc1001007387 */ /* 0x000fe80000100800 */
[----:B------:R-:W-:Y:S04]  /*6ff00*/  STL [R1+0x5f0], R17 ;  /* 0x0005f01101007387 */ /* 0x000fe80000100800 */
[----:B------:R-:W2:Y:S01]  /*6ff10*/  LDL R0, [R1+0x39c] ;  /* 0x00039c0001007983 */ /* 0x000ea20000100800 */
[----:B------:R-:W1:Y:S01]  /*6ff20*/  I2F R3, R3 ;  /* 0x0000000300037306 */ /* 0x000e620000201400 */
[----:B0-----:R-:W-:Y:S01]  /*6ff30*/  FFMA.FTZ R2, R2, 1.1920928955078125e-07, R8 ;  /* 0x3400000002027823 */ /* 0x001fe20000010008 */
[----:B------:R-:W-:Y:S01]  /*6ff40*/  FSEL R14, RZ, -23, P1 ;  /* 0xc1b80000ff0e7808 */ /* 0x000fe20000800000 */
[C---:B------:R-:W-:Y:S01]  /*6ff50*/  FMUL R15, R20.reuse, 8388608 ;  /* 0x4b000000140f7820 */ /* 0x040fe20000400000 */
[----:B------:R-:W-:Y:S01]  /*6ff60*/  FSETP.GEU.AND P1, PT, R20, 1.175494350822287508e-38, PT ;  /* 0x008000001400780b */ /* 0x000fe20003f2e000 */
[----:B------:R0:W-:Y:S03]  /*6ff70*/  STL [R1+0x69c], R6 ;  /* 0x00069c0601007387 */ /* 0x0001e60000100800 */
[----:B------:R-:W-:Y:S01]  /*6ff80*/  I2F R7, R7 ;  /* 0x0000000700077306 */ /* 0x000fe20000201400 */
[----:B0-----:R-:W3:Y:S01]  /*6ff90*/  LDL R6, [R1+0x584] ;  /* 0x0005840001067983 */ /* 0x001ee20000100800 */
[----:B-1----:R-:W-:-:S03]  /*6ffa0*/  FFMA.FTZ R3, R3, 1.1920928955078125e-07, R10 ;  /* 0x3400000003037823 */ /* 0x002fc6000001000a */
[----:B------:R0:W-:Y:S03]  /*6ffb0*/  STL [R1+0x698], R2 ;  /* 0x0006980201007387 */ /* 0x0001e60000100800 */
[----:B------:R-:W-:Y:S01]  /*6ffc0*/  I2F R9, R9 ;  /* 0x0000000900097306 */ /* 0x000fe20000201400 */
[----:B------:R-:W-:Y:S02]  /*6ffd0*/  FFMA.FTZ R10, R4, 1.1920928955078125e-07, R12 ;  /* 0x34000000040a7823 */ /* 0x000fe4000001000c */
[----:B------:R-:W-:Y:S01]  /*6ffe0*/  FFMA.FTZ R4, R5, 1.1920928955078125e-07, R14 ;  /* 0x3400000005047823 */ /* 0x000fe2000001000e */
[----:B0-----:R-:W-:-:S04]  /*6fff0*/  FSEL R2, R15, R20, !P1 ;  /* 0x000000140f027208 */ /* 0x001fc80004800000 */
[----:B------:R-:W0:Y:S01]  /*70000*/  I2F R11, R11 ;  /* 0x0000000b000b7306 */ /* 0x000e220000201400 */
[----:B------:R-:W4:Y:S04]  /*70010*/  LDL.LU R20, [R1+0x1d40] ;  /* 0x001d400001147983 */ /* 0x000f280000300800 */
[----:B------:R1:W-:Y:S03]  /*70020*/  STL [R1+0xc0], R2 ;  /* 0x0000c00201007387 */ /* 0x0003e60000100800 */
[----:B------:R-:W0:Y:S01]  /*70030*/  I2F R13, R13 ;  /* 0x0000000d000d7306 */ /* 0x000e220000201400 */
[----:B------:R-:W-:Y:S04]  /*70040*/  STL [R1+0x694], R3 ;  /* 0x0006940301007387 */ /* 0x000fe80000100800 */
[----:B------:R-:W3:Y:S04]  /*70050*/  LDL R12, [R1+0xf0] ;  /* 0x0000f000010c7983 */ /* 0x000ee80000100800 */
[----:B------:R0:W-:Y:S01]  /*70060*/  STL [R1+0x690], R10 ;  /* 0x0006900a01007387 */ /* 0x0001e20000100800 */
[----:B-1----:R-:W-:-:S03]  /*70070*/  IADD3 R2, R2, -0x3f3504f3, RZ ;  /* 0xc0cafb0d02027810 */ /* 0x002fc60007ffe0ff */
[----:B------:R-:W4:Y:S04]  /*70080*/  LDL R14, [R1+0xf4] ;  /* 0x0000f400010e7983 */ /* 0x000f280000100800 */
[----:B0-----:R-:W4:Y:S04]  /*70090*/  LDL R10, [R1+0xe8] ;  /* 0x0000e800010a7983 */ /* 0x001f280000100800 */
[----:B------:R0:W-:Y:S01]  /*700a0*/  STL [R1+0x67c], R4 ;  /* 0x00067c0401007387 */ /* 0x0001e20000100800 */
[----:B------:R-:W-:Y:S02]  /*700b0*/  LOP3.LUT R5, R2, 0xff800000, RZ, 0xc0, !PT ;  /* 0xff80000002057812 */ /* 0x000fe400078ec0ff */
[----:B------:R-:W-:-:S05]  /*700c0*/  FSEL R2, RZ, -23, P3 ;  /* 0xc1b80000ff027808 */ /* 0x000fca0001800000 */
[----:B------:R-:W-:Y:S01]  /*700d0*/  FFMA.FTZ R2, R11, 1.1920928955078125e-07, R2 ;  /* 0x340000000b027823 */ /* 0x000fe20000010002 */
[----:B--2---:R-:W-:Y:S02]  /*700e0*/  MOV R8, R0 ;  /* 0x0000000000087202 */ /* 0x004fe40000000f00 */
[----:B------:R-:W-:-:S05]  /*700f0*/  FSEL R0, RZ, -23, P0 ;  /* 0xc1b80000ff007808 */ /* 0x000fca0000000000 */
[----:B0-----:R-:W-:Y:S01]  /*70100*/  FFMA.FTZ R4, R7, 1.1920928955078125e-07, R0 ;  /* 0x3400000007047823 */ /* 0x001fe20000010000 */
[----:B------:R-:W-:-:S04]  /*70110*/  FSEL R0, RZ, -23, P4 ;  /* 0xc1b80000ff007808 */ /* 0x000fc80002000000 */
[----:B------:R0:W-:Y:S01]  /*70120*/  STL [R1+0x678], R4 ;  /* 0x0006780401007387 */ /* 0x0001e20000100800 */
[----:B------:R-:W-:-:S03]  /*70130*/  FFMA.FTZ R7, R9, 1.1920928955078125e-07, R0 ;  /* 0x3400000009077823 */ /* 0x000fc60000010000 */
[----:B------:R-:W-:Y:S01]  /*70140*/  STL [R1+0x614], R5 ;  /* 0x0006140501007387 */ /* 0x000fe20000100800 */
[----:B0-----:R-:W-:-:S03]  /*70150*/  FSEL R4, RZ, -23, P6 ;  /* 0xc1b80000ff047808 */ /* 0x001fc60003000000 */
[----:B------:R0:W-:Y:S02]  /*70160*/  STL [R1+0x674], R7 ;  /* 0x0006740701007387 */ /* 0x0001e40000100800 */
[----:B------:R-:W-:Y:S02]  /*70170*/  FFMA.FTZ R0, R13, 1.1920928955078125e-07, R4 ;  /* 0x340000000d007823 */ /* 0x000fe40000010004 */
[----:B------:R-:W2:Y:S04]  /*70180*/  LDL.LU R9, [R1+0xe98] ;  /* 0x000e980001097983 */ /* 0x000ea80000300800 */
[----:B------:R-:W-:Y:S04]  /*70190*/  STL [R1+0x670], R2 ;  /* 0x0006700201007387 */ /* 0x000fe80000100800 */
[----:B------:R1:W-:Y:S04]  /*701a0*/  STL [R1+0x65c], R0 ;  /* 0x00065c0001007387 */ /* 0x0003e80000100800 */
[----:B0-----:R-:W4:Y:S01]  /*701b0*/  LDL.LU R7, [R1+0xe9c] ;  /* 0x000e9c0001077983 */ /* 0x001f220000300800 */
[----:B------:R-:W-:Y:S01]  /*701c0*/  IADD3 R16, R16, -0x3f3504f3, RZ ;  /* 0xc0cafb0d10107810 */ /* 0x000fe20007ffe0ff */
[----:B------:R-:W0:Y:S03]  /*701d0*/  I2F R17, R17 ;  /* 0x0000001100117306 */ /* 0x000e260000201400 */
[----:B------:R-:W-:-:S05]  /*701e0*/  LOP3.LUT R16, R16, 0xff800000, RZ, 0xc0, !PT ;  /* 0xff80000010107812 */ /* 0x000fca00078ec0ff */
[----:B------:R-:W0:Y:S01]  /*701f0*/  I2F R3, R16 ;  /* 0x0000001000037306 */ /* 0x000e220000201400 */
[----:B------:R-:W-:Y:S01]  /*70200*/  IMAD.MOV.U32 R15, RZ, RZ, R8 ;  /* 0x000000ffff0f7224 */ /* 0x000fe200078e0008 */
[----:B---3--:R-:W-:Y:S02]  /*70210*/  MOV R8, R6 ;  /* 0x0000000600087202 */ /* 0x008fe40000000f00 */
[----:B------:R-:W-:-:S04]  /*70220*/  FSEL R6, RZ, -23, P5 ;  /* 0xc1b80000ff067808 */ /* 0x000fc80002800000 */
[----:B------:R-:W3:Y:S01]  /*70230*/  I2F R5, R5 ;  /* 0x0000000500057306 */ /* 0x000ee20000201400 */
[----:B-1----:R-:W-:Y:S01]  /*70240*/  FSEL R0, RZ, -23, P2 ;  /* 0xc1b80000ff007808 */ /* 0x002fe20001000000 */
[----:B0-----:R-:W-:Y:S01]  /*70250*/  FFMA.FTZ R2, R17, 1.1920928955078125e-07, R6 ;  /* 0x3400000011027823 */ /* 0x001fe20000010006 */
[----:B------:R-:W-:-:S04]  /*70260*/  FSEL R4, RZ, -23, P1 ;  /* 0xc1b80000ff047808 */ /* 0x000fc80000800000 */
[----:B------:R2:W-:Y:S01]  /*70270*/  STL [R1+0x658], R2 ;  /* 0x0006580201007387 */ /* 0x0005e20000100800 */
[----:B------:R-:W-:Y:S02]  /*70280*/  FFMA.FTZ R3, R3, 1.1920928955078125e-07, R0 ;  /* 0x3400000003037823 */ /* 0x000fe40000010000 */
[C---:B--2---:R-:W-:Y:S01]  /*70290*/  FMUL R2, R9.reuse, 8388608 ;  /* 0x4b00000009027820 */ /* 0x044fe20000400000 */
[----:B------:R-:W-:Y:S01]  /*702a0*/  STL [R1+0x88], R9 ;  /* 0x0000880901007387 */ /* 0x000fe20000100800 */
[----:B------:R-:W-:-:S04]  /*702b0*/  FSETP.GEU.AND P0, PT, R9, 1.175494350822287508e-38, PT ;  /* 0x008000000900780b */ /* 0x000fc80003f0e000 */
[----:B------:R-:W-:Y:S01]  /*702c0*/  FSEL R2, R2, R9, !P0 ;  /* 0x0000000902027208 */ /* 0x000fe20004000000 */
[C---:B----4-:R-:W-:Y:S01]  /*702d0*/  FMUL R0, R7.reuse, 8388608 ;  /* 0x4b00000007007820 */ /* 0x050fe20000400000 */
[----:B------:R-:W-:Y:S01]  /*702e0*/  STL [R1+0x94], R7 ;  /* 0x0000940701007387 */ /* 0x000fe20000100800 */
[----:B------:R-:W-:-:S03]  /*702f0*/  FSETP.GEU.AND P1, PT, R7, 1.175494350822287508e-38, PT ;  /* 0x008000000700780b */ /* 0x000fc60003f2e000 */
[----:B------:R3:W-:Y:S01]  /*70300*/  STL [R1+0x654], R3 ;  /* 0x0006540301007387 */ /* 0x0007e20000100800 */
[----:B------:R-:W-:Y:S01]  /*70310*/  FSEL R13, R0, R7, !P1 ;  /* 0x00000007000d7208 */ /* 0x000fe20004800000 */
[----:B---3--:R-:W-:-:S05]  /*70320*/  FFMA.FTZ R3, R5, 1.1920928955078125e-07, R4 ;  /* 0x3400000005037823 */ /* 0x008fca0000010004 */
[----:B------:R0:W-:Y:S04]  /*70330*/  STL [R1+0x704], R3 ;  /* 0x0007040301007387 */ /* 0x0001e80000100800 */
[----:B------:R-:W-:Y:S04]  /*70340*/  STL [R1+0x5c], R2 ;  /* 0x00005c0201007387 */ /* 0x000fe80000100800 */
[----:B------:R1:W-:Y:S01]  /*70350*/  STL [R1+0x54], R13 ;  /* 0x0000540d01007387 */ /* 0x0003e20000100800 */
[----:B0-----:R-:W-:-:S03]  /*70360*/  IMAD.IADD R3, R12, 0x1, -R19 ;  /* 0x000000010c037824 */ /* 0x001fc600078e0a13 */
[----:B------:R-:W2:Y:S01]  /*70370*/  LDL R12, [R1+0xec] ;  /* 0x0000ec00010c7983 */ /* 0x000ea20000100800 */
[----:B------:R-:W-:-:S04]  /*70380*/  IADD3 R0, R2, -0x3f3504f3, RZ ;  /* 0xc0cafb0d02007810 */ /* 0x000fc80007ffe0ff */
[----:B------:R-:W-:Y:S02]  /*70390*/  LOP3.LUT R5, R0, 0xff800000, RZ, 0xc0, !PT ;  /* 0xff80000000057812 */ /* 0x000fe400078ec0ff */
[----:B------:R-:W-:Y:S02]  /*703a0*/  IADD3 R4, R14, -R20, RZ ;  /* 0x800000140e047210 */ /* 0x000fe40007ffe0ff */
[----:B------:R0:W3:Y:S01]  /*703b0*/  I2F R7, R5 ;  /* 0x0000000500077306 */ /* 0x0000e20000201400 */
[----:B------:R-:W-:Y:S02]  /*703c0*/  MOV R11, 0x3dc6b27f ;  /* 0x3dc6b27f000b7802 */ /* 0x000fe40000000f00 */
[----:B------:R-:W-:Y:S01]  /*703d0*/  FADD R0, R4, -1 ;  /* 0xbf80000004007421 */ /* 0x000fe20000000000 */
[----:B------:R0:W-:Y:S01]  /*703e0*/  STL [R1+0x610], R5 ;  /* 0x0006100501007387 */ /* 0x0001e20000100800 */
[----:B------:R-:W-:Y:S02]  /*703f0*/  IADD3 R4, R13, -0x3f3504f3, RZ ;  /* 0xc0cafb0d0d047810 */ /* 0x000fe40007ffe0ff */
[----:B------:R-:W-:-:S02]  /*70400*/  FSEL R6, RZ, -23, P0 ;  /* 0xc1b80000ff067808 */ /* 0x000fc40000000000 */
[----:B-1----:R-:W-:Y:S01]  /*70410*/  LOP3.LUT R13, R4, 0xff800000, RZ, 0xc0, !PT ;  /* 0xff800000040d7812 */ /* 0x002fe200078ec0ff */
[----:B0-----:R-:W-:-:S04]  /*70420*/  FFMA.FTZ R5, R0, R11, -0.16845393180847167969 ;  /* 0xbe2c7f3000057423 */ /* 0x001fc8000001000b */
[C---:B------:R-:W-:Y:S02]  /*70430*/  FFMA.FTZ R5, R0.reuse, R5, 0.1716887056827545166 ;  /* 0x3e2fcf2a00057423 */ /* 0x040fe40000010005 */
[----:B---3--:R-:W-:Y:S01]  /*70440*/  FFMA.FTZ R6, R7, 1.1920928955078125e-07, R6 ;  /* 0x3400000007067823 */ /* 0x008fe20000010006 */
[----:B------:R0:W-:Y:S01]  /*70450*/  STL [R1+0x5fc], R13 ;  /* 0x0005fc0d01007387 */ /* 0x0001e20000100800 */
[----:B------:R-:W-:Y:S02]  /*70460*/  FFMA.FTZ R4, R0, R5, -0.17900948226451873779 ;  /* 0xbe374e4300047423 */ /* 0x000fe40000010005 */
[----:B------:R0:W1:Y:S01]  /*70470*/  I2F R5, R13 ;  /* 0x0000000d00057306 */ /* 0x0000620000201400 */
[----:B------:R-:W3:Y:S04]  /*70480*/  LDL R17, [R1+0xe4] ;  /* 0x0000e40001117983 */ /* 0x000ee80000100800 */
[----:B0-----:R-:W4:Y:S04]  /*70490*/  LDL R13, [R1+0xdc] ;  /* 0x0000dc00010d7983 */ /* 0x001f280000100800 */
[----:B------:R0:W-:Y:S04]  /*704a0*/  STL [R1+0x6e0], R6 ;  /* 0x0006e00601007387 */ /* 0x0001e80000100800 */
[----:B------:R-:W3:Y:S01]  /*704b0*/  LDL R14, [R1+0xe0] ;  /* 0x0000e000010e7983 */ /* 0x000ee20000100800 */
[----:B------:R-:W-:-:S02]  /*704c0*/  IADD3 R2, R10, -R18, RZ ;  /* 0x800000120a027210 */ /* 0x000fc40007ffe0ff */
[----:B0-----:R-:W-:Y:S02]  /*704d0*/  FSEL R6, RZ, -23, P1 ;  /* 0xc1b80000ff067808 */ /* 0x001fe40000800000 */
[----:B--2---:R-:W-:Y:S02]  /*704e0*/  IADD3 R7, R12, -R21, RZ ;  /* 0x800000150c077210 */ /* 0x004fe40007ffe0ff */
[----:B------:R-:W2:Y:S01]  /*704f0*/  LDL R12, [R1+0xd8] ;  /* 0x0000d800010c7983 */ /* 0x000ea20000100800 */
[----:B-1----:R-:W-:Y:S02]  /*70500*/  FFMA.FTZ R5, R5, 1.1920928955078125e-07, R6 ;  /* 0x3400000005057823 */ /* 0x002fe40000010006 */
[----:B------:R-:W-:Y:S02]  /*70510*/  FADD R3, R3, -1 ;  /* 0xbf80000003037421 */ /* 0x000fe40000000000 */
[----:B------:R-:W-:Y:S01]  /*70520*/  FADD R2, R2, -1 ;  /* 0xbf80000002027421 */ /* 0x000fe20000000000 */
[----:B------:R0:W-:Y:S01]  /*70530*/  STL [R1+0x6c4], R5 ;  /* 0x0006c40501007387 */ /* 0x0001e20000100800 */
[----:B------:R-:W-:Y:S01]  /*70540*/  MOV R10, R8 ;  /* 0x00000008000a7202 */ /* 0x000fe20000000f00 */
[----:B------:R-:W-:-:S02]  /*70550*/  FFMA.FTZ R9, R3, R11, -0.16845393180847167969 ;  /* 0xbe2c7f3003097423 */ /* 0x000fc4000001000b */
[C---:B------:R-:W-:Y:S02]  /*70560*/  FFMA.FTZ R8, R2.reuse, R11, -0.16845393180847167969 ;  /* 0xbe2c7f3002087423 */ /* 0x040fe4000001000b */
[----:B0-----:R-:W-:Y:S02]  /*70570*/  FADD R5, R7, -1 ;  /* 0xbf80000007057421 */ /* 0x001fe40000000000 */
[----:B------:R-:W-:Y:S02]  /*70580*/  FFMA.FTZ R9, R3, R9, 0.1716887056827545166 ;  /* 0x3e2fcf2a03097423 */ /* 0x000fe40000010009 */
[C---:B------:R-:W-:Y:S02]  /*70590*/  FFMA.FTZ R6, R5.reuse, R11, -0.16845393180847167969 ;  /* 0xbe2c7f3005067423 */ /* 0x040fe4000001000b */
[----:B------:R-:W-:Y:S02]  /*705a0*/  FFMA.FTZ R8, R2, R8, 0.1716887056827545166 ;  /* 0x3e2fcf2a02087423 */ /* 0x000fe40000010008 */
[----:B------:R-:W-:-:S02]  /*705b0*/  FFMA.FTZ R6, R5, R6, 0.1716887056827545166 ;  /* 0x3e2fcf2a05067423 */ /* 0x000fc40000010006 */
[----:B------:R-:W-:Y:S02]  /*705c0*/  FFMA.FTZ R9, R3, R9, -0.17900948226451873779 ;  /* 0xbe374e4303097423 */ /* 0x000fe40000010009 */
[----:B------:R-:W-:Y:S02]  /*705d0*/  FFMA.FTZ R8, R2, R8, -0.17900948226451873779 ;  /* 0xbe374e4302087423 */ /* 0x000fe40000010008 */
[----:B------:R-:W-:Y:S02]  /*705e0*/  FFMA.FTZ R4, R0, R4, 0.20512372255325317383 ;  /* 0x3e520bf400047423 */ /* 0x000fe40000010004 */
[----:B------:R-:W-:Y:S02]  /*705f0*/  FFMA.FTZ R6, R5, R6, -0.17900948226451873779 ;  /* 0xbe374e4305067423 */ /* 0x000fe40000010006 */
[----:B------:R-:W-:Y:S02]  /*70600*/  FFMA.FTZ R9, R3, R9, 0.20512372255325317383 ;  /* 0x3e520bf403097423 */ /* 0x000fe40000010009 */
[----:B------:R-:W-:-:S02]  /*70610*/  FFMA.FTZ R8, R2, R8, 0.20512372255325317383 ;  /* 0x3e520bf402087423 */ /* 0x000fc40000010008 */
[----:B------:R-:W-:Y:S02]  /*70620*/  FFMA.FTZ R4, R0, R4, -0.24046532809734344482 ;  /* 0xbe763c8b00047423 */ /* 0x000fe40000010004 */
[----:B------:R-:W-:Y:S02]  /*70630*/  FFMA.FTZ R6, R5, R6, 0.20512372255325317383 ;  /* 0x3e520bf405067423 */ /* 0x000fe40000010006 */
[----:B------:R-:W-:Y:S02]  /*70640*/  FFMA.FTZ R9, R3, R9, -0.24046532809734344482 ;  /* 0xbe763c8b03097423 */ /* 0x000fe40000010009 */
[----:B------:R-:W-:Y:S02]  /*70650*/  FFMA.FTZ R8, R2, R8, -0.24046532809734344482 ;  /* 0xbe763c8b02087423 */ /* 0x000fe40000010008 */
[----:B------:R-:W-:Y:S02]  /*70660*/  FFMA.FTZ R4, R0, R4, 0.28857114911079406738 ;  /* 0x3e93bf9900047423 */ /* 0x000fe40000010004 */
[----:B------:R-:W-:-:S02]  /*70670*/  FFMA.FTZ R7, R5, R6, -0.24046532809734344482 ;  /* 0xbe763c8b05077423 */ /* 0x000fc40000010006 */
[----:B------:R-:W-:Y:S02]  /*70680*/  FFMA.FTZ R9, R3, R9, 0.28857114911079406738 ;  /* 0x3e93bf9903097423 */ /* 0x000fe40000010009 */
[----:B------:R-:W-:Y:S02]  /*70690*/  FFMA.FTZ R8, R2, R8, 0.28857114911079406738 ;  /* 0x3e93bf9902087423 */ /* 0x000fe40000010008 */
[----:B------:R-:W-:Y:S02]  /*706a0*/  FFMA.FTZ R4, R0, R4, -0.36067417263984680176 ;  /* 0xbeb8aa4900047423 */ /* 0x000fe40000010004 */
[----:B------:R-:W-:Y:S02]  /*706b0*/  FFMA.FTZ R7, R5, R7, 0.28857114911079406738 ;  /* 0x3e93bf9905077423 */ /* 0x000fe40000010007 */
[----:B------:R-:W-:Y:S02]  /*706c0*/  FFMA.FTZ R9, R3, R9, -0.36067417263984680176 ;  /* 0xbeb8aa4903097423 */ /* 0x000fe40000010009 */
[----:B------:R-:W-:-:S02]  /*706d0*/  FFMA.FTZ R8, R2, R8, -0.36067417263984680176 ;  /* 0xbeb8aa4902087423 */ /* 0x000fc40000010008 */
[----:B------:R-:W-:Y:S02]  /*706e0*/  FFMA.FTZ R4, R0, R4, 0.48089820146560668945 ;  /* 0x3ef6384a00047423 */ /* 0x000fe40000010004 */
[----:B------:R-:W-:Y:S02]  /*706f0*/  FFMA.FTZ R7, R5, R7, -0.36067417263984680176 ;  /* 0xbeb8aa4905077423 */ /* 0x000fe40000010007 */
[----:B------:R-:W-:Y:S02]  /*70700*/  FFMA.FTZ R9, R3, R9, 0.48089820146560668945 ;  /* 0x3ef6384a03097423 */ /* 0x000fe40000010009 */
[----:B------:R-:W-:Y:S02]  /*70710*/  FFMA.FTZ R8, R2, R8, 0.48089820146560668945 ;  /* 0x3ef6384a02087423 */ /* 0x000fe40000010008 */
[----:B------:R-:W-:Y:S02]  /*70720*/  FFMA.FTZ R4, R0, R4, -0.72134751081466674805 ;  /* 0xbf38aa3b00047423 */ /* 0x000fe40000010004 */
[----:B------:R-:W-:-:S02]  /*70730*/  FFMA.FTZ R7, R5, R7, 0.48089820146560668945 ;  /* 0x3ef6384a05077423 */ /* 0x000fc40000010007 */
[----:B------:R-:W-:Y:S02]  /*70740*/  FFMA.FTZ R9, R3, R9, -0.72134751081466674805 ;  /* 0xbf38aa3b03097423 */ /* 0x000fe40000010009 */
[----:B------:R-:W-:Y:S02]  /*70750*/  FFMA.FTZ R8, R2, R8, -0.72134751081466674805 ;  /* 0xbf38aa3b02087423 */ /* 0x000fe40000010008 */
[----:B------:R-:W-:Y:S02]  /*70760*/  FMUL R4, R0, R4 ;  /* 0x0000000400047220 */ /* 0x000fe40000400000 */
[----:B------:R-:W-:Y:S02]  /*70770*/  FFMA.FTZ R7, R5, R7, -0.72134751081466674805 ;  /* 0xbf38aa3b05077423 */ /* 0x000fe40000010007 */
[----:B------:R-:W-:Y:S02]  /*70780*/  FMUL R9, R3, R9 ;  /* 0x0000000903097220 */ /* 0x000fe40000400000 */
[----:B------:R-:W-:-:S02]  /*70790*/  FMUL R8, R2, R8 ;  /* 0x0000000802087220 */ /* 0x000fc40000400000 */
[----:B------:R-:W-:Y:S02]  /*707a0*/  FMUL R4, R0, R4 ;  /* 0x0000000400047220 */ /* 0x000fe40000400000 */
[----:B------:R-:W-:Y:S02]  /*707b0*/  FMUL R7, R5, R7 ;  /* 0x0000000705077220 */ /* 0x000fe40000400000 */
[----:B------:R-:W-:Y:S02]  /*707c0*/  FMUL R9, R3, R9 ;  /* 0x0000000903097220 */ /* 0x000fe40000400000 */
[----:B------:R-:W-:Y:S02]  /*707d0*/  FMUL R8, R2, R8 ;  /* 0x0000000802087220 */ /* 0x000fe40000400000 */
[----:B------:R-:W-:Y:S02]  /*707e0*/  FFMA.FTZ R4, R0, 1.4426950216293334961, R4 ;  /* 0x3fb8aa3b00047823 */ /* 0x000fe40000010004 */
[----:B------:R-:W-:-:S02]  /*707f0*/  FMUL R7, R5, R7 ;  /* 0x0000000705077220 */ /* 0x000fc40000400000 */
[----:B------:R-:W-:Y:S02]  /*70800*/  FFMA.FTZ R3, R3, 1.4426950216293334961, R9 ;  /* 0x3fb8aa3b03037823 */ /* 0x000fe40000010009 */
[----:B------:R-:W-:Y:S01]  /*70810*/  FFMA.FTZ R0, R2, 1.4426950216293334961, R8 ;  /* 0x3fb8aa3b02007823 */ /* 0x000fe20000010008 */
[----:B------:R4:W-:Y:S01]  /*70820*/  STL [R1+0x650], R4 ;  /* 0x0006500401007387 */ /* 0x0009e20000100800 */
[----:B------:R-:W-:Y:S02]  /*70830*/  FFMA.FTZ R5, R5, 1.4426950216293334961, R7 ;  /* 0x3fb8aa3b05057823 */ /* 0x000fe40000010007 */
[----:B---3--:R-:W-:Y:S01]  /*70840*/  IMAD.IADD R2, R17, 0x1, -R25 ;  /* 0x0000000111027824 */ /* 0x008fe200078e0a19 */
[----:B------:R0:W-:Y:S04]  /*70850*/  STL [R1+0x63c], R3 ;  /* 0x00063c0301007387 */ /* 0x0001e80000100800 */
[----:B------:R2:W-:Y:S01]  /*70860*/  STL [R1+0x638], R0 ;  /* 0x0006380001007387 */ /* 0x0005e20000100800 */
[----:B----4-:R-:W-:-:S03]  /*70870*/  IADD3 R4, R13, -R24, RZ ;  /* 0x800000180d047210 */ /* 0x010fc60007ffe0ff */
[----:B------:R-:W3:Y:S04]  /*70880*/  LDL R17, [R1+0xd4] ;  /* 0x0000d40001117983 */ /* 0x000ee80000100800 */
[----:B------:R-:W4:Y:S04]  /*70890*/  LDL R13, [R1+0xd0] ;  /* 0x0000d000010d7983 */ /* 0x000f280000100800 */
[----:B------:R1:W-:Y:S01]  /*708a0*/  STL [R1+0x634], R5 ;  /* 0x0006340501007387 */ /* 0x0003e20000100800 */
[----:B0-----:R-:W-:-:S03]  /*708b0*/  IADD3 R3, R14, -R23, RZ ;  /* 0x800000170e037210 */ /* 0x001fc60007ffe0ff */
[----:B------:R-:W4:Y:S01]  /*708c0*/  LDL R14, [R1+0xcc] ;  /* 0x0000cc00010e7983 */ /* 0x000f220000100800 */
[----:B--2---:R-:W-:-:S03]  /*708d0*/  IADD3 R0, R12, -R22, RZ ;  /* 0x800000160c007210 */ /* 0x004fc60007ffe0ff */
[----:B------:R-:W2:Y:S01]  /*708e0*/  LDL R12, [R1+0xc8] ;  /* 0x0000c800010c7983 */ /* 0x000ea20000100800 */
[----:B------:R-:W-:-:S04]  /*708f0*/  FADD R4, R4, -1 ;  /* 0xbf80000004047421 */ /* 0x000fc80000000000 */
[----:B------:R-:W-:-:S04]  /*70900*/  FFMA.FTZ R6, R4, R11, -0.16845393180847167969 ;  /* 0xbe2c7f3004067423 */ /* 0x000fc8000001000b */
[----:B------:R-:W-:-:S04]  /*70910*/  FFMA.FTZ R6, R4, R6, 0.1716887056827545166 ;  /* 0x3e2fcf2a04067423 */ /* 0x000fc80000010006 */
[----:B------:R-:W-:-:S04]  /*70920*/  FFMA.FTZ R6, R4, R6, -0.17900948226451873779 ;  /* 0xbe374e4304067423 */ /* 0x000fc80000010006 */
[----:B------:R-:W-:Y:S02]  /*70930*/  FFMA.FTZ R6, R4, R6, 0.20512372255325317383 ;  /* 0x3e520bf404067423 */ /* 0x000fe40000010006 */
[----:B------:R-:W-:Y:S02]  /*70940*/  FADD R2, R2, -1 ;  /* 0xbf80000002027421 */ /* 0x000fe40000000000 */
[----:B------:R-:W-:Y:S02]  /*70950*/  FFMA.FTZ R6, R4, R6, -0.24046532809734344482 ;  /* 0xbe763c8b04067423 */ /* 0x000fe40000010006 */
[----:B------:R-:W-:Y:S02]  /*70960*/  FFMA.FTZ R9, R2, R11, -0.16845393180847167969 ;  /* 0xbe2c7f3002097423 */ /* 0x000fe4000001000b */
[----:B------:R-:W-:Y:S02]  /*70970*/  FFMA.FTZ R6, R4, R6, 0.28857114911079406738 ;  /* 0x3e93bf9904067423 */ /* 0x000fe40000010006 */
[----:B------:R-:W-:-:S02]  /*70980*/  FADD R3, R3, -1 ;  /* 0xbf80000003037421 */ /* 0x000fc40000000000 */
[----:B------:R-:W-:Y:S02]  /*70990*/  FFMA.FTZ R9, R2, R9, 0.1716887056827545166 ;  /* 0x3e2fcf2a02097423 */ /* 0x000fe40000010009 */
[----:B------:R-:W-:Y:S02]  /*709a0*/  FFMA.FTZ R6, R4, R6, -0.36067417263984680176 ;  /* 0xbeb8aa4904067423 */ /* 0x000fe40000010006 */
[----:B------:R-:W-:Y:S02]  /*709b0*/  FADD R0, R0, -1 ;  /* 0xbf80000000007421 */ /* 0x000fe40000000000 */
[----:B------:R-:W-:Y:S02]  /*709c0*/  FFMA.FTZ R8, R3, R11, -0.16845393180847167969 ;  /* 0xbe2c7f3003087423 */ /* 0x000fe4000001000b */
[----:B------:R-:W-:Y:S02]  /*709d0*/  FFMA.FTZ R9, R2, R9, -0.17900948226451873779 ;  /* 0xbe374e4302097423 */ /* 0x000fe40000010009 */
[----:B------:R-:W-:-:S02]  /*709e0*/  FFMA.FTZ R6, R4, R6, 0.48089820146560668945 ;  /* 0x3ef6384a04067423 */ /* 0x000fc40000010006 */
[----:B-1----:R-:W-:Y:S02]  /*709f0*/  FFMA.FTZ R5, R0, R11, -0.16845393180847167969 ;  /* 0xbe2c7f3000057423 */ /* 0x002fe4000001000b */
[C---:B------:R-:W-:Y:S02]  /*70a00*/  FFMA.FTZ R8, R3.reuse, R8, 0.1716887056827545166 ;  /* 0x3e2fcf2a03087423 */ /* 0x040fe40000010008 */
[----:B------:R-:W-:Y:S02]  /*70a10*/  FFMA.FTZ R9, R2, R9, 0.20512372255325317383 ;  /* 0x3e520bf402097423 */ /* 0x000fe40000010009 */
[----:B------:R-:W-:Y:S02]  /*70a20*/  FFMA.FTZ R6, R4, R6, -0.72134751081466674805 ;  /* 0xbf38aa3b04067423 */ /* 0x000fe40000010006 */
[----:B------:R-:W-:Y:S02]  /*70a30*/  FFMA.FTZ R5, R0, R5, 0.1716887056827545166 ;  /* 0x3e2fcf2a00057423 */ /* 0x000fe40000010005 */
[----:B------:R-:W-:-:S02]  /*70a40*/  FFMA.FTZ R8, R3, R8, -0.17900948226451873779 ;  /* 0xbe374e4303087423 */ /* 0x000fc40000010008 */
[----:B------:R-:W-:Y:S02]  /*70a50*/  FFMA.FTZ R9, R2, R9, -0.24046532809734344482 ;  /* 0xbe763c8b02097423 */ /* 0x000fe40000010009 */
[----:B------:R-:W-:Y:S02]  /*70a60*/  FMUL R6, R4, R6 ;  /* 0x0000000604067220 */ /* 0x000fe40000400000 */
[----:B------:R-:W-:Y:S02]  /*70a70*/  FFMA.FTZ R5, R0, R5, -0.17900948226451873779 ;  /* 0xbe374e4300057423 */ /* 0x000fe40000010005 */
[----:B------:R-:W-:Y:S02]  /*70a80*/  FFMA.FTZ R8, R3, R8, 0.20512372255325317383 ;  /* 0x3e520bf403087423 */ /* 0x000fe40000010008 */
[----:B------:R-:W-:Y:S02]  /*70a90*/  FFMA.FTZ R9, R2, R9, 0.28857114911079406738 ;  /* 0x3e93bf9902097423 */ /* 0x000fe40000010009 */
[----:B------:R-:W-:-:S02]  /*70aa0*/  FMUL R6, R4, R6 ;  /* 0x0000000604067220 */ /* 0x000fc40000400000 */
[----:B------:R-:W-:Y:S02]  /*70ab0*/  FFMA.FTZ R5, R0, R5, 0.20512372255325317383 ;  /* 0x3e520bf400057423 */ /* 0x000fe40000010005 */
[C---:B------:R-:W-:Y:S02]  /*70ac0*/  FFMA.FTZ R8, R3.reuse, R8, -0.24046532809734344482 ;  /* 0xbe763c8b03087423 */ /* 0x040fe40000010008 */
[----:B------:R-:W-:Y:S02]  /*70ad0*/  FFMA.FTZ R9, R2, R9, -0.36067417263984680176 ;  /* 0xbeb8aa4902097423 */ /* 0x000fe40000010009 */
[----:B------:R-:W-:Y:S02]  /*70ae0*/  FFMA.FTZ R6, R4, 1.4426950216293334961, R6 ;  /* 0x3fb8aa3b04067823 */ /* 0x000fe40000010006 */
[----:B------:R-:W-:Y:S02]  /*70af0*/  FFMA.FTZ R4, R0, R5, -0.24046532809734344482 ;  /* 0xbe763c8b00047423 */ /* 0x000fe40000010005 */
[----:B------:R-:W-:-:S02]  /*70b00*/  FFMA.FTZ R8, R3, R8, 0.28857114911079406738 ;  /* 0x3e93bf9903087423 */ /* 0x000fc40000010008 */
[----:B------:R-:W-:Y:S02]  /*70b10*/  FFMA.FTZ R9, R2, R9, 0.48089820146560668945 ;  /* 0x3ef6384a02097423 */ /* 0x000fe40000010009 */
[----:B------:R-:W-:Y:S02]  /*70b20*/  FFMA.FTZ R4, R0, R4, 0.28857114911079406738 ;  /* 0x3e93bf9900047423 */ /* 0x000fe40000010004 */
[C---:B------:R-:W-:Y:S02]  /*70b30*/  FFMA.FTZ R8, R3.reuse, R8, -0.36067417263984680176 ;  /* 0xbeb8aa4903087423 */ /* 0x040fe40000010008 */
[----:B------:R-:W-:Y:S02]  /*70b40*/  FFMA.FTZ R9, R2, R9, -0.72134751081466674805 ;  /* 0xbf38aa3b02097423 */ /* 0x000fe40000010009 */
[----:B------:R-:W-:Y:S02]  /*70b50*/  FFMA.FTZ R4, R0, R4, -0.36067417263984680176 ;  /* 0xbeb8aa4900047423 */ /* 0x000fe40000010004 */
[----:B------:R-:W-:-:S02]  /*70b60*/  FFMA.FTZ R8, R3, R8, 0.48089820146560668945 ;  /* 0x3ef6384a03087423 */ /* 0x000fc40000010008 */
[----:B------:R-:W-:Y:S02]  /*70b70*/  FMUL R9, R2, R9 ;  /* 0x0000000902097220 */ /* 0x000fe40000400000 */
[----:B------:R-:W-:Y:S02]  /*70b80*/  FFMA.FTZ R4, R0, R4, 0.48089820146560668945 ;  /* 0x3ef6384a00047423 */ /* 0x000fe40000010004 */
[C---:B------:R-:W-:Y:S02]  /*70b90*/  FFMA.FTZ R8, R3.reuse, R8, -0.72134751081466674805 ;  /* 0xbf38aa3b03087423 */ /* 0x040fe40000010008 */
[----:B------:R-:W-:Y:S02]  /*70ba0*/  FMUL R9, R2, R9 ;  /* 0x0000000902097220 */ /* 0x000fe40000400000 */
[----:B------:R-:W-:Y:S02]  /*70bb0*/  FFMA.FTZ R4, R0, R4, -0.72134751081466674805 ;  /* 0xbf38aa3b00047423 */ /* 0x000fe40000010004 */
[----:B------:R-:W-:-:S02]  /*70bc0*/  FMUL R8, R3, R8 ;  /* 0x0000000803087220 */ /* 0x000fc40000400000 */
[----:B------:R-:W-:Y:S02]  /*70bd0*/  FFMA.FTZ R2, R2, 1.4426950216293334961, R9 ;  /* 0x3fb8aa3b02027823 */ /* 0x000fe40000010009 */
[C---:B------:R-:W-:Y:S02]  /*70be0*/  FMUL R4, R0.reuse, R4 ;  /* 0x0000000400047220 */ /* 0x040fe40000400000 */
[----:B------:R-:W-:Y:S01]  /*70bf0*/  FMUL R8, R3, R8 ;  /* 0x0000000803087220 */ /* 0x000fe20000400000 */
[----:B------:R0:W-:Y:S01]  /*70c00*/  STL [R1+0x630], R2 ;  /* 0x0006300201007387 */ /* 0x0001e20000100800 */
[----:B------:R-:W-:-:S03]  /*70c10*/  FMUL R4, R0, R4 ;  /* 0x0000000400047220 */ /* 0x000fc60000400000 */
[----:B------:R4:W-:Y:S01]  /*70c20*/  STL [R1+0x61c], R6 ;  /* 0x00061c0601007387 */ /* 0x0009e20000100800 */
[----:B0-----:R-:W-:-:S05]  /*70c30*/  FFMA.FTZ R2, R3, 1.4426950216293334961, R8 ;  /* 0x3fb8aa3b03027823 */ /* 0x001fca0000010008 */
[----:B------:R0:W-:Y:S01]  /*70c40*/  STL [R1+0x618], R2 ;  /* 0x0006180201007387 */ /* 0x0001e20000100800 */
[----:B---3--:R-:W-:Y:S01]  /*70c50*/  IMAD.IADD R5, R17, 0x1, -R29 ;  /* 0x0000000111057824 */ /* 0x008fe200078e0a1d */
[----:B----4-:R-:W-:-:S03]  /*70c60*/  IADD3 R6, R14, -R27, RZ ;  /* 0x8000001b0e067210 */ /* 0x010fc60007ffe0ff */
[----:B------:R-:W-:Y:S02]  /*70c70*/  FADD R5, R5, -1 ;  /* 0xbf80000005057421 */ /* 0x000fe40000000000 */
[----:B------:R-:W-:Y:S02]  /*70c80*/  FADD R6, R6, -1 ;  /* 0xbf80000006067421 */ /* 0x000fe40000000000 */
[CC--:B0-----:R-:W-:Y:S02]  /*70c90*/  FFMA.FTZ R2, R5.reuse, R11.reuse, -0.16845393180847167969 ;  /* 0xbe2c7f3005027423 */ /* 0x0c1fe4000001000b */
[C---:B------:R-:W-:Y:S02]  /*70ca0*/  FFMA.FTZ R8, R6.reuse, R11, -0.16845393180847167969 ;  /* 0xbe2c7f3006087423 */ /* 0x040fe4000001000b */
[----:B------:R-:W-:Y:S02]  /*70cb0*/  FFMA.FTZ R2, R5, R2, 0.1716887056827545166 ;  /* 0x3e2fcf2a05027423 */ /* 0x000fe40000010002 */
[----:B------:R-:W-:-:S02]  /*70cc0*/  FFMA.FTZ R8, R6, R8, 0.1716887056827545166 ;  /* 0x3e2fcf2a06087423 */ /* 0x000fc40000010008 */
[C---:B------:R-:W-:Y:S02]  /*70cd0*/  FFMA.FTZ R2, R5.reuse, R2, -0.17900948226451873779 ;  /* 0xbe374e4305027423 */ /* 0x040fe40000010002 */
[C---:B------:R-:W-:Y:S02]  /*70ce0*/  FFMA.FTZ R8, R6.reuse, R8, -0.17900948226451873779 ;  /* 0xbe374e4306087423 */ /* 0x040fe40000010008 */
[C---:B------:R-:W-:Y:S02]  /*70cf0*/  FFMA.FTZ R2, R5.reuse, R2, 0.20512372255325317383 ;  /* 0x3e520bf405027423 */ /* 0x040fe40000010002 */
[C---:B------:R-:W-:Y:S02]  /*70d00*/  FFMA.FTZ R8, R6.reuse, R8, 0.20512372255325317383 ;  /* 0x3e520bf406087423 */ /* 0x040fe40000010008 */
[----:B------:R-:W-:Y:S02]  /*70d10*/  FFMA.FTZ R2, R5, R2, -0.24046532809734344482 ;  /* 0xbe763c8b05027423 */ /* 0x000fe40000010002 */
[----:B------:R-:W-:-:S02]  /*70d20*/  FFMA.FTZ R8, R6, R8, -0.24046532809734344482 ;  /* 0xbe763c8b06087423 */ /* 0x000fc40000010008 */
[C---:B------:R-:W-:Y:S02]  /*70d30*/  FFMA.FTZ R2, R5.reuse, R2, 0.28857114911079406738 ;  /* 0x3e93bf9905027423 */ /* 0x040fe40000010002 */
[C---:B------:R-:W-:Y:S02]  /*70d40*/  FFMA.FTZ R8, R6.reuse, R8, 0.28857114911079406738 ;  /* 0x3e93bf9906087423 */ /* 0x040fe40000010008 */
[C---:B------:R-:W-:Y:S02]  /*70d50*/  FFMA.FTZ R2, R5.reuse, R2, -0.36067417263984680176 ;  /* 0xbeb8aa4905027423 */ /* 0x040fe40000010002 */
[C---:B------:R-:W-:Y:S02]  /*70d60*/  FFMA.FTZ R8, R6.reuse, R8, -0.36067417263984680176 ;  /* 0xbeb8aa4906087423 */ /* 0x040fe40000010008 */
[----:B------:R-:W-:Y:S02]  /*70d70*/  FFMA.FTZ R2, R5, R2, 0.48089820146560668945 ;  /* 0x3ef6384a05027423 */ /* 0x000fe40000010002 */
[----:B------:R-:W-:-:S02]  /*70d80*/  FFMA.FTZ R8, R6, R8, 0.48089820146560668945 ;  /* 0x3ef6384a06087423 */ /* 0x000fc40000010008 */
[----:B------:R-:W-:Y:S01]  /*70d90*/  FFMA.FTZ R2, R5, R2, -0.72134751081466674805 ;  /* 0xbf38aa3b05027423 */ /* 0x000fe20000010002 */
[----:B------:R-:W-:Y:S01]  /*70da0*/  IADD3 R7, R13, -R28, RZ ;  /* 0x8000001c0d077210 */ /* 0x000fe20007ffe0ff */
[C---:B------:R-:W-:Y:S02]  /*70db0*/  FFMA.FTZ R8, R6.reuse, R8, -0.72134751081466674805 ;  /* 0xbf38aa3b06087423 */ /* 0x040fe40000010008 */
[----:B------:R-:W-:Y:S02]  /*70dc0*/  FMUL R2, R5, R2 ;  /* 0x0000000205027220 */ /* 0x000fe40000400000 */
[----:B------:R-:W-:Y:S02]  /*70dd0*/  FMUL R8, R6, R8 ;  /* 0x0000000806087220 */ /* 0x000fe40000400000 */
[----:B------:R-:W-:Y:S02]  /*70de0*/  FADD R7, R7, -1 ;  /* 0xbf80000007077421 */ /* 0x000fe40000000000 */
[----:B------:R-:W-:-:S02]  /*70df0*/  FMUL R2, R5, R2 ;  /* 0x0000000205027220 */ /* 0x000fc40000400000 */
[C---:B------:R-:W-:Y:S02]  /*70e00*/  FMUL R8, R6.reuse, R8 ;  /* 0x0000000806087220 */ /* 0x040fe40000400000 */
[----:B------:R-:W-:Y:S02]  /*70e10*/  FFMA.FTZ R9, R7, R11, -0.16845393180847167969 ;  /* 0xbe2c7f3007097423 */ /* 0x000fe4000001000b */
[----:B------:R-:W-:Y:S01]  /*70e20*/  FFMA.FTZ R13, R6, 1.4426950216293334961, R8 ;  /* 0x3fb8aa3b060d7823 */ /* 0x000fe20000010008 */
[----:B--2---:R-:W-:Y:S01]  /*70e30*/  IADD3 R3, R12, -R26, RZ ;  /* 0x8000001a0c037210 */ /* 0x004fe20007ffe0ff */
[----:B------:R-:W-:Y:S02]  /*70e40*/  IMAD.MOV.U32 R12, RZ, RZ, R10 ;  /* 0x000000ffff0c7224 */ /* 0x000fe400078e000a */
[----:B------:R-:W-:-:S05]  /*70e50*/  FFMA.FTZ R10, R0, 1.4426950216293334961, R4 ;  /* 0x3fb8aa3b000a7823 */ /* 0x000fca0000010004 */
[----:B------:R-:W-:Y:S04]  /*70e60*/  STL [R1+0x1d38], R10 ;  /* 0x001d380a01007387 */ /* 0x000fe80000100800 */
[----:B------:R-:W2:Y:S04]  /*70e70*/  LDL.LU R23, [R1+0x104] ;  /* 0x0001040001177983 */ /* 0x000ea80000300800 */
[----:B------:R-:W2:Y:S04]  /*70e80*/  LDL R24, [R1+0xc4] ;  /* 0x0000c40001187983 */ /* 0x000ea80000100800 */
[----:B------:R-:W3:Y:S04]  /*70e90*/  LDL.LU R25, [R1+0x100] ;  /* 0x0001000001197983 */ /* 0x000ee80000300800 */
[----:B------:R-:W3:Y:S04]  /*70ea0*/  LDL R21, [R1+0xb4] ;  /* 0x0000b40001157983 */ /* 0x000ee80000100800 */
[----:B------:R-:W4:Y:S04]  /*70eb0*/  LDL.LU R18, [R1+0xfc] ;  /* 0x0000fc0001127983 */ /* 0x000f280000300800 */
[----:B------:R-:W4:Y:S01]  /*70ec0*/  LDL R19, [R1+0xb8] ;  /* 0x0000b80001137983 */ /* 0x000f220000100800 */
[----:B------:R-:W-:-:S03]  /*70ed0*/  FADD R3, R3, -1 ;  /* 0xbf80000003037421 */ /* 0x000fc60000000000 */
[----:B------:R-:W4:Y:S04]  /*70ee0*/  LDL.LU R20, [R1+0xf8] ;  /* 0x0000f80001147983 */ /* 0x000f280000300800 */
[----:B------:R-:W4:Y:S01]  /*70ef0*/  LDL R17, [R1+0xb0] ;  /* 0x0000b00001117983 */ /* 0x000f220000100800 */
[----:B------:R-:W-:Y:S02]  /*70f00*/  FFMA.FTZ R0, R3, R11, -0.16845393180847167969 ;  /* 0xbe2c7f3003007423 */ /* 0x000fe4000001000b */
[----:B------:R-:W-:-:S05]  /*70f10*/  FFMA.FTZ R11, R5, 1.4426950216293334961, R2 ;  /* 0x3fb8aa3b050b7823 */ /* 0x000fca0000010002 */
[----:B------:R-:W-:Y:S04]  /*70f20*/  STL [R1+0x1d3c], R11 ;  /* 0x001d3c0b01007387 */ /* 0x000fe80000100800 */
[----:B------:R0:W-:Y:S04]  /*70f30*/  STL [R1+0x1d34], R13 ;  /* 0x001d340d01007387 */ /* 0x0001e80000100800 */
[----:B------:R-:W4:Y:S04]  /*70f40*/  LDL.LU R28, [R1+0x114] ;  /* 0x00011400011c7983 */ /* 0x000f280000300800 */
[----:B------:R-:W4:Y:S01]  /*70f50*/  LDL R29, [R1+0xac] ;  /* 0x0000ac00011d7983 */ /* 0x000f220000100800 */
[----:B------:R-:W-:-:S02]  /*70f60*/  FFMA.FTZ R9, R7, R9, 0.1716887056827545166 ;  /* 0x3e2fcf2a07097423 */ /* 0x000fc40000010009 */
[----:B------:R-:W-:Y:S01]  /*70f70*/  FFMA.FTZ R0, R3, R0, 0.1716887056827545166 ;  /* 0x3e2fcf2a03007423 */ /* 0x000fe20000010000 */
[----:B------:R-:W-:Y:S01]  /*70f80*/  MOV R14, R12 ;  /* 0x0000000c000e7202 */ /* 0x000fe20000000f00 */
[C---:B------:R-:W-:Y:S01]  /*70f90*/  FFMA.FTZ R9, R7.reuse, R9, -0.17900948226451873779 ;  /* 0xbe374e4307097423 */ /* 0x040fe20000010009 */
[----:B------:R-:W4:Y:S03]  /*70fa0*/  LDL.LU R22, [R1+0x110] ;  /* 0x0001100001167983 */ /* 0x000f260000300800 */
[----:B------:R-:W-:-:S04]  /*70fb0*/  FFMA.FTZ R9, R7, R9, 0.20512372255325317383 ;  /* 0x3e520bf407097423 */ /* 0x000fc80000010009 */
[----:B------:R-:W-:-:S04]  /*70fc0*/  FFMA.FTZ R9, R7, R9, -0.24046532809734344482 ;  /* 0xbe763c8b07097423 */ /* 0x000fc80000010009 */
[----:B------:R-:W-:-:S04]  /*70fd0*/  FFMA.FTZ R9, R7, R9, 0.28857114911079406738 ;  /* 0x3e93bf9907097423 */ /* 0x000fc80000010009 */
[----:B------:R-:W-:Y:S02]  /*70fe0*/  FFMA.FTZ R9, R7, R9, -0.36067417263984680176 ;  /* 0xbeb8aa4907097423 */ /* 0x000fe40000010009 */
[----:B------:R-:W-:Y:S02]  /*70ff0*/  FFMA.FTZ R0, R3, R0, -0.17900948226451873779 ;  /* 0xbe374e4303007423 */ /* 0x000fe40000010000 */
[----:B------:R-:W-:Y:S02]  /*71000*/  FFMA.FTZ R9, R7, R9, 0.48089820146560668945 ;  /* 0x3ef6384a07097423 */ /* 0x000fe40000010009 */
[----:B------:R-:W-:Y:S02]  /*71010*/  FFMA.FTZ R0, R3, R0, 0.20512372255325317383 ;  /* 0x3e520bf403007423 */ /* 0x000fe40000010000 */
[----:B------:R-:W-:Y:S02]  /*71020*/  FFMA.FTZ R9, R7, R9, -0.72134751081466674805 ;  /* 0xbf38aa3b07097423 */ /* 0x000fe40000010009 */
[----:B------:R-:W-:-:S02]  /*71030*/  FFMA.FTZ R0, R3, R0, -0.24046532809734344482 ;  /* 0xbe763c8b03007423 */ /* 0x000fc40000010000 */
[----:B------:R-:W-:Y:S02]  /*71040*/  FMUL R9, R7, R9 ;  /* 0x0000000907097220 */ /* 0x000fe40000400000 */
[----:B------:R-:W-:Y:S02]  /*71050*/  FFMA.FTZ R0, R3, R0, 0.28857114911079406738 ;  /* 0x3e93bf9903007423 */ /* 0x000fe40000010000 */
[----:B------:R-:W-:Y:S02]  /*71060*/  FMUL R9, R7, R9 ;  /* 0x0000000907097220 */ /* 0x000fe40000400000 */
[----:B------:R-:W-:Y:S02]  /*71070*/  FFMA.FTZ R0, R3, R0, -0.36067417263984680176 ;  /* 0xbeb8aa4903007423 */ /* 0x000fe40000010000 */
[----:B------:R-:W-:Y:S02]  /*71080*/  FFMA.FTZ R12, R7, 1.4426950216293334961, R9 ;  /* 0x3fb8aa3b070c7823 */ /* 0x000fe40000010009 */
[----:B------:R-:W-:-:S02]  /*71090*/  FFMA.FTZ R6, R3, R0, 0.48089820146560668945 ;  /* 0x3ef6384a03067423 */ /* 0x000fc40000010000 */
[----:B0-----:R-:W-:Y:S02]  /*710a0*/  IMAD.MOV.U32 R13, RZ, RZ, 0x3dc6b27f ;  /* 0x3dc6b27fff0d7424 */ /* 0x001fe400078e00ff */
[----:B------:R-:W-:-:S04]  /*710b0*/  FFMA.FTZ R6, R3, R6, -0.72134751081466674805 ;  /* 0xbf38aa3b03067423 */ /* 0x000fc80000010006 */
[----:B------:R-:W-:-:S04]  /*710c0*/  FMUL R6, R3, R6 ;  /* 0x0000000603067220 */ /* 0x000fc80000400000 */
[----:B------:R-:W-:Y:S01]  /*710d0*/  FMUL R6, R3, R6 ;  /* 0x0000000603067220 */ /* 0x000fe20000400000 */
[----:B--2---:R-:W-:Y:S02]  /*710e0*/  IADD3 R5, R24, -R23, RZ ;  /* 0x8000001718057210 */ /* 0x004fe40007ffe0ff */
[----:B------:R-:W2:Y:S01]  /*710f0*/  LDL R23, [R1+0xa8] ;  /* 0x0000a80001177983 */ /* 0x000ea20000100800 */
[----:B---3--:R-:W-:Y:S02]  /*71100*/  IADD3 R7, R21, -R25, RZ ;  /* 0x8000001915077210 */ /* 0x008fe40007ffe0ff */
[----:B------:R-:W-:Y:S01]  /*71110*/  FADD R0, R5, -1 ;  /* 0xbf80000005007421 */ /* 0x000fe20000000000 */
[----:B------:R-:W3:Y:S02]  /*71120*/  LDL.LU R24, [R1+0x10c] ;  /* 0x00010c0001187983 */ /* 0x000ee40000300800 */
[----:B------:R-:W-:Y:S02]  /*71130*/  FADD R5, R7, -1 ;  /* 0xbf80000007057421 */ /* 0x000fe40000000000 */
[----:B------:R-:W3:Y:S01]  /*71140*/  LDL R25, [R1+0xa4] ;  /* 0x0000a40001197983 */ /* 0x000ee20000100800 */
[----:B------:R-:W-:-:S02]  /*71150*/  FFMA.FTZ R7, R0, R13, -0.16845393180847167969 ;  /* 0xbe2c7f3000077423 */ /* 0x000fc4000001000d */
[C---:B------:R-:W-:Y:S01]  /*71160*/  FFMA.FTZ R8, R5.reuse, R13, -0.16845393180847167969 ;  /* 0xbe2c7f3005087423 */ /* 0x040fe2000001000d */
[----:B------:R-:W3:Y:S01]  /*71170*/  LDL.LU R21, [R1+0x108] ;  /* 0x0001080001157983 */ /* 0x000ee20000300800 */
[C---:B------:R-:W-:Y:S02]  /*71180*/  FFMA.FTZ R7, R0.reuse, R7, 0.1716887056827545166 ;  /* 0x3e2fcf2a00077423 */ /* 0x040fe40000010007 */
[C---:B------:R-:W-:Y:S02]  /*71190*/  FFMA.FTZ R8, R5.reuse, R8, 0.1716887056827545166 ;  /* 0x3e2fcf2a05087423 */ /* 0x040fe40000010008 */
[C---:B------:R-:W-:Y:S02]  /*711a0*/  FFMA.FTZ R7, R0.reuse, R7, -0.17900948226451873779 ;  /* 0xbe374e4300077423 */ /* 0x040fe40000010007 */
[----:B------:R-:W-:Y:S02]  /*711b0*/  FFMA.FTZ R8, R5, R8, -0.17900948226451873779 ;  /* 0xbe374e4305087423 */ /* 0x000fe40000010008 */
[----:B------:R-:W-:-:S02]  /*711c0*/  FFMA.FTZ R7, R0, R7, 0.20512372255325317383 ;  /* 0x3e520bf400077423 */ /* 0x000fc40000010007 */
[C---:B------:R-:W-:Y:S02]  /*711d0*/  FFMA.FTZ R8, R5.reuse, R8, 0.20512372255325317383 ;  /* 0x3e520bf405087423 */ /* 0x040fe40000010008 */
[C---:B------:R-:W-:Y:S02]  /*711e0*/  FFMA.FTZ R7, R0.reuse, R7, -0.24046532809734344482 ;  /* 0xbe763c8b00077423 */ /* 0x040fe40000010007 */
[C---:B------:R-:W-:Y:S02]  /*711f0*/  FFMA.FTZ R8, R5.reuse, R8, -0.24046532809734344482 ;  /* 0xbe763c8b05087423 */ /* 0x040fe40000010008 */
[----:B------:R-:W-:Y:S02]  /*71200*/  FFMA.FTZ R7, R0, R7, 0.28857114911079406738 ;  /* 0x3e93bf9900077423 */ /* 0x000fe40000010007 */
[----:B------:R-:W-:Y:S02]  /*71210*/  FFMA.FTZ R8, R5, R8, 0.28857114911079406738 ;  /* 0x3e93bf9905087423 */ /* 0x000fe40000010008 */
[----:B----4-:R-:W-:-:S02]  /*71220*/  IMAD.IADD R4, R19, 0x1, -R18 ;  /* 0x0000000113047824 */ /* 0x010fc400078e0a12 */
[----:B------:R-:W4:Y:S01]  /*71230*/  LDL R18, [R1+0xa0] ;  /* 0x0000a00001127983 */ /* 0x000f220000100800 */
[C---:B------:R-:W-:Y:S02]  /*71240*/  FFMA.FTZ R7, R0.reuse, R7, -0.36067417263984680176 ;  /* 0xbeb8aa4900077423 */ /* 0x040fe40000010007 */
[C---:B------:R-:W-:Y:S02]  /*71250*/  FFMA.FTZ R8, R5.reuse, R8, -0.36067417263984680176 ;  /* 0xbeb8aa4905087423 */ /* 0x040fe40000010008 */
[C---:B------:R-:W-:Y:S02]  /*71260*/  FFMA.FTZ R7, R0.reuse, R7, 0.48089820146560668945 ;  /* 0x3ef6384a00077423 */ /* 0x040fe40000010007 */
[C---:B------:R-:W-:Y:S02]  /*71270*/  FFMA.FTZ R8, R5.reuse, R8, 0.48089820146560668945 ;  /* 0x3ef6384a05087423 */ /* 0x040fe40000010008 */
[----:B------:R-:W-:Y:S02]  /*71280*/  FFMA.FTZ R7, R0, R7, -0.72134751081466674805 ;  /* 0xbf38aa3b00077423 */ /* 0x000fe40000010007 */
[----:B------:R-:W-:-:S02]  /*71290*/  FFMA.FTZ R8, R5, R8, -0.72134751081466674805 ;  /* 0xbf38aa3b05087423 */ /* 0x000fc40000010008 */
[C---:B------:R-:W-:Y:S02]  /*712a0*/  FMUL R7, R0.reuse, R7 ;  /* 0x0000000700077220 */ /* 0x040fe40000400000 */
[----:B------:R-:W-:Y:S01]  /*712b0*/  FMUL R8, R5, R8 ;  /* 0x0000000805087220 */ /* 0x000fe20000400000 */
[----:B------:R-:W-:Y:S01]  /*712c0*/  IADD3 R2, R17, -R20, RZ ;  /* 0x8000001411027210 */ /* 0x000fe20007ffe0ff */
[C---:B------:R-:W-:Y:S01]  /*712d0*/  FMUL R7, R0.reuse, R7 ;  /* 0x0000000700077220 */ /* 0x040fe20000400000 */
[----:B------:R-:W-:Y:S01]  /*712e0*/  MOV R20, R14 ;  /* 0x0000000e00147202 */ /* 0x000fe20000000f00 */
[----:B------:R-:W-:Y:S01]  /*712f0*/  FMUL R8, R5, R8 ;  /* 0x0000000805087220 */ /* 0x000fe20000400000 */
[----:B------:R-:W-:Y:S01]  /*71300*/  MOV R19, R15 ;  /* 0x0000000f00137202 */ /* 0x000fe20000000f00 */
[----:B------:R-:W-:Y:S02]  /*71310*/  FFMA.FTZ R14, R3, 1.4426950216293334961, R6 ;  /* 0x3fb8aa3b030e7823 */ /* 0x000fe40000010006 */
[----:B------:R-:W-:-:S02]  /*71320*/  FFMA.FTZ R15, R0, 1.4426950216293334961, R7 ;  /* 0x3fb8aa3b000f7823 */ /* 0x000fc40000010007 */
[----:B------:R-:W-:Y:S01]  /*71330*/  FFMA.FTZ R27, R5, 1.4426950216293334961, R8 ;  /* 0x3fb8aa3b051b7823 */ /* 0x000fe20000010008 */
[----:B------:R0:W-:Y:S04]  /*71340*/  STL [R1+0x1d30], R14 ;  /* 0x001d300e01007387 */ /* 0x0001e80000100800 */
[----:B------:R-:W-:Y:S04]  /*71350*/  STL [R1+0x1d2c], R15 ;  /* 0x001d2c0f01007387 */ /* 0x000fe80000100800 */
[----:B------:R-:W-:Y:S01]  /*71360*/  STL [R1+0x1d28], R27 ;  /* 0x001d281b01007387 */ /* 0x000fe20000100800 */
[----:B------:R-:W-:-:S03]  /*71370*/  IADD3 R0, R29, -R28, RZ ;  /* 0x8000001c1d007210 */ /* 0x000fc60007ffe0ff */
[----:B0-----:R-:W4:Y:S04]  /*71380*/  LDL.LU R14, [R1+0x5cc] ;  /* 0x0005cc00010e7983 */ /* 0x001f280000300800 */
[----:B------:R-:W4:Y:S04]  /*71390*/  LDL R11, [R1+0x90] ;  /* 0x00009000010b7983 */ /* 0x000f280000100800 */
[----:B------:R-:W4:Y:S04]  /*713a0*/  LDL.LU R10, [R1+0x5c0] ;  /* 0x0005c000010a7983 */ /* 0x000f280000300800 */
[----:B------:R-:W4:Y:S04]  /*713b0*/  LDL R26, [R1+0x74] ;  /* 0x00007400011a7983 */ /* 0x000f280000100800 */
[----:B------:R-:W4:Y:S04]  /*713c0*/  LDL.LU R28, [R1+0x5b4] ;  /* 0x0005b400011c7983 */ /* 0x000f280000300800 */
[----:B------:R-:W4:Y:S01]  /*713d0*/  LDL R29, [R1+0x78] ;  /* 0x00007800011d7983 */ /* 0x000f220000100800 */
[----:B------:R-:W-:-:S04]  /*713e0*/  FADD R4, R4, -1 ;  /* 0xbf80000004047421 */ /* 0x000fc80000000000 */
[----:B------:R-:W-:-:S04]  /*713f0*/  FFMA.FTZ R9, R4, R13, -0.16845393180847167969 ;  /* 0xbe2c7f3004097423 */ /* 0x000fc8000001000d */
[----:B------:R-:W-:-:S04]  /*71400*/  FFMA.FTZ R9, R4, R9, 0.1716887056827545166 ;  /* 0x3e2fcf2a04097423 */ /* 0x000fc80000010009 */
[----:B------:R-:W-:-:S04]  /*71410*/  FFMA.FTZ R9, R4, R9, -0.17900948226451873779 ;  /* 0xbe374e4304097423 */ /* 0x000fc80000010009 */
[----:B------:R-:W-:-:S04]  /*71420*/  FFMA.FTZ R9, R4, R9, 0.20512372255325317383 ;  /* 0x3e520bf404097423 */ /* 0x000fc80000010009 */
[----:B------:R-:W-:-:S04]  /*71430*/  FFMA.FTZ R9, R4, R9, -0.24046532809734344482 ;  /* 0xbe763c8b04097423 */ /* 0x000fc80000010009 */
[----:B------:R-:W-:Y:S02]  /*71440*/  FFMA.FTZ R9, R4, R9, 0.28857114911079406738 ;  /* 0x3e93bf9904097423 */ /* 0x000fe40000010009 */
[----:B------:R-:W-:Y:S02]  /*71450*/  FADD R2, R2, -1 ;  /* 0xbf80000002027421 */ /* 0x000fe40000000000 */
[----:B------:R-:W-:Y:S02]  /*71460*/  FFMA.FTZ R9, R4, R9, -0.36067417263984680176 ;  /* 0xbeb8aa4904097423 */ /* 0x000fe40000010009 */
[----:B------:R-:W-:Y:S02]  /*71470*/  FFMA.FTZ R3, R2, R13, -0.16845393180847167969 ;  /* 0xbe2c7f3002037423 */ /* 0x000fe4000001000d */
[----:B------:R-:W-:Y:S02]  /*71480*/  FFMA.FTZ R9, R4, R9, 0.48089820146560668945 ;  /* 0x3ef6384a04097423 */ /* 0x000fe40000010009 */
[----:B------:R-:W-:-:S02]  /*71490*/  FFMA.FTZ R3, R2, R3, 0.1716887056827545166 ;  /* 0x3e2fcf2a02037423 */ /* 0x000fc40000010003 */
[----:B------:R-:W-:Y:S02]  /*714a0*/  FFMA.FTZ R9, R4, R9, -0.72134751081466674805 ;  /* 0xbf38aa3b04097423 */ /* 0x000fe40000010009 */
[----:B------:R-:W-:Y:S02]  /*714b0*/  FFMA.FTZ R3, R2, R3, -0.17900948226451873779 ;  /* 0xbe374e4302037423 */ /* 0x000fe40000010003 */
[----:B------:R-:W-:Y:S02]  /*714c0*/  FMUL R9, R4, R9 ;  /* 0x0000000904097220 */ /* 0x000fe40000400000 */
[----:B------:R-:W-:Y:S02]  /*714d0*/  FFMA.FTZ R3, R2, R3, 0.20512372255325317383 ;  /* 0x3e520bf402037423 */ /* 0x000fe40000010003 */
[----:B------:R-:W-:Y:S02]  /*714e0*/  FMUL R9, R4, R9 ;  /* 0x0000000904097220 */ /* 0x000fe40000400000 */
[----:B------:R-:W-:-:S02]  /*714f0*/  FFMA.FTZ R3, R2, R3, -0.24046532809734344482 ;  /* 0xbe763c8b02037423 */ /* 0x000fc40000010003 */
[----:B------:R-:W-:Y:S02]  /*71500*/  FFMA.FTZ R17, R4, 1.4426950216293334961, R9 ;  /* 0x3fb8aa3b04117823 */ /* 0x000fe40000010009 */
[----:B------:R-:W-:Y:S02]  /*71510*/  FFMA.FTZ R3, R2, R3, 0.28857114911079406738 ;  /* 0x3e93bf9902037423 */ /* 0x000fe40000010003 */
[----:B------:R-:W-:Y:S02]  /*71520*/  FADD R0, R0, -1 ;  /* 0xbf80000000007421 */ /* 0x000fe40000000000 */
[----:B------:R-:W-:Y:S02]  /*71530*/  FFMA.FTZ R3, R2, R3, -0.36067417263984680176 ;  /* 0xbeb8aa4902037423 */ /* 0x000fe40000010003 */
[----:B------:R-:W-:Y:S02]  /*71540*/  FFMA.FTZ R9, R0, R13, -0.16845393180847167969 ;  /* 0xbe2c7f3000097423 */ /* 0x000fe4000001000d */
[----:B------:R-:W-:-:S02]  /*71550*/  FFMA.FTZ R3, R2, R3, 0.48089820146560668945 ;  /* 0x3ef6384a02037423 */ /* 0x000fc40000010003 */
[----:B------:R-:W-:Y:S02]  /*71560*/  FFMA.FTZ R9, R0, R9, 0.1716887056827545166 ;  /* 0x3e2fcf2a00097423 */ /* 0x000fe40000010009 */
[----:B------:R-:W-:Y:S02]  /*71570*/  FFMA.FTZ R7, R2, R3, -0.72134751081466674805 ;  /* 0xbf38aa3b02077423 */ /* 0x000fe40000010003 */
[----:B------:R-:W-:Y:S02]  /*71580*/  FFMA.FTZ R9, R0, R9, -0.17900948226451873779 ;  /* 0xbe374e4300097423 */ /* 0x000fe40000010009 */
[----:B------:R-:W-:Y:S02]  /*71590*/  FMUL R7, R2, R7 ;  /* 0x0000000702077220 */ /* 0x000fe40000400000 */
[----:B------:R-:W-:Y:S02]  /*715a0*/  FFMA.FTZ R9, R0, R9, 0.20512372255325317383 ;  /* 0x3e520bf400097423 */ /* 0x000fe40000010009 */
[----:B------:R-:W-:-:S02]  /*715b0*/  FMUL R7, R2, R7 ;  /* 0x0000000702077220 */ /* 0x000fc40000400000 */
[----:B------:R-:W-:-:S04]  /*715c0*/  FFMA.FTZ R9, R0, R9, -0.24046532809734344482 ;  /* 0xbe763c8b00097423 */ /* 0x000fc80000010009 */
[----:B------:R-:W-:-:S04]  /*715d0*/  FFMA.FTZ R9, R0, R9, 0.28857114911079406738 ;  /* 0x3e93bf9900097423 */ /* 0x000fc80000010009 */
[----:B------:R-:W-:-:S04]  /*715e0*/  FFMA.FTZ R9, R0, R9, -0.36067417263984680176 ;  /* 0xbeb8aa4900097423 */ /* 0x000fc80000010009 */
[----:B------:R-:W-:-:S04]  /*715f0*/  FFMA.FTZ R9, R0, R9, 0.48089820146560668945 ;  /* 0x3ef6384a00097423 */ /* 0x000fc80000010009 */
[----:B------:R-:W-:-:S04]  /*71600*/  FFMA.FTZ R9, R0, R9, -0.72134751081466674805 ;  /* 0xbf38aa3b00097423 */ /* 0x000fc80000010009 */
[----:B------:R-:W-:-:S04]  /*71610*/  FMUL R9, R0, R9 ;  /* 0x0000000900097220 */ /* 0x000fc80000400000 */
[----:B------:R-:W-:Y:S01]  /*71620*/  FMUL R9, R0, R9 ;  /* 0x0000000900097220 */ /* 0x000fe20000400000 */
[----:B--2---:R-:W-:Y:S02]  /*71630*/  IADD3 R5, R23, -R22, RZ ;  /* 0x8000001617057210 */ /* 0x004fe40007ffe0ff */
[----:B------:R-:W2:Y:S04]  /*71640*/  LDL.LU R22, [R1+0x130] ;  /* 0x0001300001167983 */ /* 0x000ea80000300800 */
[----:B------:R-:W2:Y:S01]  /*71650*/  LDL R23, [R1+0x6c] ;  /* 0x00006c0001177983 */ /* 0x000ea20000100800 */
[----:B---3--:R-:W-:-:S05]  /*71660*/  IADD3 R4, R25, -R24, RZ ;  /* 0x8000001819047210 */ /* 0x008fca0007ffe0ff */
[----:B------:R-:W-:Y:S02]  /*71670*/  FADD R4, R4, -1 ;  /* 0xbf80000004047421 */ /* 0x000fe40000000000 */
[----:B------:R-:W-:Y:S02]  /*71680*/  FADD R5, R5, -1 ;  /* 0xbf80000005057421 */ /* 0x000fe40000000000 */
[CC--:B------:R-:W-:Y:S02]  /*71690*/  FFMA.FTZ R8, R4.reuse, R13.reuse, -0.16845393180847167969 ;  /* 0xbe2c7f3004087423 */ /* 0x0c0fe4000001000d */
[C---:B------:R-:W-:Y:S02]  /*716a0*/  FFMA.FTZ R6, R5.reuse, R13, -0.16845393180847167969 ;  /* 0xbe2c7f3005067423 */ /* 0x040fe4000001000d */
[----:B------:R-:W-:Y:S02]  /*716b0*/  FFMA.FTZ R8, R4, R8, 0.1716887056827545166 ;  /* 0x3e2fcf2a04087423 */ /* 0x000fe40000010008 */
[----:B------:R-:W-:-:S02]  /*716c0*/  FFMA.FTZ R6, R5, R6, 0.1716887056827545166 ;  /* 0x3e2fcf2a05067423 */ /* 0x000fc40000010006 */
[C---:B------:R-:W-:Y:S02]  /*716d0*/  FFMA.FTZ R8, R4.reuse, R8, -0.17900948226451873779 ;  /* 0xbe374e4304087423 */ /* 0x040fe40000010008 */
[----:B------:R-:W-:Y:S02]  /*716e0*/  FFMA.FTZ R6, R5, R6, -0.17900948226451873779 ;  /* 0xbe374e4305067423 */ /* 0x000fe40000010006 */
[----:B------:R-:W-:Y:S02]  /*716f0*/  FFMA.FTZ R8, R4, R8, 0.20512372255325317383 ;  /* 0x3e520bf404087423 */ /* 0x000fe40000010008 */
[----:B----4-:R-:W-:Y:S02]  /*71700*/  IMAD.IADD R3, R18, 0x1, -R21 ;  /* 0x0000000112037824 */ /* 0x010fe400078e0a15 */
[----:B------:R-:W-:Y:S02]  /*71710*/  FFMA.FTZ R8, R4, R8, -0.24046532809734344482 ;  /* 0xbe763c8b04087423 */ /* 0x000fe40000010008 */
[----:B------:R-:W-:-:S02]  /*71720*/  FADD R3, R3, -1 ;  /* 0xbf80000003037421 */ /* 0x000fc40000000000 */
[----:B------:R-:W-:Y:S02]  /*71730*/  FFMA.FTZ R18, R2, 1.4426950216293334961, R7 ;  /* 0x3fb8aa3b02127823 */ /* 0x000fe40000010007 */
[----:B------:R-:W-:Y:S02]  /*71740*/  FFMA.FTZ R6, R5, R6, 0.20512372255325317383 ;  /* 0x3e520bf405067423 */ /* 0x000fe40000010006 */
[----:B------:R-:W-:Y:S02]  /*71750*/  FFMA.FTZ R2, R3, R13, -0.16845393180847167969 ;  /* 0xbe2c7f3003027423 */ /* 0x000fe4000001000d */
[----:B------:R-:W-:Y:S02]  /*71760*/  FFMA.FTZ R8, R4, R8, 0.28857114911079406738 ;  /* 0x3e93bf9904087423 */ /* 0x000fe40000010008 */
[----:B------:R-:W-:Y:S02]  /*71770*/  FFMA.FTZ R6, R5, R6, -0.24046532809734344482 ;  /* 0xbe763c8b05067423 */ /* 0x000fe40000010006 */
[----:B------:R-:W-:-:S02]  /*71780*/  FFMA.FTZ R2, R3, R2, 0.1716887056827545166 ;  /* 0x3e2fcf2a03027423 */ /* 0x000fc40000010002 */
[C---:B------:R-:W-:Y:S02]  /*71790*/  FFMA.FTZ R8, R4.reuse, R8, -0.36067417263984680176 ;  /* 0xbeb8aa4904087423 */ /* 0x040fe40000010008 */
[----:B------:R-:W-:Y:S02]  /*717a0*/  FFMA.FTZ R6, R5, R6, 0.28857114911079406738 ;  /* 0x3e93bf9905067423 */ /* 0x000fe40000010006 */
[----:B------:R-:W-:Y:S02]  /*717b0*/  FFMA.FTZ R2, R3, R2, -0.17900948226451873779 ;  /* 0xbe374e4303027423 */ /* 0x000fe40000010002 */
[----:B------:R-:W-:Y:S02]  /*717c0*/  FFMA.FTZ R8, R4, R8, 0.48089820146560668945 ;  /* 0x3ef6384a04087423 */ /* 0x000fe40000010008 */
[----:B------:R-:W-:Y:S02]  /*717d0*/  FFMA.FTZ R6, R5, R6, -0.36067417263984680176 ;  /* 0xbeb8aa4905067423 */ /* 0x000fe40000010006 */
[----:B------:R-:W-:-:S02]  /*717e0*/  FFMA.FTZ R2, R3, R2, 0.20512372255325317383 ;  /* 0x3e520bf403027423 */ /* 0x000fc40000010002 */
[C---:B------:R-:W-:Y:S02]  /*717f0*/  FFMA.FTZ R8, R4.reuse, R8, -0.72134751081466674805 ;  /* 0xbf38aa3b04087423 */ /* 0x040fe40000010008 */
[----:B------:R-:W-:Y:S02]  /*71800*/  FFMA.FTZ R6, R5, R6, 0.48089820146560668945 ;  /* 0x3ef6384a05067423 */ /* 0x000fe40000010006 */
[----:B------:R-:W-:Y:S02]  /*71810*/  FFMA.FTZ R2, R3, R2, -0.24046532809734344482 ;  /* 0xbe763c8b03027423 */ /* 0x000fe40000010002 */
[C---:B------:R-:W-:Y:S02]  /*71820*/  FMUL R8, R4.reuse, R8 ;  /* 0x0000000804087220 */ /* 0x040fe40000400000 */
[----:B------:R-:W-:Y:S02]  /*71830*/  FFMA.FTZ R6, R5, R6, -0.72134751081466674805 ;  /* 0xbf38aa3b05067423 */ /* 0x000fe40000010006 */
[----:B------:R-:W-:Y:S01]  /*71840*/  FFMA.FTZ R2, R3, R2, 0.28857114911079406738 ;  /* 0x3e93bf9903027423 */ /* 0x000fe20000010002 */
[----:B------:R0:W-:Y:S01]  /*71850*/  STL [R1+0x1d24], R18 ;  /* 0x001d241201007387 */ /* 0x0001e20000100800 */
[----:B------:R-:W-:Y:S01]  /*71860*/  FMUL R8, R4, R8 ;  /* 0x0000000804087220 */ /* 0x000fe20000400000 */
[----:B------:R-:W-:Y:S01]  /*71870*/  MOV R25, R19 ;  /* 0x0000001300197202 */ /* 0x000fe20000000f00 */
[----:B------:R-:W-:-:S02]  /*71880*/  FMUL R6, R5, R6 ;  /* 0x0000000605067220 */ /* 0x000fc40000400000 */
[----:B------:R-:W-:Y:S02]  /*71890*/  FFMA.FTZ R2, R3, R2, -0.36067417263984680176 ;  /* 0xbeb8aa4903027423 */ /* 0x000fe40000010002 */
[----:B------:R-:W-:Y:S01]  /*718a0*/  FFMA.FTZ R19, R0, 1.4426950216293334961, R9 ;  /* 0x3fb8aa3b00137823 */ /* 0x000fe20000010009 */
[----:B0-----:R-:W3:Y:S01]  /*718b0*/  LDL.LU R18, [R1+0x5f8] ;  /* 0x0005f80001127983 */ /* 0x001ee20000300800 */
[----:B------:R-:W-:Y:S01]  /*718c0*/  FFMA.FTZ R21, R4, 1.4426950216293334961, R8 ;  /* 0x3fb8aa3b04157823 */ /* 0x000fe20000010008 */
[----:B------:R-:W-:Y:S02]  /*718d0*/  IADD3 R4, R11, -R14, RZ ;  /* 0x8000000e0b047210 */ /* 0x000fe40007ffe0ff */
[----:B------:R-:W3:Y:S01]  /*718e0*/  LDL R27, [R1+0x64] ;  /* 0x00006400011b7983 */ /* 0x000ee20000100800 */
[----:B------:R-:W-:Y:S01]  /*718f0*/  FMUL R6, R5, R6 ;  /* 0x0000000605067220 */ /* 0x000fe20000400000 */
[----:B------:R-:W-:Y:S02]  /*71900*/  IADD3 R0, R29, -R28, RZ ;  /* 0x8000001c1d007210 */ /* 0x000fe40007ffe0ff */
[----:B------:R-:W4:Y:S01]  /*71910*/  LDL.LU R15, [R1+0x5f4] ;  /* 0x0005f400010f7983 */ /* 0x000f220000300800 */
[----:B------:R-:W-:-:S03]  /*71920*/  FFMA.FTZ R2, R3, R2, 0.48089820146560668945 ;  /* 0x3ef6384a03027423 */ /* 0x000fc60000010002 */
[----:B------:R-:W4:Y:S01]  /*71930*/  LDL R29, [R1+0x98] ;  /* 0x00009800011d7983 */ /* 0x000f220000100800 */
[----:B------:R-:W-:-:S03]  /*71940*/  MOV R24, R20 ;  /* 0x0000001400187202 */ /* 0x000fc60000000f00 */
[----:B------:R-:W4:Y:S01]  /*71950*/  LDL.LU R14, [R1+0x5f0] ;  /* 0x0005f000010e7983 */ /* 0x000f220000300800 */
[----:B------:R-:W-:-:S03]  /*71960*/  FFMA.FTZ R20, R5, 1.4426950216293334961, R6 ;  /* 0x3fb8aa3b05147823 */ /* 0x000fc60000010006 */
[----:B------:R-:W4:Y:S01]  /*71970*/  LDL R28, [R1+0x9c] ;  /* 0x00009c00011c7983 */ /* 0x000f220000100800 */
[C---:B------:R-:W-:Y:S02]  /*71980*/  FFMA.FTZ R6, R3.reuse, R2, -0.72134751081466674805 ;  /* 0xbf38aa3b03067423 */ /* 0x040fe40000010002 */
[----:B------:R-:W-:Y:S02]  /*71990*/  IMAD.IADD R2, R26, 0x1, -R10 ;  /* 0x000000011a027824 */ /* 0x000fe400078e0a0a */
[----:B------:R-:W4:Y:S01]  /*719a0*/  LDL R26, [R1+0xbc] ;  /* 0x0000bc00011a7983 */ /* 0x000f220000100800 */
[C---:B------:R-:W-:Y:S02]  /*719b0*/  FMUL R6, R3.reuse, R6 ;  /* 0x0000000603067220 */ /* 0x040fe40000400000 */
[----:B------:R-:W-:Y:S02]  /*719c0*/  FADD R0, R0, -1 ;  /* 0xbf80000000007421 */ /* 0x000fe40000000000 */
[----:B------:R-:W-:-:S02]  /*719d0*/  FMUL R6, R3, R6 ;  /* 0x0000000603067220 */ /* 0x000fc40000400000 */
[----:B------:R-:W-:Y:S02]  /*719e0*/  FADD R2, R2, -1 ;  /* 0xbf80000002027421 */ /* 0x000fe40000000000 */
[----:B------:R-:W-:Y:S02]  /*719f0*/  FADD R4, R4, -1 ;  /* 0xbf80000004047421 */ /* 0x000fe40000000000 */
[-C--:B------:R-:W-:Y:S02]  /*71a00*/  FFMA.FTZ R8, R2, R13.reuse, -0.16845393180847167969 ;  /* 0xbe2c7f3002087423 */ /* 0x080fe4000001000d */
[----:B------:R-:W-:-:S04]  /*71a10*/  FFMA.FTZ R7, R4, R13, -0.16845393180847167969 ;  /* 0xbe2c7f3004077423 */ /* 0x000fc8000001000d */
[----:B------:R-:W-:-:S04]  /*71a20*/  FFMA.FTZ R7, R4, R7, 0.1716887056827545166 ;  /* 0x3e2fcf2a04077423 */ /* 0x000fc80000010007 */
[----:B------:R-:W-:-:S04]  /*71a30*/  FFMA.FTZ R7, R4, R7, -0.17900948226451873779 ;  /* 0xbe374e4304077423 */ /* 0x000fc80000010007 */
[----:B------:R-:W-:-:S04]  /*71a40*/  FFMA.FTZ R7, R4, R7, 0.20512372255325317383 ;  /* 0x3e520bf404077423 */ /* 0x000fc80000010007 */
[----:B------:R-:W-:-:S04]  /*71a50*/  FFMA.FTZ R7, R4, R7, -0.24046532809734344482 ;  /* 0xbe763c8b04077423 */ /* 0x000fc80000010007 */
[----:B------:R-:W-:-:S04]  /*71a60*/  FFMA.FTZ R7, R4, R7, 0.28857114911079406738 ;  /* 0x3e93bf9904077423 */ /* 0x000fc80000010007 */
[----:B------:R-:W-:-:S04]  /*71a70*/  FFMA.FTZ R7, R4, R7, -0.36067417263984680176 ;  /* 0xbeb8aa4904077423 */ /* 0x000fc80000010007 */
[C---:B------:R-:W-:Y:S02]  /*71a80*/  FFMA.FTZ R7, R4.reuse, R7, 0.48089820146560668945 ;  /* 0x3ef6384a04077423 */ /* 0x040fe40000010007 */
[----:B------:R-:W-:Y:S02]  /*71a90*/  IMAD.MOV.U32 R11, RZ, RZ, R25 ;  /* 0x000000ffff0b7224 */ /* 0x000fe400078e0019 */
[----:B------:R-:W-:-:S04]  /*71aa0*/  FFMA.FTZ R7, R4, R7, -0.72134751081466674805 ;  /* 0xbf38aa3b04077423 */ /* 0x000fc80000010007 */
[----:B------:R-:W-:Y:S01]  /*71ab0*/  FMUL R7, R4, R7 ;  /* 0x0000000704077220 */ /* 0x000fe20000400000 */
[----:B------:R-:W-:-:S03]  /*71ac0*/  MOV R10, R24 ;  /* 0x00000018000a7202 */ /* 0x000fc60000000f00 */
[----:B------:R-:W-:Y:S01]  /*71ad0*/  FMUL R7, R4, R7 ;  /* 0x0000000704077220 */ /* 0x000fe20000400000 */
[----:B--2---:R-:W-:Y:S01]  /*71ae0*/  IADD3 R5, R23, -R22, RZ ;  /* 0x8000001617057210 */ /* 0x004fe20007ffe0ff */
[----:B------:R-:W-:Y:S02]  /*71af0*/  FFMA.FTZ R22, R3, 1.4426950216293334961, R6 ;  /* 0x3fb8aa3b03167823 */ /* 0x000fe40000010006 */
[----:B------:R-:W-:-:S04]  /*71b00*/  FFMA.FTZ R6, R0, R13, -0.16845393180847167969 ;  /* 0xbe2c7f3000067423 */ /* 0x000fc8000001000d */
[C---:B------:R-:W-:Y:S02]  /*71b10*/  FFMA.FTZ R6, R0.reuse, R6, 0.1716887056827545166 ;  /* 0x3e2fcf2a00067423 */ /* 0x040fe40000010006 */
[----:B------:R-:W-:Y:S02]  /*71b20*/  FADD R3, R5, -1 ;  /* 0xbf80000005037421 */ /* 0x000fe40000000000 */
[----:B------:R-:W-:Y:S02]  /*71b30*/  FFMA.FTZ R6, R0, R6, -0.17900948226451873779 ;  /* 0xbe374e4300067423 */ /* 0x000fe40000010006 */
[----:B------:R-:W-:Y:S02]  /*71b40*/  FFMA.FTZ R5, R2, R8, 0.1716887056827545166 ;  /* 0x3e2fcf2a02057423 */ /* 0x000fe40000010008 */
[----:B------:R-:W-:Y:S02]  /*71b50*/  FFMA.FTZ R6, R0, R6, 0.20512372255325317383 ;  /* 0x3e520bf400067423 */ /* 0x000fe40000010006 */
[----:B------:R-:W-:-:S02]  /*71b60*/  FFMA.FTZ R8, R3, R13, -0.16845393180847167969 ;  /* 0xbe2c7f3003087423 */ /* 0x000fc4000001000d */
[----:B------:R-:W-:Y:S02]  /*71b70*/  FFMA.FTZ R5, R2, R5, -0.17900948226451873779 ;  /* 0xbe374e4302057423 */ /* 0x000fe40000010005 */
[----:B------:R-:W-:Y:S02]  /*71b80*/  FFMA.FTZ R6, R0, R6, -0.24046532809734344482 ;  /* 0xbe763c8b00067423 */ /* 0x000fe40000010006 */
[C---:B------:R-:W-:Y:S02]  /*71b90*/  FFMA.FTZ R8, R3.reuse, R8, 0.1716887056827545166 ;  /* 0x3e2fcf2a03087423 */ /* 0x040fe40000010008 */
[----:B------:R-:W-:Y:S02]  /*71ba0*/  FFMA.FTZ R5, R2, R5, 0.20512372255325317383 ;  /* 0x3e520bf402057423 */ /* 0x000fe40000010005 */
[----:B------:R-:W-:Y:S02]  /*71bb0*/  FFMA.FTZ R6, R0, R6, 0.28857114911079406738 ;  /* 0x3e93bf9900067423 */ /* 0x000fe40000010006 */
[----:B------:R-:W-:-:S02]  /*71bc0*/  FFMA.FTZ R8, R3, R8, -0.17900948226451873779 ;  /* 0xbe374e4303087423 */ /* 0x000fc40000010008 */
[----:B------:R-:W-:Y:S02]  /*71bd0*/  FFMA.FTZ R5, R2, R5, -0.24046532809734344482 ;  /* 0xbe763c8b02057423 */ /* 0x000fe40000010005 */
[----:B------:R-:W-:Y:S02]  /*71be0*/  FFMA.FTZ R6, R0, R6, -0.36067417263984680176 ;  /* 0xbeb8aa4900067423 */ /* 0x000fe40000010006 */
[C---:B------:R-:W-:Y:S02]  /*71bf0*/  FFMA.FTZ R8, R3.reuse, R8, 0.20512372255325317383 ;  /* 0x3e520bf403087423 */ /* 0x040fe40000010008 */
[----:B------:R-:W-:Y:S02]  /*71c00*/  FFMA.FTZ R5, R2, R5, 0.28857114911079406738 ;  /* 0x3e93bf9902057423 */ /* 0x000fe40000010005 */
[----:B------:R-:W-:Y:S02]  /*71c10*/  FFMA.FTZ R6, R0, R6, 0.48089820146560668945 ;  /* 0x3ef6384a00067423 */ /* 0x000fe40000010006 */
[----:B------:R-:W-:-:S02]  /*71c20*/  FFMA.FTZ R8, R3, R8, -0.24046532809734344482 ;  /* 0xbe763c8b03087423 */ /* 0x000fc40000010008 */
[----:B------:R-:W-:Y:S02]  /*71c30*/  FFMA.FTZ R5, R2, R5, -0.36067417263984680176 ;  /* 0xbeb8aa4902057423 */ /* 0x000fe40000010005 */
[----:B------:R-:W-:Y:S02]  /*71c40*/  FFMA.FTZ R6, R0, R6, -0.72134751081466674805 ;  /* 0xbf38aa3b00067423 */ /* 0x000fe40000010006 */
[C---:B------:R-:W-:Y:S02]  /*71c50*/  FFMA.FTZ R8, R3.reuse, R8, 0.28857114911079406738 ;  /* 0x3e93bf9903087423 */ /* 0x040fe40000010008 */
[----:B------:R-:W-:Y:S02]  /*71c60*/  FFMA.FTZ R5, R2, R5, 0.48089820146560668945 ;  /* 0x3ef6384a02057423 */ /* 0x000fe40000010005 */
[----:B------:R-:W-:Y:S02]  /*71c70*/  FMUL R6, R0, R6 ;  /* 0x0000000600067220 */ /* 0x000fe40000400000 */
[----:B------:R-:W-:-:S02]  /*71c80*/  FFMA.FTZ R8, R3, R8, -0.36067417263984680176 ;  /* 0xbeb8aa4903087423 */ /* 0x000fc40000010008 */
[----:B------:R-:W-:Y:S02]  /*71c90*/  FFMA.FTZ R5, R2, R5, -0.72134751081466674805 ;  /* 0xbf38aa3b02057423 */ /* 0x000fe40000010005 */
[----:B------:R-:W-:Y:S02]  /*71ca0*/  FMUL R6, R0, R6 ;  /* 0x0000000600067220 */ /* 0x000fe40000400000 */
[C---:B------:R-:W-:Y:S02]  /*71cb0*/  FFMA.FTZ R8, R3.reuse, R8, 0.48089820146560668945 ;  /* 0x3ef6384a03087423 */ /* 0x040fe40000010008 */
[----:B------:R-:W-:Y:S02]  /*71cc0*/  FMUL R5, R2, R5 ;  /* 0x0000000502057220 */ /* 0x000fe40000400000 */
[----:B------:R-:W-:Y:S02]  /*71cd0*/  FFMA.FTZ R25, R0, 1.4426950216293334961, R6 ;  /* 0x3fb8aa3b00197823 */ /* 0x000fe40000010006 */
[----:B------:R-:W-:-:S02]  /*71ce0*/  FFMA.FTZ R8, R3, R8, -0.72134751081466674805 ;  /* 0xbf38aa3b03087423 */ /* 0x000fc40000010008 */
[C---:B------:R-:W-:Y:S02]  /*71cf0*/  FMUL R5, R2.reuse, R5 ;  /* 0x0000000502057220 */ /* 0x040fe40000400000 */
[C---:B------:R-:W-:Y:S02]  /*71d00*/  FMUL R8, R3.reuse, R8 ;  /* 0x0000000803087220 */ /* 0x040fe40000400000 */
[----:B------:R-:W-:Y:S02]  /*71d10*/  FFMA.FTZ R24, R2, 1.4426950216293334961, R5 ;  /* 0x3fb8aa3b02187823 */ /* 0x000fe40000010005 */
[----:B------:R-:W-:Y:S02]  /*71d20*/  FFMA.FTZ R23, R4, 1.4426950216293334961, R7 ;  /* 0x3fb8aa3b04177823 */ /* 0x000fe40000010007 */
[----:B------:R-:W-:Y:S01]  /*71d30*/  FMUL R8, R3, R8 ;  /* 0x0000000803087220 */ /* 0x000fe20000400000 */
[----:B---3--:R-:W-:Y:S02]  /*71d40*/  IADD3 R0, R27, -R18, RZ ;  /* 0x800000121b007210 */ /* 0x008fe40007ffe0ff */
[----:B----4-:R-:W-:-:S03]  /*71d50*/  IADD3 R29, R29, -R15, RZ ;  /* 0x8000000f1d1d7210 */ /* 0x010fc60007ffe0ff */
[----:B------:R-:W-:Y:S01]  /*71d60*/  FADD R0, R0, -1 ;  /* 0xbf80000000007421 */ /* 0x000fe20000000000 */
[----:B------:R-:W-:Y:S01]  /*71d70*/  IADD3 R28, R28, -R14, RZ ;  /* 0x8000000e1c1c7210 */ /* 0x000fe20007ffe0ff */
[----:B------:R-:W-:-:S04]  /*71d80*/  FADD R29, R29, -1 ;  /* 0xbf8000001d1d7421 */ /* 0x000fc80000000000 */
[----:B------:R-:W-:Y:S02]  /*71d90*/  FADD R28, R28, -1 ;  /* 0xbf8000001c1c7421 */ /* 0x000fe40000000000 */
[----:B------:R-:W-:Y:S02]  /*71da0*/  IMAD.IADD R2, R26, 0x1, -R16 ;  /* 0x000000011a027824 */ /* 0x000fe400078e0a10 */
[-C--:B------:R-:W-:Y:S02]  /*71db0*/  FFMA.FTZ R6, R0, R13.reuse, -0.16845393180847167969 ;  /* 0xbe2c7f3000067423 */ /* 0x080fe4000001000d */
[-C--:B------:R-:W-:Y:S02]  /*71dc0*/  FFMA.FTZ R4, R28, R13.reuse, -0.16845393180847167969 ;  /* 0xbe2c7f301c047423 */ /* 0x080fe4000001000d */
[----:B------:R-:W-:Y:S02]  /*71dd0*/  FADD R2, R2, -1 ;  /* 0xbf80000002027421 */ /* 0x000fe40000000000 */
[----:B------:R-:W-:-:S02]  /*71de0*/  FFMA.FTZ R5, R29, R13, -0.16845393180847167969 ;  /* 0xbe2c7f301d057423 */ /* 0x000fc4000001000d */
[----:B------:R-:W-:Y:S02]  /*71df0*/  FFMA.FTZ R26, R3, 1.4426950216293334961, R8 ;  /* 0x3fb8aa3b031a7823 */ /* 0x000fe40000010008 */
[----:B------:R-:W-:Y:S02]  /*71e00*/  FFMA.FTZ R6, R0, R6, 0.1716887056827545166 ;  /* 0x3e2fcf2a00067423 */ /* 0x000fe40000010006 */
[----:B------:R-:W-:Y:S02]  /*71e10*/  FFMA.FTZ R4, R28, R4, 0.1716887056827545166 ;  /* 0x3e2fcf2a1c047423 */ /* 0x000fe40000010004 */
[----:B------:R-:W-:Y:S02]  /*71e20*/  FFMA.FTZ R3, R2, R13, -0.16845393180847167969 ;  /* 0xbe2c7f3002037423 */ /* 0x000fe4000001000d */
[----:B------:R-:W-:Y:S02]  /*71e30*/  FFMA.FTZ R5, R29, R5, 0.1716887056827545166 ;  /* 0x3e2fcf2a1d057423 */ /* 0x000fe40000010005 */
[----:B------:R-:W-:-:S02]  /*71e40*/  FFMA.FTZ R6, R0, R6, -0.17900948226451873779 ;  /* 0xbe374e4300067423 */ /* 0x000fc40000010006 */
[----:B------:R-:W-:Y:S02]  /*71e50*/  FFMA.FTZ R4, R28, R4, -0.17900948226451873779 ;  /* 0xbe374e431c047423 */ /* 0x000fe40000010004 */
[----:B------:R-:W-:Y:S02]  /*71e60*/  FFMA.FTZ R3, R2, R3, 0.1716887056827545166 ;  /* 0x3e2fcf2a02037423 */ /* 0x000fe40000010003 */
[----:B------:R-:W-:Y:S02]  /*71e70*/  FFMA.FTZ R5, R29, R5, -0.17900948226451873779 ;  /* 0xbe374e431d057423 */ /* 0x000fe40000010005 */
[----:B------:R-:W-:Y:S02]  /*71e80*/  FFMA.FTZ R6, R0, R6, 0.20512372255325317383 ;  /* 0x3e520bf400067423 */ /* 0x000fe40000010006 */
[----:B------:R-:W-:Y:S02]  /*71e90*/  FFMA.FTZ R4, R28, R4, 0.20512372255325317383 ;  /* 0x3e520bf41c047423 */ /* 0x000fe40000010004 */
[----:B------:R-:W-:-:S02]  /*71ea0*/  FFMA.FTZ R3, R2, R3, -0.17900948226451873779 ;  /* 0xbe374e4302037423 */ /* 0x000fc40000010003 */
[C---:B------:R-:W-:Y:S02]  /*71eb0*/  FFMA.FTZ R5, R29.reuse, R5, 0.20512372255325317383 ;  /* 0x3e520bf41d057423 */ /* 0x040fe40000010005 */
[----:B------:R-:W-:Y:S02]  /*71ec0*/  FFMA.FTZ R6, R0, R6, -0.24046532809734344482 ;  /* 0xbe763c8b00067423 */ /* 0x000fe40000010006 */
[----:B------:R-:W-:Y:S02]  /*71ed0*/  FFMA.FTZ R4, R28, R4, -0.24046532809734344482 ;  /* 0xbe763c8b1c047423 */ /* 0x000fe40000010004 */
[----:B------:R-:W-:Y:S02]  /*71ee0*/  FFMA.FTZ R3, R2, R3, 0.20512372255325317383 ;  /* 0x3e520bf402037423 */ /* 0x000fe40000010003 */
[----:B------:R-:W-:Y:S02]  /*71ef0*/  FFMA.FTZ R5, R29, R5, -0.24046532809734344482 ;  /* 0xbe763c8b1d057423 */ /* 0x000fe40000010005 */
[----:B------:R-:W-:-:S02]  /*71f00*/  FFMA.FTZ R6, R0, R6, 0.28857114911079406738 ;  /* 0x3e93bf9900067423 */ /* 0x000fc40000010006 */
[----:B------:R-:W-:Y:S02]  /*71f10*/  FFMA.FTZ R4, R28, R4, 0.28857114911079406738 ;  /* 0x3e93bf991c047423 */ /* 0x000fe40000010004 */
[----:B------:R-:W-:Y:S02]  /*71f20*/  FFMA.FTZ R3, R2, R3, -0.24046532809734344482 ;  /* 0xbe763c8b02037423 */ /* 0x000fe40000010003 */
[----:B------:R-:W-:Y:S02]  /*71f30*/  FFMA.FTZ R5, R29, R5, 0.28857114911079406738 ;  /* 0x3e93bf991d057423 */ /* 0x000fe40000010005 */
[----:B------:R-:W-:Y:S02]  /*71f40*/  FFMA.FTZ R6, R0, R6, -0.36067417263984680176 ;  /* 0xbeb8aa4900067423 */ /* 0x000fe40000010006 */
[----:B------:R-:W-:Y:S02]  /*71f50*/  FFMA.FTZ R4, R28, R4, -0.36067417263984680176 ;  /* 0xbeb8aa491c047423 */ /* 0x000fe40000010004 */
[----:B------:R-:W-:-:S02]  /*71f60*/  FFMA.FTZ R3, R2, R3, 0.28857114911079406738 ;  /* 0x3e93bf9902037423 */ /* 0x000fc40000010003 */
[C---:B------:R-:W-:Y:S02]  /*71f70*/  FFMA.FTZ R5, R29.reuse, R5, -0.36067417263984680176 ;  /* 0xbeb8aa491d057423 */ /* 0x040fe40000010005 */
[----:B------:R-:W-:Y:S02]  /*71f80*/  FFMA.FTZ R6, R0, R6, 0.48089820146560668945 ;  /* 0x3ef6384a00067423 */ /* 0x000fe40000010006 */
[----:B------:R-:W-:Y:S02]  /*71f90*/  FFMA.FTZ R4, R28, R4, 0.48089820146560668945 ;  /* 0x3ef6384a1c047423 */ /* 0x000fe40000010004 */
[----:B------:R-:W-:Y:S02]  /*71fa0*/  FFMA.FTZ R3, R2, R3, -0.36067417263984680176 ;  /* 0xbeb8aa4902037423 */ /* 0x000fe40000010003 */
[----:B------:R-:W-:Y:S01]  /*71fb0*/  FFMA.FTZ R5, R29, R5, 0.48089820146560668945 ;  /* 0x3ef6384a1d057423 */ /* 0x000fe20000010005 */
[----:B------:R-:W-:Y:S01]  /*71fc0*/  STL [R1+0x1d20], R24 ;  /* 0x001d201801007387 */ /* 0x000fe20000100800 */
[----:B------:R-:W-:-:S02]  /*71fd0*/  FFMA.FTZ R6, R0, R6, -0.72134751081466674805 ;  /* 0xbf38aa3b00067423 */ /* 0x000fc40000010006 */
[----:B------:R-:W-:Y:S01]  /*71fe0*/  FFMA.FTZ R4, R28, R4, -0.72134751081466674805 ;  /* 0xbf38aa3b1c047423 */ /* 0x000fe20000010004 */
[----:B------:R-:W-:Y:S01]  /*71ff0*/  STL [R1+0x1d1c], R25 ;  /* 0x001d1c1901007387 */ /* 0x000fe20000100800 */
[----:B------:R-:W-:Y:S02]  /*72000*/  FFMA.FTZ R3, R2, R3, 0.48089820146560668945 ;  /* 0x3ef6384a02037423 */ /* 0x000fe40000010003 */
[----:B------:R-:W-:Y:S01]  /*72010*/  FFMA.FTZ R5, R29, R5, -0.72134751081466674805 ;  /* 0xbf38aa3b1d057423 */ /* 0x000fe20000010005 */
[----:B------:R0:W-:Y:S01]  /*72020*/  STL [R1+0x1d18], R26 ;  /* 0x001d181a01007387 */ /* 0x0001e20000100800 */
[----:B------:R-:W-:-:S03]  /*72030*/  FMUL R6, R0, R6 ;  /* 0x0000000600067220 */ /* 0x000fc60000400000 */
[----:B------:R-:W2:Y:S01]  /*72040*/  LDL.LU R14, [R1+0x74c] ;  /* 0x00074c00010e7983 */ /* 0x000ea20000300800 */
[----:B------:R-:W-:Y:S01]  /*72050*/  FMUL R4, R28, R4 ;  /* 0x000000041c047220 */ /* 0x000fe20000400000 */
[----:B------:R-:W-:Y:S01]  /*72060*/  MOV R16, R10 ;  /* 0x0000000a00107202 */ /* 0x000fe20000000f00 */
[----:B------:R-:W-:Y:S01]  /*72070*/  FFMA.FTZ R3, R2, R3, -0.72134751081466674805 ;  /* 0xbf38aa3b02037423 */ /* 0x000fe20000010003 */
[----:B0-----:R-:W-:Y:S02]  /*72080*/  MOV R26, R11 ;  /* 0x0000000b001a7202 */ /* 0x001fe40000000f00 */
[----:B------:R-:W3:Y:S01]  /*72090*/  LDL.LU R11, [R1+0x63c] ;  /* 0x00063c00010b7983 */ /* 0x000ee20000300800 */
[----:B------:R-:W-:-:S03]  /*720a0*/  FMUL R5, R29, R5 ;  /* 0x000000051d057220 */ /* 0x000fc60000400000 */
[----:B------:R-:W4:Y:S01]  /*720b0*/  LDL.LU R15, [R1+0x744] ;  /* 0x00074400010f7983 */ /* 0x000f220000300800 */
[----:B------:R-:W-:-:S03]  /*720c0*/  FMUL R6, R0, R6 ;  /* 0x0000000600067220 */ /* 0x000fc60000400000 */
[----:B------:R-:W2:Y:S01]  /*720d0*/  LDL.LU R27, [R1+0x740] ;  /* 0x00074000011b7983 */ /* 0x000ea20000300800 */
[----:B------:R-:W-:-:S03]  /*720e0*/  FMUL R4, R28, R4 ;  /* 0x000000041c047220 */ /* 0x000fc60000400000 */
[----:B------:R-:W2:Y:S01]  /*720f0*/  LDL.LU R7, [R1+0x72c] ;  /* 0x00072c0001077983 */ /* 0x000ea20000300800 */
[----:B------:R-:W-:-:S03]  /*72100*/  FMUL R3, R2, R3 ;  /* 0x0000000302037220 */ /* 0x000fc60000400000 */
[----:B------:R-:W2:Y:S01]  /*72110*/  LDL.LU R10, [R1+0x61c] ;  /* 0x00061c00010a7983 */ /* 0x000ea20000300800 */
[----:B------:R-:W-:-:S03]  /*72120*/  FMUL R5, R29, R5 ;  /* 0x000000051d057220 */ /* 0x000fc60000400000 */
[----:B------:R-:W2:Y:S01]  /*72130*/  LDL.LU R8, [R1+0x728] ;  /* 0x0007280001087983 */ /* 0x000ea20000300800 */
[----:B------:R-:W-:-:S03]  /*72140*/  FFMA.FTZ R28, R28, 1.4426950216293334961, R4 ;  /* 0x3fb8aa3b1c1c7823 */ /* 0x000fc60000010004 */
[----:B------:R-:W3:Y:S01]  /*72150*/  LDL.LU R9, [R1+0x618] ;  /* 0x0006180001097983 */ /* 0x000ee20000300800 */
[----:B------:R-:W-:-:S03]  /*72160*/  FMUL R3, R2, R3 ;  /* 0x0000000302037220 */ /* 0x000fc60000400000 */
[----:B------:R-:W3:Y:S01]  /*72170*/  LDL.LU R18, [R1+0x724] ;  /* 0x0007240001127983 */ /* 0x000ee20000300800 */
[----:B------:R-:W-:-:S03]  /*72180*/  FFMA.FTZ R0, R0, 1.4426950216293334961, R6 ;  /* 0x3fb8aa3b00007823 */ /* 0x000fc60000010006 */
[----:B------:R-:W3:Y:S01]  /*72190*/  LDL.LU R24, [R1+0x720] ;  /* 0x0007200001187983 */ /* 0x000ee20000300800 */
[----:B------:R-:W-:-:S03]  /*721a0*/  FFMA.FTZ R29, R29, 1.4426950216293334961, R5 ;  /* 0x3fb8aa3b1d1d7823 */ /* 0x000fc60000010005 */
[----:B------:R-:W3:Y:S04]  /*721b0*/  LDL.LU R25, [R1+0x70c] ;  /* 0x00070c0001197983 */ /* 0x000ee80000300800 */
[----:B------:R-:W3:Y:S04]  /*721c0*/  LDL.LU R13, [R1+0x708] ;  /* 0x00070800010d7983 */ /* 0x000ee80000300800 */
[----:B------:R-:W3:Y:S01]  /*721d0*/  LDL.LU R6, [R1+0x634] ;  /* 0x0006340001067983 */ /* 0x000ee20000300800 */
[----:B------:R-:W-:-:S03]  /*721e0*/  FFMA.FTZ R2, R2, 1.4426950216293334961, R3 ;  /* 0x3fb8aa3b02027823 */ /* 0x000fc60000010003 */
[----:B------:R-:W4:Y:S04]  /*721f0*/  LDL.LU R5, [R1+0x638] ;  /* 0x0006380001057983 */ /* 0x000f280000300800 */
[----:B------:R-:W3:Y:S04]  /*72200*/  LDL.LU R4, [R1+0x748] ;  /* 0x0007480001047983 */ /* 0x000ee80000300800 */
[----:B------:R0:W-:Y:S04]  /*72210*/  STL [R1+0x1d14], R28 ;  /* 0x001d141c01007387 */ /* 0x0001e80000100800 */
[----:B0-----:R-:W3:Y:S04]  /*72220*/  LDL.LU R28, [R1+0x630] ;  /* 0x00063000011c7983 */ /* 0x001ee80000300800 */
[----:B------:R-:W3:Y:S04]  /*72230*/  LDL.LU R3, [R1+0x650] ;  /* 0x0006500001037983 */ /* 0x000ee80000300800 */
[----:B------:R0:W-:Y:S04]  /*72240*/  STL [R1+0x1d10], R2 ;  /* 0x001d100201007387 */ /* 0x0001e80000100800 */
[----:B0-----:R-:W3:Y:S01]  /*72250*/  LDL R2, [R1+0x6d8] ;  /* 0x0006d80001027983 */ /* 0x001ee20000100800 */
[----:B--2---:R-:W-:-:S02]  /*72260*/  FADD R8, R8, R10 ;  /* 0x0000000a08087221 */ /* 0x004fc40000000000 */
[----:B----4-:R-:W-:Y:S02]  /*72270*/  FADD R5, R15, R5 ;  /* 0x000000050f057221 */ /* 0x010fe40000000000 */
[----:B---3--:R-:W-:Y:S02]  /*72280*/  FADD R4, R4, R11 ;  /* 0x0000000b04047221 */ /* 0x008fe40000000000 */
[----:B------:R-:W-:Y:S02]  /*72290*/  FADD R6, R27, R6 ;  /* 0x000000061b067221 */ /* 0x000fe40000000000 */
[----:B------:R-:W-:Y:S02]  /*722a0*/  FADD R3, R14, R3 ;  /* 0x000000030e037221 */ /* 0x000fe40000000000 */
[----:B------:R-:W2:Y:S01]  /*722b0*/  LDL.LU R14, [R1+0x700] ;  /* 0x00070000010e7983 */ /* 0x000ea20000300800 */
[----:B------:R-:W-:-:S03]  /*722c0*/  FADD R7, R7, R28 ;  /* 0x0000001c07077221 */ /* 0x000fc60000000000 */
[----:B------:R-:W3:Y:S01]  /*722d0*/  LDL.LU R11, [R1+0x1d3c] ;  /* 0x001d3c00010b7983 */ /* 0x000ee20000300800 */
[----:B------:R-:W-:-:S03]  /*722e0*/  MOV R28, R16 ;  /* 0x00000010001c7202 */ /* 0x000fc60000000f00 */
[----:B------:R-:W4:Y:S04]  /*722f0*/  LDL.LU R15, [R1+0x6ec] ;  /* 0x0006ec00010f7983 */ /* 0x000f280000300800 */
[----:B------:R0:W-:Y:S04]  /*72300*/  STL [R1+0x1d0c], R5 ;  /* 0x001d0c0501007387 */ /* 0x0001e80000100800 */
[----:B0-----:R-:W2:Y:S04]  /*72310*/  LDL R5, [R1+0x5a4] ;  /* 0x0005a40001057983 */ /* 0x001ea80000100800 */
[----:B------:R-:W4:Y:S04]  /*72320*/  LDL.LU R27, [R1+0x6e8] ;  /* 0x0006e800011b7983 */ /* 0x000f280000300800 */
[----:B------:R-:W4:Y:S04]  /*72330*/  LDL.LU R16, [R1+0x6e4] ;  /* 0x0006e40001107983 */ /* 0x000f280000300800 */
[----:B------:R-:W4:Y:S01]  /*72340*/  LDL.LU R10, [R1+0x1d38] ;  /* 0x001d3800010a7983 */ /* 0x000f220000300800 */
[----:B------:R-:W-:-:S03]  /*72350*/  FADD R9, R18, R9 ;  /* 0x0000000912097221 */ /* 0x000fc60000000000 */
[----:B------:R0:W-:Y:S01]  /*72360*/  STL [R1+0x1d08], R8 ;  /* 0x001d080801007387 */ /* 0x0001e20000100800 */
[----:B------:R-:W-:-:S03]  /*72370*/  FADD R12, R13, R12 ;  /* 0x0000000c0d0c7221 */ /* 0x000fc60000000000 */
[----:B0-----:R-:W4:Y:S04]  /*72380*/  LDL R8, [R1+0x410] ;  /* 0x0004100001087983 */ /* 0x001f280000100800 */
[----:B------:R-:W4:Y:S04]  /*72390*/  LDL.LU R18, [R1+0x6cc] ;  /* 0x0006cc0001127983 */ /* 0x000f280000300800 */
[----:B------:R2:W-:Y:S01]  /*723a0*/  STL [R1+0x1d04], R9 ;  /* 0x001d040901007387 */ /* 0x0005e20000100800 */
[----:B---3--:R-:W-:Y:S02]  /*723b0*/  FADD R11, R25, R11 ;  /* 0x0000000b190b7221 */ /* 0x008fe40000000000 */
[----:B--2---:R-:W-:-:S02]  /*723c0*/  IMAD.MOV.U32 R9, RZ, RZ, R5 ;  /* 0x000000ffff097224 */ /* 0x004fc400078e0005 */
[----:B----4-:R-:W-:Y:S02]  /*723d0*/  FADD R10, R24, R10 ;  /* 0x0000000a180a7221 */ /* 0x010fe40000000000 */
[----:B------:R-:W2:Y:S04]  /*723e0*/  LDL R24, [R1+0xf4] ;  /* 0x0000f40001187983 */ /* 0x000ea80000100800 */
[----:B------:R-:W3:Y:S04]  /*723f0*/  LDL.LU R5, [R1+0xf0] ;  /* 0x0000f00001057983 */ /* 0x000ee80000300800 */
[----:B------:R0:W-:Y:S04]  /*72400*/  STL [R1+0x1d00], R10 ;  /* 0x001d000a01007387 */ /* 0x0001e80000100800 */
[----:B0-----:R-:W4:Y:S04]  /*72410*/  LDL.LU R10, [R1+0x6c8] ;  /* 0x0006c800010a7983 */ /* 0x001f280000300800 */
[----:B------:R-:W2:Y:S04]  /*72420*/  LDL.LU R25, [R1+0x6c0] ;  /* 0x0006c00001197983 */ /* 0x000ea80000300800 */
[----:B------:R0:W-:Y:S04]  /*72430*/  STL [R1+0x1cfc], R11 ;  /* 0x001cfc0b01007387 */ /* 0x0001e80000100800 */
[----:B0-----:R-:W2:Y:S04]  /*72440*/  LDL R11, [R1+0x4b8] ;  /* 0x0004b800010b7983 */ /* 0x001ea80000100800 */
[----:B------:R-:W2:Y:S04]  /*72450*/  LDL.LU R13, [R1+0x1d34] ;  /* 0x001d3400010d7983 */ /* 0x000ea80000300800 */
[----:B------:R0:W-:Y:S04]  /*72460*/  STL [R1+0x1cf8], R12 ;  /* 0x001cf80c01007387 */ /* 0x0001e80000100800 */
[----:B0-----:R-:W3:Y:S01]  /*72470*/  LDL R12, [R1+0x28] ;  /* 0x00002800010c7983 */ /* 0x001ee20000100800 */
[----:B--2---:R-:W-:-:S03]  /*72480*/  FADD R13, R14, R13 ;  /* 0x0000000d0e0d7221 */ /* 0x004fc60000000000 */
        /* <DEDUP_REMOVED lines=9> */
[----:B------:R0:W-:Y:S01]  /*72520*/  STL [R1+0x1cec], R15 ;  /* 0x001cec0f01007387 */ /* 0x0001e20000100800 */
[----:B------:R-:W-:Y:S01]  /*72530*/  FADD R17, R18, R17 ;  /* 0x0000001112117221 */ /* 0x000fe20000000000 */
[----:B0-----:R-:W-:Y:S01]  /*72540*/  MOV R15, R28 ;  /* 0x0000001c000f7202 */ /* 0x001fe20000000f00 */
[----:B--2---:R-:W-:Y:S02]  /*72550*/  FADD R16, R16, R27 ;  /* 0x0000001b10107221 */ /* 0x004fe40000000000 */
[----:B------:R-:W2:Y:S04]  /*72560*/  LDL.LU R27, [R1+0x698] ;  /* 0x00069800011b7983 */ /* 0x000ea80000300800 */
[----:B------:R-:W2:Y:S04]  /*72570*/  LDL.LU R28, [R1+0x694] ;  /* 0x00069400011c7983 */ /* 0x000ea80000300800 */
[----:B------:R0:W-:Y:S04]  /*72580*/  STL [R1+0x1ce8], R16 ;  /* 0x001ce81001007387 */ /* 0x0001e80000100800 */
[----:B0-----:R-:W2:Y:S04]  /*72590*/  LDL R16, [R1+0x4d0] ;  /* 0x0004d00001107983 */ /* 0x001ea80000100800 */
[----:B------:R-:W4:Y:S01]  /*725a0*/  LDL.LU R18, [R1+0x1d24] ;  /* 0x001d240001127983 */ /* 0x000f220000300800 */
[----:B------:R-:W-:-:S03]  /*725b0*/  ISETP.GE.U32.AND P1, PT, R24, 0x7f800000, PT ;  /* 0x7f8000001800780c */ /* 0x000fc60003f26070 */
[----:B------:R-:W-:Y:S04]  /*725c0*/  STL [R1+0x1ce4], R17 ;  /* 0x001ce41101007387 */ /* 0x000fe80000100800 */
[----:B------:R-:W2:Y:S01]  /*725d0*/  LDL.LU R24, [R1+0x690] ;  /* 0x0006900001187983 */ /* 0x000ea20000300800 */
[----:B----4-:R-:W-:-:S03]  /*725e0*/  FADD R18, R10, R18 ;  /* 0x000000120a127221 */ /* 0x010fc60000000000 */
[----:B------:R-:W4:Y:S04]  /*725f0*/  LDL.LU R10, [R1+0x67c] ;  /* 0x00067c00010a7983 */ /* 0x000f280000300800 */
[----:B------:R0:W-:Y:S04]  /*72600*/  STL [R1+0x1ce0], R18 ;  /* 0x001ce01201007387 */ /* 0x0001e80000100800 */
[----:B0-----:R-:W4:Y:S01]  /*72610*/  LDL.LU R18, [R1+0x69c] ;  /* 0x00069c0001127983 */ /* 0x001f220000300800 */
[----:B------:R-:W-:Y:S01]  /*72620*/  FADD R19, R25, R19 ;  /* 0x0000001319137221 */ /* 0x000fe20000000000 */
[----:B---3--:R-:W-:-:S02]  /*72630*/  MOV R17, R14 ;  /* 0x0000000e00117202 */ /* 0x008fc40000000f00 */
[----:B------:R-:W-:Y:S01]  /*72640*/  MOV R14, R11 ;  /* 0x0000000b000e7202 */ /* 0x000fe20000000f00 */
[----:B------:R-:W-:Y:S01]  /*72650*/  IMAD.MOV.U32 R11, RZ, RZ, R26 ;  /* 0x000000ffff0b7224 */ /* 0x000fe200078e001a */
[----:B------:R-:W3:Y:S01]  /*72660*/  LDL R25, [R1+0xe8] ;  /* 0x0000e80001197983 */ /* 0x000ee20000100800 */
[----:B--2---:R-:W-:-:S03]  /*72670*/  FADD R21, R27, R21 ;  /* 0x000000151b157221 */ /* 0x004fc60000000000 */
[----:B------:R-:W2:Y:S01]  /*72680*/  LDL.LU R26, [R1+0x678] ;  /* 0x00067800011a7983 */ /* 0x000ea20000300800 */
[----:B------:R-:W-:-:S03]  /*72690*/  MOV R27, R15 ;  /* 0x0000000f001b7202 */ /* 0x000fc60000000f00 */
[----:B------:R0:W-:Y:S01]  /*726a0*/  STL [R1+0x1cdc], R19 ;  /* 0x001cdc1301007387 */ /* 0x0001e20000100800 */
[----:B------:R-:W-:Y:S02]  /*726b0*/  IMAD.MOV.U32 R15, RZ, RZ, R8 ;  /* 0x000000ffff0f7224 */ /* 0x000fe400078e0008 */
[----:B------:R-:W-:Y:S01]  /*726c0*/  FADD R22, R28, R22 ;  /* 0x000000161c167221 */ /* 0x000fe20000000000 */
[----:B0-----:R-:W-:Y:S02]  /*726d0*/  MOV R19, R9 ;  /* 0x0000000900137202 */ /* 0x001fe40000000f00 */
[----:B------:R-:W2:Y:S01]  /*726e0*/  LDL.LU R9, [R1+0xe4] ;  /* 0x0000e40001097983 */ /* 0x000ea20000300800 */
[----:B------:R-:W-:Y:S02]  /*726f0*/  FADD R23, R24, R23 ;  /* 0x0000001718177221 */ /* 0x000fe40000000000 */
[----:B----4-:R-:W-:Y:S01]  /*72700*/  FADD R20, R18, R20 ;  /* 0x0000001412147221 */ /* 0x010fe20000000000 */
[----:B------:R-:W-:-:S04]  /*72710*/  MOV R18, R16 ;  /* 0x0000001000127202 */ /* 0x000fc80000000f00 */
[----:B------:R0:W-:Y:S01]  /*72720*/  STL [R1+0x1cd8], R20 ;  /* 0x001cd81401007387 */ /* 0x0001e20000100800 */
[----:B------:R-:W-:-:S03]  /*72730*/  MOV R16, R2 ;  /* 0x0000000200107202 */ /* 0x000fc60000000f00 */
[----:B0-----:R-:W4:Y:S04]  /*72740*/  LDL.LU R20, [R1+0x670] ;  /* 0x0006700001147983 */ /* 0x001f280000300800 */
[----:B------:R-:W2:Y:S04]  /*72750*/  LDL.LU R8, [R1+0xec] ;  /* 0x0000ec0001087983 */ /* 0x000ea80000300800 */
[----:B------:R0:W-:Y:S04]  /*72760*/  STL [R1+0x1cd4], R21 ;  /* 0x001cd41501007387 */ /* 0x0001e80000100800 */
[----:B0-----:R-:W2:Y:S04]  /*72770*/  LDL.LU R21, [R1+0x674] ;  /* 0x0006740001157983 */ /* 0x001ea80000300800 */
[----:B------:R-:W2:Y:S04]  /*72780*/  LDL.LU R28, [R1+0x65c] ;  /* 0x00065c00011c7983 */ /* 0x000ea80000300800 */
[----:B------:R-:W2:Y:S04]  /*72790*/  LDL.LU R2, [R1+0x658] ;  /* 0x0006580001027983 */ /* 0x000ea80000300800 */
[----:B------:R0:W-:Y:S04]  /*727a0*/  STL [R1+0x1cd0], R22 ;  /* 0x001cd01601007387 */ /* 0x0001e80000100800 */
[----:B0-----:R-:W2:Y:S04]  /*727b0*/  LDL.LU R22, [R1+0xdc] ;  /* 0x0000dc0001167983 */ /* 0x001ea80000300800 */
[----:B------:R-:W2:Y:S01]  /*727c0*/  LDL.LU R24, [R1+0x1d20] ;  /* 0x001d200001187983 */ /* 0x000ea20000300800 */
[----:B---3--:R-:W-:-:S03]  /*727d0*/  ISETP.GE.U32.AND P4, PT, R25, 0x7f800000, PT ;  /* 0x7f8000001900780c */ /* 0x008fc60003f86070 */
[----:B------:R0:W-:Y:S02]  /*727e0*/  STL [R1+0x1ccc], R23 ;  /* 0x001ccc1701007387 */ /* 0x0001e40000100800 */
[----:B0-----:R-:W-:Y:S01]  /*727f0*/  MOV R23, R11 ;  /* 0x0000000b00177202 */ /* 0x001fe20000000f00 */
[----:B--2---:R-:W-:Y:S02]  /*72800*/  FADD R24, R10, R24 ;  /* 0x000000180a187221 */ /* 0x004fe40000000000 */
[----:B------:R-:W2:Y:S04]  /*72810*/  LDL.LU R10, [R1+0xe0] ;  /* 0x0000e000010a7983 */ /* 0x000ea80000300800 */
[----:B------:R-:W3:Y:S04]  /*72820*/  LDL.LU R11, [R1+0xd8] ;  /* 0x0000d800010b7983 */ /* 0x000ee80000300800 */
[----:B------:R-:W2:Y:S02]  /*72830*/  LDL.LU R25, [R1+0x1d1c] ;  /* 0x001d1c0001197983 */ /* 0x000ea40000300800 */
[----:B--2---:R-:W-:-:S02]  /*72840*/  FADD R25, R26, R25 ;  /* 0x000000191a197221 */ /* 0x004fc40000000000 */
[----:B------:R-:W2:Y:S01]  /*72850*/  LDL.LU R26, [R1+0x1d18] ;  /* 0x001d1800011a7983 */ /* 0x000ea20000300800 */
[----:B----4-:R-:W-:-:S03]  /*72860*/  FADD R0, R20, R0 ;  /* 0x0000000014007221 */ /* 0x010fc60000000000 */
[----:B------:R0:W-:Y:S01]  /*72870*/  STL [R1+0x1cc8], R25 ;  /* 0x001cc81901007387 */ /* 0x0001e20000100800 */
[----:B------:R-:W-:-:S03]  /*72880*/  FADD R29, R28, R29 ;  /* 0x0000001d1c1d7221 */ /* 0x000fc60000000000 */
[----:B0-----:R-:W4:Y:S01]  /*72890*/  LDL R25, [R1+0x590] ;  /* 0x0005900001197983 */ /* 0x001f220000100800 */
[----:B--2---:R-:W-:Y:S01]  /*728a0*/  FADD R26, R21, R26 ;  /* 0x0000001a151a7221 */ /* 0x004fe20000000000 */
[----:B------:R-:W-:Y:S02]  /*728b0*/  MOV R21, R12 ;  /* 0x0000000c00157202 */ /* 0x000fe40000000f00 */
[----:B------:R-:W2:Y:S04]  /*728c0*/  LDL.LU R12, [R1+0xd4] ;  /* 0x0000d400010c7983 */ /* 0x000ea80000300800 */
[----:B------:R0:W-:Y:S04]  /*728d0*/  STL [R1+0x1cc4], R26 ;  /* 0x001cc41a01007387 */ /* 0x0001e80000100800 */
[----:B0-----:R-:W2:Y:S04]  /*728e0*/  LDL R26, [R1+0x604] ;  /* 0x00060400011a7983 */ /* 0x001ea80000100800 */
[----:B------:R0:W-:Y:S04]  /*728f0*/  STL [R1+0x1cc0], R0 ;  /* 0x001cc00001007387 */ /* 0x0001e80000100800 */
[----:B0-----:R-:W2:Y:S04]  /*72900*/  LDL.LU R0, [R1+0xe8] ;  /* 0x0000e80001007983 */ /* 0x001ea80000300800 */
[----:B------:R-:W2:Y:S04]  /*72910*/  LDL.LU R28, [R1+0x1d14] ;  /* 0x001d1400011c7983 */ /* 0x000ea80000300800 */
[----:B------:R0:W-:Y:S04]  /*72920*/  STL [R1+0x740], R29 ;  /* 0x0007401d01007387 */ /* 0x0001e80000100800 */
[----:B0-----:R-:W3:Y:S01]  /*72930*/  LDL.LU R29, [R1+0xf4] ;  /* 0x0000f400011d7983 */ /* 0x001ee20000300800 */
[----:B--2---:R-:W-:-:S03]  /*72940*/  FADD R28, R2, R28 ;  /* 0x0000001c021c7221 */ /* 0x004fc60000000000 */
[----:B------:R-:W2:Y:S04]  /*72950*/  LDL.LU R2, [R1+0x1d10] ;  /* 0x001d100001027983 */ /* 0x000ea80000300800 */
[----:B------:R0:W-:Y:S04]  /*72960*/  STL [R1+0x126c], R28 ;  /* 0x00126c1c01007387 */ /* 0x0001e80000100800 */
[----:B0-----:R-:W2:Y:S01]  /*72970*/  LDL.LU R28, [R1+0x654] ;  /* 0x00065400011c7983 */ /* 0x001ea20000300800 */
[----:B------:R-:W-:Y:S01]  /*72980*/  ISETP.GE.U32.AND P0, PT, R5, 0x7f800000, PT ;  /* 0x7f8000000500780c */ /* 0x000fe20003f06070 */
[----:B------:R-:W-:Y:S01]  /*72990*/  IMAD.MOV.U32 R20, RZ, RZ, R27 ;  /* 0x000000ffff147224 */ /* 0x000fe200078e001b */
[----:B------:R-:W-:-:S02]  /*729a0*/  @P1 MOV R27, 0x7f800000 ;  /* 0x7f800000001b1802 */ /* 0x000fc40000000f00 */
[----:B---3--:R-:W-:-:S03]  /*729b0*/  FSETP.NEU.AND P5, PT, R29, RZ, PT ;  /* 0x000000ff1d00720b */ /* 0x008fc60003fad000 */
[----:B------:R-:W-:Y:S01]  /*729c0*/  @P1 FFMA.FTZ R3, R29, R27, +INF ;  /* 0x7f8000001d031423 */ /* 0x000fe2000001001b */
[----:B------:R-:W-:Y:S02]  /*729d0*/  MOV R29, R14 ;  /* 0x0000000e001d7202 */ /* 0x000fe40000000f00 */
[----:B------:R-:W-:Y:S01]  /*729e0*/  FSETP.NEU.AND P1, PT, R5, RZ, PT ;  /* 0x000000ff0500720b */ /* 0x000fe20003f2d000 */
[----:B--2---:R-:W-:Y:S01]  /*729f0*/  FADD R2, R28, R2 ;  /* 0x000000021c027221 */ /* 0x004fe20000000000 */
[----:B------:R-:W-:-:S04]  /*72a00*/  MOV R28, R23 ;  /* 0x00000017001c7202 */ /* 0x000fc80000000f00 */
[----:B------:R0:W-:Y:S01]  /*72a10*/  STL [R1+0x1270], R2 ;  /* 0x0012700201007387 */ /* 0x0001e20000100800 */
[----:B------:R-:W-:-:S03]  /*72a20*/  IMAD.MOV.U32 R23, RZ, RZ, R13 ;  /* 0x000000ffff177224 */ /* 0x000fc600078e000d */
[----:B------:R-:W2:Y:S04]  /*72a30*/  LDL.LU R13, [R1+0xd0] ;  /* 0x0000d000010d7983 */ /* 0x000ea80000300800 */
[----:B------:R-:W3:Y:S01]  /*72a40*/  LDL.LU R14, [R1+0xcc] ;  /* 0x0000cc00010e7983 */ /* 0x000ee20000300800 */
[----:B0-----:R-:W-:-:S05]  /*72a50*/  @P0 MOV R2, 0x7f800000 ;  /* 0x7f80000000020802 */ /* 0x001fca0000000f00 */
[----:B------:R-:W-:Y:S02]  /*72a60*/  @P0 FFMA.FTZ R4, R5, R2, +INF ;  /* 0x7f80000005040423 */ /* 0x000fe40000010002 */
[----:B------:R0:W2:Y:S01]  /*72a70*/  LDL.LU R5, [R1+0x1d0c] ;  /* 0x001d0c0001057983 */ /* 0x0000a20000300800 */
[----:B------:R-:W-:Y:S02]  /*72a80*/  ISETP.GE.U32.AND P2, PT, R8, 0x7f800000, PT ;  /* 0x7f8000000800780c */ /* 0x000fe40003f46070 */
[----:B------:R-:W-:Y:S02]  /*72a90*/  @P4 MOV R27, 0x7f800000 ;  /* 0x7f800000001b4802 */ /* 0x000fe40000000f00 */
[----:B------:R-:W-:Y:S02]  /*72aa0*/  ISETP.GE.U32.AND P6, PT, R9, 0x7f800000, PT ;  /* 0x7f8000000900780c */ /* 0x000fe40003fc6070 */
[----:B------:R-:W-:Y:S02]  /*72ab0*/  FSETP.NEU.AND P0, PT, R0, RZ, PT ;  /* 0x000000ff0000720b */ /* 0x000fe40003f0d000 */
[----:B------:R-:W-:-:S05]  /*72ac0*/  FSEL R2, R3, -INF , P5 ;  /* 0xff80000003027808 */ /* 0x000fca0002800000 */
[----:B------:R1:W-:Y:S01]  /*72ad0*/  STL [R1+0x1198], R2 ;  /* 0x0011980201007387 */ /* 0x0003e20000100800 */
[----:B------:R-:W-:-:S05]  /*72ae0*/  @P2 MOV R3, 0x7f800000 ;  /* 0x7f80000000032802 */ /* 0x000fca0000000f00 */
[----:B------:R-:W-:Y:S01]  /*72af0*/  @P2 FFMA.FTZ R6, R8, R3, +INF ;  /* 0x7f80000008062423 */ /* 0x000fe20000010003 */
[----:B-1----:R-:W-:Y:S02]  /*72b00*/  @P6 MOV R2, 0x7f800000 ;  /* 0x7f80000000026802 */ /* 0x002fe40000000f00 */
[----:B------:R-:W-:-:S03]  /*72b10*/  FSETP.NEU.AND P2, PT, R9, RZ, PT ;  /* 0x000000ff0900720b */ /* 0x000fc60003f4d000 */
[----:B------:R-:W-:Y:S02]  /*72b20*/  @P6 FFMA.FTZ R7, R9, R2, +INF ;  /* 0x7f80000009076423 */ /* 0x000fe40000010002 */
[----:B--2---:R-:W-:Y:S01]  /*72b30*/  @P4 FFMA.FTZ R5, R0, R27, +INF ;  /* 0x7f80000000054423 */ /* 0x004fe2000001001b */
[----:B------:R-:W-:Y:S02]  /*72b40*/  FSEL R0, R4, -INF , P1 ;  /* 0xff80000004007808 */ /* 0x000fe40000800000 */
[----:B------:R-:W-:Y:S02]  /*72b50*/  MOV R27, R26 ;  /* 0x0000001a001b7202 */ /* 0x000fe40000000f00 */
[----:B------:R-:W-:Y:S01]  /*72b60*/  FSEL R5, R5, -INF , P0 ;  /* 0xff80000005057808 */ /* 0x000fe20000000000 */
[----:B------:R1:W-:Y:S01]  /*72b70*/  STL [R1+0x119c], R0 ;  /* 0x00119c0001007387 */ /* 0x0003e20000100800 */
[----:B------:R-:W-:Y:S01]  /*72b80*/  IMAD.MOV.U32 R26, RZ, RZ, R16 ;  /* 0x000000ffff1a7224 */ /* 0x000fe200078e0010 */
[----:B------:R-:W-:-:S02]  /*72b90*/  FSETP.NEU.AND P4, PT, R8, RZ, PT ;  /* 0x000000ff0800720b */ /* 0x000fc40003f8d000 */
[----:B-1----:R-:W-:Y:S02]  /*72ba0*/  MOV R0, R15 ;  /* 0x0000000f00007202 */ /* 0x002fe40000000f00 */
[----:B------:R-:W2:Y:S04]  /*72bb0*/  LDL.LU R15, [R1+0xc8] ;  /* 0x0000c800010f7983 */ /* 0x000ea80000300800 */
[----:B------:R-:W2:Y:S04]  /*72bc0*/  LDL.LU R16, [R1+0xc4] ;  /* 0x0000c40001107983 */ /* 0x000ea80000300800 */
[----:B------:R1:W-:Y:S04]  /*72bd0*/  STL [R1+0x11a4], R5 ;  /* 0x0011a40501007387 */ /* 0x0003e80000100800 */
[----:B------:R0:W2:Y:S01]  /*72be0*/  LDL.LU R8, [R1+0x1d08] ;  /* 0x001d080001087983 */ /* 0x0000a20000300800 */
[----:B-1----:R-:W-:-:S02]  /*72bf0*/  MOV R5, R27 ;  /* 0x0000001b00057202 */ /* 0x002fc40000000f00 */
[----:B------:R-:W-:Y:S02]  /*72c00*/  MOV R27, R28 ;  /* 0x0000001c001b7202 */ /* 0x000fe40000000f00 */
[----:B------:R-:W-:Y:S02]  /*72c10*/  MOV R28, R17 ;  /* 0x00000011001c7202 */ /* 0x000fe40000000f00 */
[----:B------:R-:W3:Y:S04]  /*72c20*/  LDL.LU R17, [R1+0xb4] ;  /* 0x0000b40001117983 */ /* 0x000ee80000300800 */
[----:B------:R0:W3:Y:S01]  /*72c30*/  LDL.LU R9, [R1+0x1d04] ;  /* 0x001d040001097983 */ /* 0x0000e20000300800 */
[----:B------:R-:W-:Y:S02]  /*72c40*/  ISETP.GE.U32.AND P3, PT, R22, 0x7f800000, PT ;  /* 0x7f8000001600780c */ /* 0x000fe40003f66070 */
[----:B------:R-:W-:-:S02]  /*72c50*/  ISETP.GE.U32.AND P1, PT, R10, 0x7f800000, PT ;  /* 0x7f8000000a00780c */ /* 0x000fc40003f26070 */
[----:B------:R-:W-:Y:S01]  /*72c60*/  FSEL R2, R6, -INF , P4 ;  /* 0xff80000006027808 */ /* 0x000fe20002000000 */
[----:B------:R-:W-:Y:S01]  /*72c70*/  IMAD.MOV.U32 R6, RZ, RZ, R21 ;  /* 0x000000ffff067224 */ /* 0x000fe200078e0015 */
[----:B------:R-:W-:-:S03]  /*72c80*/  FSEL R3, R7, -INF , P2 ;  /* 0xff80000007037808 */ /* 0x000fc60001000000 */
[----:B------:R1:W-:Y:S04]  /*72c90*/  STL [R1+0x11a0], R2 ;  /* 0x0011a00201007387 */ /* 0x0003e80000100800 */
[----:B------:R-:W-:Y:S01]  /*72ca0*/  @P3 IMAD.MOV.U32 R4, RZ, RZ, 0x7f800000 ;  /* 0x7f800000ff043424 */ /* 0x000fe200078e00ff */
[----:B------:R-:W-:Y:S01]  /*72cb0*/  FSETP.NEU.AND P6, PT, R22, RZ, PT ;  /* 0x000000ff1600720b */ /* 0x000fe20003fcd000 */
[----:B------:R-:W-:Y:S01]  /*72cc0*/  IMAD.MOV.U32 R7, RZ, RZ, R0 ;  /* 0x000000ffff077224 */ /* 0x000fe200078e0000 */
[----:B------:R-:W-:Y:S02]  /*72cd0*/  MOV R21, R18 ;  /* 0x0000001200157202 */ /* 0x000fe40000000f00 */
[----:B------:R-:W4:Y:S01]  /*72ce0*/  LDL.LU R18, [R1+0xb8] ;  /* 0x0000b80001127983 */ /* 0x000f220000300800 */
[----:B-1----:R-:W-:-:S02]  /*72cf0*/  @P1 MOV R2, 0x7f800000 ;  /* 0x7f80000000021802 */ /* 0x002fc40000000f00 */
[----:B------:R-:W-:Y:S02]  /*72d00*/  MOV R0, R26 ;  /* 0x0000001a00007202 */ /* 0x000fe40000000f00 */
[----:B------:R-:W-:Y:S02]  /*72d10*/  MOV R26, R20 ;  /* 0x00000014001a7202 */ /* 0x000fe40000000f00 */
[----:B------:R-:W-:Y:S01]  /*72d20*/  FSETP.NEU.AND P2, PT, R10, RZ, PT ;  /* 0x000000ff0a00720b */ /* 0x000fe20003f4d000 */
[----:B--2---:R-:W-:Y:S01]  /*72d30*/  @P3 FFMA.FTZ R8, R22, R4, +INF ;  /* 0x7f80000016083423 */ /* 0x004fe20000010004 */
[----:B------:R-:W-:Y:S02]  /*72d40*/  MOV R22, R19 ;  /* 0x0000001300167202 */ /* 0x000fe40000000f00 */
[----:B------:R-:W2:Y:S04]  /*72d50*/  LDL.LU R19, [R1+0xb0] ;  /* 0x0000b00001137983 */ /* 0x000ea80000300800 */
[----:B------:R1:W-:Y:S04]  /*72d60*/  STL [R1+0x11ac], R3 ;  /* 0x0011ac0301007387 */ /* 0x0003e80000100800 */
[----:B------:R-:W2:Y:S01]  /*72d70*/  LDL.LU R20, [R1+0xac] ;  /* 0x0000ac0001147983 */ /* 0x000ea20000300800 */
[----:B---3--:R-:W-:-:S03]  /*72d80*/  @P1 FFMA.FTZ R9, R10, R2, +INF ;  /* 0x7f8000000a091423 */ /* 0x008fc60000010002 */
[----:B------:R0:W3:Y:S01]  /*72d90*/  LDL.LU R10, [R1+0x1d00] ;  /* 0x001d0000010a7983 */ /* 0x0000e20000300800 */
[C---:B------:R-:W-:Y:S02]  /*72da0*/  ISETP.GE.U32.AND P5, PT, R11.reuse, 0x7f800000, PT ;  /* 0x7f8000000b00780c */ /* 0x040fe40003fa6070 */
[----:B------:R-:W-:Y:S01]  /*72db0*/  FSETP.NEU.AND P1, PT, R11, RZ, PT ;  /* 0x000000ff0b00720b */ /* 0x000fe20003f2d000 */
[----:B------:R-:W2:Y:S10]  /*72dc0*/  LDL R2, [R1+0x4c8] ;  /* 0x0004c80001027983 */ /* 0x000eb40000100800 */
[----:B-1----:R-:W-:-:S02]  /*72dd0*/  @P5 MOV R3, 0x7f800000 ;  /* 0x7f80000000035802 */ /* 0x002fc40000000f00 */
[----:B------:R-:W-:-:S03]  /*72de0*/  ISETP.GE.U32.AND P0, PT, R12, 0x7f800000, PT ;  /* 0x7f8000000c00780c */ /* 0x000fc60003f06070 */
[----:B---3--:R-:W-:Y:S02]  /*72df0*/  @P5 FFMA.FTZ R10, R11, R3, +INF ;  /* 0x7f8000000b0a5423 */ /* 0x008fe40000010003 */
[----:B------:R0:W3:Y:S08]  /*72e00*/  LDL.LU R11, [R1+0x1cfc] ;  /* 0x001cfc00010b7983 */ /* 0x0000f00000300800 */
[----:B------:R-:W-:Y:S01]  /*72e10*/  @P0 IMAD.MOV.U32 R4, RZ, RZ, 0x7f800000 ;  /* 0x7f800000ff040424 */ /* 0x000fe200078e00ff */
[----:B------:R-:W-:-:S02]  /*72e20*/  FSETP.NEU.AND P5, PT, R12, RZ, PT ;  /* 0x000000ff0c00720b */ /* 0x000fc40003fad000 */
[----:B------:R-:W-:Y:S02]  /*72e30*/  ISETP.GE.U32.AND P3, PT, R13, 0x7f800000, PT ;  /* 0x7f8000000d00780c */ /* 0x000fe40003f66070 */
[----:B------:R-:W-:Y:S02]  /*72e40*/  FSEL R3, R8, -INF , P6 ;  /* 0xff80000008037808 */ /* 0x000fe40003000000 */
[----:B--2---:R-:W-:Y:S02]  /*72e50*/  MOV R8, R2 ;  /* 0x0000000200087202 */ /* 0x004fe40000000f00 */
[----:B------:R-:W-:Y:S01]  /*72e60*/  FSEL R2, R9, -INF , P2 ;  /* 0xff80000009027808 */ /* 0x000fe20001000000 */
[----:B---3--:R-:W-:Y:S02]  /*72e70*/  @P0 FFMA.FTZ R11, R12, R4, +INF ;  /* 0x7f8000000c0b0423 */ /* 0x008fe40000010004 */
[----:B------:R0:W2:Y:S01]  /*72e80*/  LDL.LU R12, [R1+0x1cf8] ;  /* 0x001cf800010c7983 */ /* 0x0000a20000300800 */
[----:B------:R-:W-:-:S03]  /*72e90*/  FSEL R10, R10, -INF , P1 ;  /* 0xff8000000a0a7808 */ /* 0x000fc60000800000 */
[----:B------:R-:W-:Y:S01]  /*72ea0*/  STL [R1+0x1284], R3 ;  /* 0x0012840301007387 */ /* 0x000fe20000100800 */
[----:B----4-:R-:W-:Y:S01]  /*72eb0*/  MOV R4, R25 ;  /* 0x0000001900047202 */ /* 0x010fe20000000f00 */
[----:B------:R-:W-:Y:S02]  /*72ec0*/  IMAD.MOV.U32 R25, RZ, RZ, R21 ;  /* 0x000000ffff197224 */ /* 0x000fe400078e0015 */
[----:B------:R1:W-:Y:S01]  /*72ed0*/  STL [R1+0x1288], R2 ;  /* 0x0012880201007387 */ /* 0x0003e20000100800 */
[----:B------:R-:W-:-:S03]  /*72ee0*/  MOV R9, R22 ;  /* 0x0000001600097202 */ /* 0x000fc60000000f00 */
[----:B------:R-:W3:Y:S01]  /*72ef0*/  LDL.LU R21, [R1+0xa8] ;  /* 0x0000a80001157983 */ /* 0x000ee20000300800 */
[----:B------:R-:W-:-:S03]  /*72f00*/  FSETP.NEU.AND P1, PT, R13, RZ, PT ;  /* 0x000000ff0d00720b */ /* 0x000fc60003f2d000 */
[----:B------:R-:W4:Y:S01]  /*72f10*/  LDL.LU R22, [R1+0xa4] ;  /* 0x0000a40001167983 */ /* 0x000f220000300800 */
[----:B-1----:R-:W-:-:S03]  /*72f20*/  @P3 MOV R2, 0x7f800000 ;  /* 0x7f80000000023802 */ /* 0x002fc60000000f00 */
[----:B------:R1:W-:Y:S04]  /*72f30*/  STL [R1+0x128c], R10 ;  /* 0x00128c0a01007387 */ /* 0x0003e80000100800 */
[----:B-1----:R-:W3:Y:S01]  /*72f40*/  LDL R10, [R1+0x598] ;  /* 0x00059800010a7983 */ /* 0x002ee20000100800 */
[----:B--2---:R-:W-:-:S03]  /*72f50*/  @P3 FFMA.FTZ R12, R13, R2, +INF ;  /* 0x7f8000000d0c3423 */ /* 0x004fc60000010002 */
[----:B------:R0:W2:Y:S01]  /*72f60*/  LDL.LU R13, [R1+0x1cf4] ;  /* 0x001cf400010d7983 */ /* 0x0000a20000300800 */
[C---:B------:R-:W-:Y:S02]  /*72f70*/  ISETP.GE.U32.AND P4, PT, R14.reuse, 0x7f800000, PT ;  /* 0x7f8000000e00780c */ /* 0x040fe40003f86070 */
[----:B------:R-:W-:-:S11]  /*72f80*/  FSETP.NEU.AND P3, PT, R14, RZ, PT ;  /* 0x000000ff0e00720b */ /* 0x000fd60003f6d000 */
[----:B------:R-:W-:Y:S02]  /*72f90*/  @P4 MOV R3, 0x7f800000 ;  /* 0x7f80000000034802 */ /* 0x000fe40000000f00 */
[----:B------:R-:W-:-:S03]  /*72fa0*/  ISETP.GE.U32.AND P0, PT, R15, 0x7f800000, PT ;  /* 0x7f8000000f00780c */ /* 0x000fc60003f06070 */
[----:B--2---:R-:W-:Y:S02]  /*72fb0*/  @P4 FFMA.FTZ R13, R14, R3, +INF ;  /* 0x7f8000000e0d4423 */ /* 0x004fe40000010003 */
[----:B------:R0:W2:Y:S01]  /*72fc0*/  LDL.LU R14, [R1+0x1cf0] ;  /* 0x001cf000010e7983 */ /* 0x0000a20000300800 */
[----:B------:R-:W-:Y:S02]  /*72fd0*/  FSEL R2, R11, -INF , P5 ;  /* 0xff8000000b027808 */ /* 0x000fe40002800000 */
[----:B---3--:R-:W-:Y:S01]  /*72fe0*/  MOV R11, R10 ;  /* 0x0000000a000b7202 */ /* 0x008fe20000000f00 */
[----:B------:R-:W-:Y:S02]  /*72ff0*/  IMAD.MOV.U32 R10, RZ, RZ, R9 ;  /* 0x000000ffff0a7224 */ /* 0x000fe400078e0009 */
[----:B------:R1:W-:Y:S01]  /*73000*/  STL [R1+0x1290], R2 ;  /* 0x0012900201007387 */ /* 0x0003e20000100800 */
[----:B------:R-:W-:Y:S01]  /*73010*/  MOV R9, R28 ;  /* 0x0000001c00097202 */ /* 0x000fe20000000f00 */
[----:B------:R-:W-:Y:S01]  /*73020*/  @P0 IMAD.MOV.U32 R3, RZ, RZ, 0x7f800000 ;  /* 0x7f800000ff030424 */ /* 0x000fe200078e00ff */
[----:B------:R-:W-:-:S02]  /*73030*/  MOV R28, R23 ;  /* 0x00000017001c7202 */ /* 0x000fc40000000f00 */
[----:B------:R-:W3:Y:S01]  /*73040*/  LDL.LU R23, [R1+0xa0] ;  /* 0x0000a00001177983 */ /* 0x000ee20000300800 */
[----:B-1----:R-:W-:Y:S02]  /*73050*/  FSEL R2, R12, -INF , P1 ;  /* 0xff8000000c027808 */ /* 0x002fe40000800000 */
[----:B------:R-:W-:Y:S02]  /*73060*/  MOV R12, R4 ;  /* 0x00000004000c7202 */ /* 0x000fe40000000f00 */
[----:B------:R-:W-:Y:S01]  /*73070*/  FSEL R4, R13, -INF , P3 ;  /* 0xff8000000d047808 */ /* 0x000fe20001800000 */
[----:B------:R1:W-:Y:S01]  /*73080*/  STL [R1+0x1294], R2 ;  /* 0x0012940201007387 */ /* 0x0003e20000100800 */
[----:B------:R-:W-:Y:S02]  /*73090*/  MOV R13, R25 ;  /* 0x00000019000d7202 */ /* 0x000fe40000000f00 */
[C---:B------:R-:W-:Y:S01]  /*730a0*/  FSETP.NEU.AND P4, PT, R15.reuse, RZ, PT ;  /* 0x000000ff0f00720b */ /* 0x040fe20003f8d000 */
[----:B------:R-:W3:Y:S04]  /*730b0*/  LDL.LU R25, [R1+0x74] ;  /* 0x0000740001197983 */ /* 0x000ee80000300800 */
[----:B------:R0:W-:Y:S01]  /*730c0*/  STL [R1+0x129c], R4 ;  /* 0x00129c0401007387 */ /* 0x0001e20000100800 */
[----:B--2---:R-:W-:-:S03]  /*730d0*/  @P0 FFMA.FTZ R14, R15, R3, +INF ;  /* 0x7f8000000f0e0423 */ /* 0x004fc60000010003 */
[----:B------:R2:W2:Y:S01]  /*730e0*/  LDL.LU R15, [R1+0x1cec] ;  /* 0x001cec00010f7983 */ /* 0x0004a20000300800 */
[C---:B------:R-:W-:Y:S01]  /*730f0*/  ISETP.GE.U32.AND P6, PT, R16.reuse, 0x7f800000, PT ;  /* 0x7f8000001000780c */ /* 0x040fe20003fc6070 */
[----:B------:R-:W-:Y:S01]  /*73100*/  IMAD.MOV.U32 R3, RZ, RZ, R26 ;  /* 0x000000ffff037224 */ /* 0x000fe200078e001a */
[----:B------:R-:W-:Y:S01]  /*73110*/  FSETP.NEU.AND P0, PT, R16, RZ, PT ;  /* 0x000000ff1000720b */ /* 0x000fe20003f0d000 */
[----:B------:R-:W3:Y:S10]  /*73120*/  LDL.LU R26, [R1+0x78] ;  /* 0x00007800011a7983 */ /* 0x000ef40000300800 */
[----:B-1----:R-:W-:-:S02]  /*73130*/  @P6 MOV R2, 0x7f800000 ;  /* 0x7f80000000026802 */ /* 0x002fc40000000f00 */
[----:B------:R-:W-:-:S03]  /*73140*/  ISETP.GE.U32.AND P2, PT, R17, 0x7f800000, PT ;  /* 0x7f8000001100780c */ /* 0x000fc60003f46070 */
[----:B--2---:R-:W-:Y:S02]  /*73150*/  @P6 FFMA.FTZ R15, R16, R2, +INF ;  /* 0x7f800000100f6423 */ /* 0x004fe40000010002 */
[----:B------:R1:W2:Y:S08]  /*73160*/  LDL.LU R16, [R1+0x1ce8] ;  /* 0x001ce80001107983 */ /* 0x0002b00000300800 */
[----:B0-----:R-:W-:-:S02]  /*73170*/  @P2 MOV R4, 0x7f800000 ;  /* 0x7f80000000042802 */ /* 0x001fc40000000f00 */
[----:B------:R-:W-:Y:S02]  /*73180*/  MOV R2, R0 ;  /* 0x0000000000027202 */ /* 0x000fe40000000f00 */
[----:B------:R-:W3:Y:S01]  /*73190*/  LDL.LU R0, [R1+0x6c] ;  /* 0x00006c0001007983 */ /* 0x000ee20000300800 */
[C---:B------:R-:W-:Y:S02]  /*731a0*/  FSETP.NEU.AND P6, PT, R17.reuse, RZ, PT ;  /* 0x000000ff1100720b */ /* 0x040fe40003fcd000 */
[----:B------:R-:W-:Y:S01]  /*731b0*/  ISETP.GE.U32.AND P1, PT, R18, 0x7f800000, PT ;  /* 0x7f8000001200780c */ /* 0x000fe20003f26070 */
[----:B--2---:R-:W-:Y:S02]  /*731c0*/  @P2 FFMA.FTZ R16, R17, R4, +INF ;  /* 0x7f80000011102423 */ /* 0x004fe40000010004 */
[----:B------:R1:W2:Y:S01]  /*731d0*/  LDL.LU R17, [R1+0x1ce4] ;  /* 0x001ce40001117983 */ /* 0x0002a20000300800 */
[----:B------:R-:W-:Y:S02]  /*731e0*/  FSEL R4, R14, -INF , P4 ;  /* 0xff8000000e047808 */ /* 0x000fe40002000000 */
[----:B------:R-:W-:-:S07]  /*731f0*/  MOV R14, R2 ;  /* 0x00000002000e7202 */ /* 0x000fce0000000f00 */
[----:B------:R-:W-:Y:S01]  /*73200*/  @P1 MOV R2, 0x7f800000 ;  /* 0x7f80000000021802 */ /* 0x000fe20000000f00 */
[----:B------:R0:W-:Y:S01]  /*73210*/  STL [R1+0x1298], R4 ;  /* 0x0012980401007387 */ /* 0x0001e20000100800 */
[----:B------:R-:W-:Y:S02]  /*73220*/  FSETP.NEU.AND P2, PT, R18, RZ, PT ;  /* 0x000000ff1200720b */ /* 0x000fe40003f4d000 */
[----:B0-----:R-:W-:-:S05]  /*73230*/  FSEL R4, R15, -INF , P0 ;  /* 0xff8000000f047808 */ /* 0x001fca0000000000 */
[----:B------:R0:W-:Y:S01]  /*73240*/  STL [R1+0x12a4], R4 ;  /* 0x0012a40401007387 */ /* 0x0001e20000100800 */
[----:B--2---:R-:W-:-:S03]  /*73250*/  @P1 FFMA.FTZ R17, R18, R2, +INF ;  /* 0x7f80000012111423 */ /* 0x004fc60000010002 */
[----:B------:R1:W2:Y:S01]  /*73260*/  LDL.LU R18, [R1+0x1ce0] ;  /* 0x001ce00001127983 */ /* 0x0002a20000300800 */
[C---:B------:R-:W-:Y:S01]  /*73270*/  ISETP.GE.U32.AND P5, PT, R19.reuse, 0x7f800000, PT ;  /* 0x7f8000001300780c */ /* 0x040fe20003fa6070 */
[----:B------:R-:W-:Y:S01]  /*73280*/  IMAD.MOV.U32 R15, RZ, RZ, R3 ;  /* 0x000000ffff0f7224 */ /* 0x000fe200078e0003 */
[----:B------:R-:W-:Y:S01]  /*73290*/  FSETP.NEU.AND P1, PT, R19, RZ, PT ;  /* 0x000000ff1300720b */ /* 0x000fe20003f2d000 */
[----:B------:R-:W3:Y:S10]  /*732a0*/  LDL R2, [R1+0x5e4] ;  /* 0x0005e40001027983 */ /* 0x000ef40000100800 */
[----:B------:R-:W-:-:S02]  /*732b0*/  @P5 MOV R3, 0x7f800000 ;  /* 0x7f80000000035802 */ /* 0x000fc40000000f00 */
[----:B------:R-:W-:-:S03]  /*732c0*/  ISETP.GE.U32.AND P3, PT, R20, 0x7f800000, PT ;  /* 0x7f8000001400780c */ /* 0x000fc60003f66070 */
[----:B--2---:R-:W-:Y:S02]  /*732d0*/  @P5 FFMA.FTZ R18, R19, R3, +INF ;  /* 0x7f80000013125423 */ /* 0x004fe40000010003 */
[----:B------:R1:W2:Y:S08]  /*732e0*/  LDL.LU R19, [R1+0x1cdc] ;  /* 0x001cdc0001137983 */ /* 0x0002b00000300800 */
[----:B0-----:R-:W-:-:S02]  /*732f0*/  @P3 MOV R4, 0x7f800000 ;  /* 0x7f80000000043802 */ /* 0x001fc40000000f00 */
[----:B------:R-:W-:Y:S01]  /*73300*/  FSEL R16, R16, -INF , P6 ;  /* 0xff80000010107808 */ /* 0x000fe20003000000 */
[----:B------:R-:W3:Y:S01]  /*73310*/  LDL R3, [R1+0x4cc] ;  /* 0x0004cc0001037983 */ /* 0x000ee20000100800 */
[C---:B------:R-:W-:Y:S01]  /*73320*/  FSETP.NEU.AND P5, PT, R20.reuse, RZ, PT ;  /* 0x000000ff1400720b */ /* 0x040fe20003fad000 */
[----:B--2---:R-:W-:Y:S02]  /*73330*/  @P3 FFMA.FTZ R19, R20, R4, +INF ;  /* 0x7f80000014133423 */ /* 0x004fe40000010004 */
[----:B------:R1:W2:Y:S04]  /*73340*/  LDL.LU R20, [R1+0x1cd8] ;  /* 0x001cd80001147983 */ /* 0x0002a80000300800 */
[----:B------:R-:W2:Y:S04]  /*73350*/  LDL R4, [R1+0x390] ;  /* 0x0003900001047983 */ /* 0x000ea80000100800 */
[----:B------:R0:W-:Y:S04]  /*73360*/  STL [R1+0x12a8], R16 ;  /* 0x0012a81001007387 */ /* 0x0001e80000100800 */
[----:B0-----:R-:W2:Y:S01]  /*73370*/  LDL R16, [R1+0x90] ;  /* 0x0000900001107983 */ /* 0x001ea20000100800 */
[----:B------:R-:W-:-:S02]  /*73380*/  ISETP.GE.U32.AND P4, PT, R21, 0x7f800000, PT ;  /* 0x7f8000001500780c */ /* 0x000fc40003f86070 */
[----:B------:R-:W-:Y:S02]  /*73390*/  FSEL R17, R17, -INF , P2 ;  /* 0xff80000011117808 */ /* 0x000fe40001000000 */
[----:B------:R-:W-:-:S03]  /*733a0*/  FSEL R18, R18, -INF , P1 ;  /* 0xff80000012127808 */ /* 0x000fc60000800000 */
[----:B------:R-:W-:Y:S01]  /*733b0*/  STL [R1+0x12b4], R17 ;  /* 0x0012b41101007387 */ /* 0x000fe20000100800 */
[----:B------:R-:W-:-:S03]  /*733c0*/  FSETP.NEU.AND P1, PT, R21, RZ, PT ;  /* 0x000000ff1500720b */ /* 0x000fc60003f2d000 */
[----:B------:R0:W-:Y:S04]  /*733d0*/  STL [R1+0x12b8], R18 ;  /* 0x0012b81201007387 */ /* 0x0001e80000100800 */
[----:B0-----:R-:W4:Y:S01]  /*733e0*/  LDL R18, [R1+0x4d8] ;  /* 0x0004d80001127983 */ /* 0x001f220000100800 */
[----:B--2---:R-:W-:Y:S02]  /*733f0*/  ISETP.GE.U32.AND P3, PT, R16, 0x7f800000, PT ;  /* 0x7f8000001000780c */ /* 0x004fe40003f66070 */
[----:B------:R-:W-:Y:S02]  /*73400*/  MOV R16, R4 ;  /* 0x0000000400107202 */ /* 0x000fe40000000f00 */
[----:B---3--:R-:W-:Y:S02]  /*73410*/  MOV R4, R2 ;  /* 0x0000000200047202 */ /* 0x008fe40000000f00 */
[----:B------:R-:W-:-:S05]  /*73420*/  @P4 MOV R2, 0x7f800000 ;  /* 0x7f80000000024802 */ /* 0x000fca0000000f00 */
[----:B------:R-:W-:Y:S02]  /*73430*/  @P4 FFMA.FTZ R20, R21, R2, +INF ;  /* 0x7f80000015144423 */ /* 0x000fe40000010002 */
[----:B------:R1:W2:Y:S01]  /*73440*/  LDL.LU R21, [R1+0x1cd4] ;  /* 0x001cd40001157983 */ /* 0x0002a20000300800 */
[C---:B----4-:R-:W-:Y:S01]  /*73450*/  ISETP.GE.U32.AND P0, PT, R22.reuse, 0x7f800000, PT ;  /* 0x7f8000001600780c */ /* 0x050fe20003f06070 */
[----:B------:R-:W-:Y:S01]  /*73460*/  IMAD.MOV.U32 R17, RZ, RZ, R3 ;  /* 0x000000ffff117224 */ /* 0x000fe200078e0003 */
[----:B------:R-:W-:Y:S01]  /*73470*/  FSETP.NEU.AND P4, PT, R22, RZ, PT ;  /* 0x000000ff1600720b */ /* 0x000fe20003f8d000 */
[----:B------:R-:W3:Y:S10]  /*73480*/  LDL R2, [R1+0x64] ;  /* 0x0000640001027983 */ /* 0x000ef40000100800 */
[----:B------:R-:W-:-:S05]  /*73490*/  @P0 MOV R3, 0x7f800000 ;  /* 0x7f80000000030802 */ /* 0x000fca0000000f00 */
[----:B--2---:R-:W-:Y:S02]  /*734a0*/  @P0 FFMA.FTZ R21, R22, R3, +INF ;  /* 0x7f80000016150423 */ /* 0x004fe40000010003 */
[----:B------:R1:W2:Y:S04]  /*734b0*/  LDL.LU R22, [R1+0x1cd0] ;  /* 0x001cd00001167983 */ /* 0x0002a80000300800 */
[----:B------:R-:W4:Y:S01]  /*734c0*/  LDL R3, [R1+0x30] ;  /* 0x0000300001037983 */ /* 0x000f220000100800 */
[----:B------:R-:W-:Y:S02]  /*734d0*/  FSEL R19, R19, -INF , P5 ;  /* 0xff80000013137808 */ /* 0x000fe40002800000 */
[----:B------:R-:W-:-:S03]  /*734e0*/  ISETP.GE.U32.AND P6, PT, R23, 0x7f800000, PT ;  /* 0x7f8000001700780c */ /* 0x000fc60003fc6070 */
[----:B------:R0:W-:Y:S02]  /*734f0*/  STL [R1+0x12bc], R19 ;  /* 0x0012bc1301007387 */ /* 0x0001e40000100800 */
[----:B0-----:R-:W-:-:S05]  /*73500*/  FSEL R19, R20, -INF , P1 ;  /* 0xff80000014137808 */ /* 0x001fca0000800000 */
[----:B------:R0:W-:Y:S02]  /*73510*/  STL [R1+0x12c4], R19 ;  /* 0x0012c41301007387 */ /* 0x0001e40000100800 */
[----:B0-----:R-:W-:Y:S02]  /*73520*/  MOV R19, R18 ;  /* 0x0000001200137202 */ /* 0x001fe40000000f00 */
[----:B------:R-:W-:Y:S02]  /*73530*/  MOV R18, R17 ;  /* 0x0000001100127202 */ /* 0x000fe40000000f00 */
[----:B------:R-:W-:Y:S02]  /*73540*/  MOV R17, R4 ;  /* 0x0000000400117202 */ /* 0x000fe40000000f00 */
[----:B------:R-:W-:Y:S02]  /*73550*/  FSEL R4, R21, -INF , P4 ;  /* 0xff80000015047808 */ /* 0x000fe40002000000 */
[----:B------:R-:W3:Y:S01]  /*73560*/  LDL R21, [R1+0x98] ;  /* 0x0000980001157983 */ /* 0x000ee20000100800 */
[----:B------:R-:W-:-:S03]  /*73570*/  FSETP.NEU.AND P4, PT, R23, RZ, PT ;  /* 0x000000ff1700720b */ /* 0x000fc60003f8d000 */
[----:B------:R0:W-:Y:S01]  /*73580*/  STL [R1+0x12cc], R4 ;  /* 0x0012cc0401007387 */ /* 0x0001e20000100800 */
[----:B----4-:R-:W-:Y:S02]  /*73590*/  IMAD.MOV.U32 R20, RZ, RZ, R3 ;  /* 0x000000ffff147224 */ /* 0x010fe400078e0003 */
[----:B------:R-:W-:-:S04]  /*735a0*/  @P6 IMAD.MOV.U32 R3, RZ, RZ, 0x7f800000 ;  /* 0x7f800000ff036424 */ /* 0x000fc800078e00ff */
[----:B--2---:R-:W-:Y:S02]  /*735b0*/  @P6 FFMA.FTZ R22, R23, R3, +INF ;  /* 0x7f80000017166423 */ /* 0x004fe40000010003 */
[----:B------:R1:W2:Y:S04]  /*735c0*/  LDL.LU R23, [R1+0x1ccc] ;  /* 0x001ccc0001177983 */ /* 0x0002a80000300800 */
[----:B------:R-:W2:Y:S01]  /*735d0*/  LDL.LU R3, [R1+0x90] ;  /* 0x0000900001037983 */ /* 0x000ea20000300800 */
[----:B------:R-:W-:Y:S02]  /*735e0*/  ISETP.GE.U32.AND P2, PT, R25, 0x7f800000, PT ;  /* 0x7f8000001900780c */ /* 0x000fe40003f46070 */
[----:B---3--:R-:W-:Y:S02]  /*735f0*/  ISETP.GE.U32.AND P5, PT, R2, 0x7f800000, PT ;  /* 0x7f8000000200780c */ /* 0x008fe40003fa6070 */
[----:B------:R-:W-:-:S09]  /*73600*/  @P3 MOV R2, 0x7f800000 ;  /* 0x7f80000000023802 */ /* 0x000fd20000000f00 */
[----:B0-----:R-:W-:-:S05]  /*73610*/  @P2 MOV R4, 0x7f800000 ;  /* 0x7f80000000042802 */ /* 0x001fca0000000f00 */
[----:B------:R-:W-:Y:S02]  /*73620*/  @P2 FFMA.FTZ R24, R25, R4, +INF ;  /* 0x7f80000019182423 */ /* 0x000fe40000010004 */
[----:B--2---:R-:W-:Y:S01]  /*73630*/  @P3 FFMA.FTZ R23, R3, R2, +INF ;  /* 0x7f80000003173423 */ /* 0x004fe20000010002 */
[----:B------:R-:W-:-:S04]  /*73640*/  FSETP.NEU.AND P3, PT, R25, RZ, PT ;  /* 0x000000ff1900720b */ /* 0x000fc80003f6d000 */
[----:B------:R0:W-:Y:S04]  /*73650*/  STL [R1+0x1cbc], R23 ;  /* 0x001cbc1701007387 */ /* 0x0001e80000100800 */
[----:B------:R1:W2:Y:S01]  /*73660*/  LDL.LU R25, [R1+0x1cc8] ;  /* 0x001cc80001197983 */ /* 0x0002a20000300800 */
[----:B------:R-:W-:Y:S02]  /*73670*/  ISETP.GE.U32.AND P0, PT, R26, 0x7f800000, PT ;  /* 0x7f8000001a00780c */ /* 0x000fe40003f06070 */
[----:B------:R-:W-:Y:S01]  /*73680*/  FSEL R4, R22, -INF , P4 ;  /* 0xff80000016047808 */ /* 0x000fe20002000000 */
[----:B------:R3:W-:Y:S01]  /*73690*/  STL [R1+0x1cb4], R24 ;  /* 0x001cb41801007387 */ /* 0x0007e20000100800 */
[----:B------:R-:W-:-:S03]  /*736a0*/  FSETP.NEU.AND P2, PT, R26, RZ, PT ;  /* 0x000000ff1a00720b */ /* 0x000fc60003f4d000 */
[----:B------:R-:W-:Y:S06]  /*736b0*/  STL [R1+0x12c8], R4 ;  /* 0x0012c80401007387 */ /* 0x000fec0000100800 */
[----:B------:R-:W-:Y:S02]  /*736c0*/  @P0 MOV R2, 0x7f800000 ;  /* 0x7f80000000020802 */ /* 0x000fe40000000f00 */
[----:B------:R-:W-:-:S03]  /*736d0*/  ISETP.GE.U32.AND P1, PT, R0, 0x7f800000, PT ;  /* 0x7f8000000000780c */ /* 0x000fc60003f26070 */
[----:B--2---:R-:W-:Y:S02]  /*736e0*/  @P0 FFMA.FTZ R25, R26, R2, +INF ;  /* 0x7f8000001a190423 */ /* 0x004fe40000010002 */
[----:B------:R1:W2:Y:S01]  /*736f0*/  LDL.LU R26, [R1+0x1cc4] ;  /* 0x001cc400011a7983 */ /* 0x0002a20000300800 */
[----:B------:R-:W-:-:S07]  /*73700*/  FSETP.NEU.AND P6, PT, R3, RZ, PT ;  /* 0x000000ff0300720b */ /* 0x000fce0003fcd000 */
[----:B------:R-:W-:Y:S01]  /*73710*/  @P1 IMAD.MOV.U32 R3, RZ, RZ, 0x7f800000 ;  /* 0x7f800000ff031424 */ /* 0x000fe200078e00ff */
[----:B------:R-:W-:Y:S01]  /*73720*/  ISETP.GE.U32.AND P4, PT, R21, 0x7f800000, PT ;  /* 0x7f8000001500780c */ /* 0x000fe20003f86070 */
[----:B0-----:R-:W4:Y:S01]  /*73730*/  LDL.LU R23, [R1+0x64] ;  /* 0x0000640001177983 */ /* 0x001f220000300800 */
[----:B---3--:R-:W-:-:S03]  /*73740*/  MOV R24, R20 ;  /* 0x0000001400187202 */ /* 0x008fc60000000f00 */
[----:B------:R-:W3:Y:S04]  /*73750*/  LDL R2, [R1+0xc0] ;  /* 0x0000c00001027983 */ /* 0x000ee80000100800 */
[----:B------:R-:W3:Y:S01]  /*73760*/  LDL R22, [R1+0x5c] ;  /* 0x00005c0001167983 */ /* 0x000ee20000100800 */
[----:B------:R-:W-:-:S03]  /*73770*/  FSETP.NEU.AND P0, PT, R0, RZ, PT ;  /* 0x000000ff0000720b */ /* 0x000fc60003f0d000 */
[----:B------:R-:W3:Y:S04]  /*73780*/  LDL.LU R21, [R1+0x5fc] ;  /* 0x0005fc0001157983 */ /* 0x000ee80000300800 */
[----:B------:R-:W3:Y:S04]  /*73790*/  LDL R20, [R1+0x54] ;  /* 0x0000540001147983 */ /* 0x000ee80000100800 */
[----:B------:R0:W-:Y:S04]  /*737a0*/  STL [R1+0x1cb8], R25 ;  /* 0x001cb81901007387 */ /* 0x0001e80000100800 */
[----:B0-----:R-:W3:Y:S01]  /*737b0*/  LDL.LU R25, [R1+0x9c] ;  /* 0x00009c0001197983 */ /* 0x001ee20000300800 */
[----:B--2---:R-:W-:-:S03]  /*737c0*/  @P1 FFMA.FTZ R26, R0, R3, +INF ;  /* 0x7f800000001a1423 */ /* 0x004fc60000010003 */
[----:B------:R1:W2:Y:S01]  /*737d0*/  LDL.LU R0, [R1+0x1cc0] ;  /* 0x001cc00001007983 */ /* 0x0002a20000300800 */
[----:B------:R-:W-:-:S03]  /*737e0*/  @P5 MOV R4, 0x7f800000 ;  /* 0x7f80000000045802 */ /* 0x000fc60000000f00 */
[----:B------:R-:W3:Y:S01]  /*737f0*/  LDL.LU R3, [R1+0x610] ;  /* 0x0006100001037983 */ /* 0x000ee20000300800 */
[----:B----4-:R-:W-:-:S03]  /*73800*/  FSETP.NEU.AND P1, PT, R23, RZ, PT ;  /* 0x000000ff1700720b */ /* 0x010fc60003f2d000 */
[----:B------:R0:W-:Y:S04]  /*73810*/  STL [R1+0x1cb0], R26 ;  /* 0x001cb01a01007387 */ /* 0x0001e80000100800 */
[----:B0-----:R-:W4:Y:S01]  /*73820*/  LDL.LU R26, [R1+0x614] ;  /* 0x00061400011a7983 */ /* 0x001f220000300800 */
[----:B--2---:R-:W-:-:S03]  /*73830*/  @P5 FFMA.FTZ R0, R23, R4, +INF ;  /* 0x7f80000017005423 */ /* 0x004fc60000010004 */
[----:B------:R-:W2:Y:S01]  /*73840*/  LDL.LU R23, [R1+0x1cbc] ;  /* 0x001cbc0001177983 */ /* 0x000ea20000300800 */
[----:B---3--:R-:W-:Y:S02]  /*73850*/  IADD3 R4, R20, -R21, RZ ;  /* 0x8000001514047210 */ /* 0x008fe40007ffe0ff */
[----:B------:R-:W-:Y:S01]  /*73860*/  MOV R20, R18 ;  /* 0x0000001200147202 */ /* 0x000fe20000000f00 */
[----:B------:R0:W-:Y:S01]  /*73870*/  STL [R1+0x1c94], R0 ;  /* 0x001c940001007387 */ /* 0x0001e20000100800 */
[----:B------:R-:W-:-:S03]  /*73880*/  MOV R18, R5 ;  /* 0x0000000500127202 */ /* 0x000fc60000000f00 */
[----:B0-----:R1:W3:Y:S01]  /*73890*/  LDL R0, [R1+0x740] ;  /* 0x0007400001007983 */ /* 0x0012e20000100800 */
[----:B--2---:R-:W-:-:S03]  /*738a0*/  FSEL R5, R23, -INF , P6 ;  /* 0xff80000017057808 */ /* 0x004fc60003000000 */
[----:B------:R-:W3:Y:S04]  /*738b0*/  LDL.LU R23, [R1+0x98] ;  /* 0x0000980001177983 */ /* 0x000ee80000300800 */
[----:B------:R0:W-:Y:S02]  /*738c0*/  STL [R1+0x12c0], R5 ;  /* 0x0012c00501007387 */ /* 0x0001e40000100800 */
[----:B0-----:R-:W-:-:S05]  /*738d0*/  @P4 MOV R5, 0x7f800000 ;  /* 0x7f80000000054802 */ /* 0x001fca0000000f00 */
[----:B---3--:R-:W-:-:S05]  /*738e0*/  @P4 FFMA.FTZ R0, R23, R5, +INF ;  /* 0x7f80000017004423 */ /* 0x008fca0000010005 */
[----:B------:R0:W-:Y:S02]  /*738f0*/  @P4 STL [R1+0x740], R0 ;  /* 0x0007400001004387 */ /* 0x0001e40000100800 */
[----:B0-----:R-:W-:Y:S02]  /*73900*/  MOV R0, R24 ;  /* 0x0000001800007202 */ /* 0x001fe40000000f00 */
[----:B------:R1:W2:Y:S01]  /*73910*/  LDL R24, [R1+0x126c] ;  /* 0x00126c0001187983 */ /* 0x0002a20000100800 */
[----:B------:R-:W-:Y:S02]  /*73920*/  ISETP.GE.U32.AND P6, PT, R25, 0x7f800000, PT ;  /* 0x7f8000001900780c */ /* 0x000fe40003fc6070 */
[----:B----4-:R-:W-:Y:S02]  /*73930*/  IADD3 R2, R2, -R26, RZ ;  /* 0x8000001a02027210 */ /* 0x010fe40007ffe0ff */
[----:B------:R-:W-:Y:S02]  /*73940*/  MOV R26, R17 ;  /* 0x00000011001a7202 */ /* 0x000fe40000000f00 */
[----:B------:R-:W-:-:S07]  /*73950*/  FSETP.NEU.AND P5, PT, R23, RZ, PT ;  /* 0x000000ff1700720b */ /* 0x000fce0003fad000 */
[----:B------:R-:W-:Y:S02]  /*73960*/  @P6 MOV R5, 0x7f800000 ;  /* 0x7f80000000056802 */ /* 0x000fe40000000f00 */
[----:B------:R-:W-:Y:S02]  /*73970*/  MOV R23, R26 ;  /* 0x0000001a00177202 */ /* 0x000fe40000000f00 */
[----:B------:R-:W3:Y:S01]  /*73980*/  LDL R26, [R1+0xbc] ;  /* 0x0000bc00011a7983 */ /* 0x000ee20000100800 */
[C---:B------:R-:W-:Y:S01]  /*73990*/  FSETP.NEU.AND P4, PT, R25.reuse, RZ, PT ;  /* 0x000000ff1900720b */ /* 0x040fe20003f8d000 */
[----:B--2---:R-:W-:Y:S02]  /*739a0*/  @P6 FFMA.FTZ R24, R25, R5, +INF ;  /* 0x7f80000019186423 */ /* 0x004fe40000010005 */
[----:B------:R-:W2:Y:S04]  /*739b0*/  LDL.LU R25, [R1+0x1cb8] ;  /* 0x001cb80001197983 */ /* 0x000ea80000300800 */
[----:B------:R0:W-:Y:S04]  /*739c0*/  @P6 STL [R1+0x126c], R24 ;  /* 0x00126c1801006387 */ /* 0x0001e80000100800 */
[----:B0-----:R-:W4:Y:S04]  /*739d0*/  LDL.LU R24, [R1+0x1cb4] ;  /* 0x001cb40001187983 */ /* 0x001f280000300800 */
[----:B------:R-:W4:Y:S01]  /*739e0*/  LDL R5, [R1+0x3d8] ;  /* 0x0003d80001057983 */ /* 0x000f220000100800 */
[----:B---3--:R-:W-:-:S02]  /*739f0*/  ISETP.GE.U32.AND P6, PT, R26, 0x7f800000, PT ;  /* 0x7f8000001a00780c */ /* 0x008fc40003fc6070 */
[----:B--2---:R-:W-:Y:S02]  /*73a00*/  FSEL R25, R25, -INF , P2 ;  /* 0xff80000019197808 */ /* 0x004fe40001000000 */
[----:B----4-:R-:W-:Y:S01]  /*73a10*/  FSEL R24, R24, -INF , P3 ;  /* 0xff80000018187808 */ /* 0x010fe20001800000 */
[----:B------:R-:W-:-:S04]  /*73a20*/  FSETP.NEU.AND P3, PT, R26, RZ, PT ;  /* 0x000000ff1a00720b */ /* 0x000fc80003f6d000 */
[----:B------:R0:W-:Y:S04]  /*73a30*/  STL [R1+0x12a0], R24 ;  /* 0x0012a01801007387 */ /* 0x0001e80000100800 */
[----:B0-----:R-:W2:Y:S01]  /*73a40*/  LDL R24, [R1+0x644] ;  /* 0x0006440001187983 */ /* 0x001ea20000100800 */
[----:B------:R0:W-:Y:S03]  /*73a50*/  STL [R1+0x12b0], R25 ;  /* 0x0012b01901007387 */ /* 0x0001e60000100800 */
[----:B0-----:R-:W3:Y:S01]  /*73a60*/  LDL R25, [R1+0x71c] ;  /* 0x00071c0001197983 */ /* 0x001ee20000100800 */
[----:B------:R-:W4:Y:S02]  /*73a70*/  LDL.LU R26, [R1+0x1cb0] ;  /* 0x001cb000011a7983 */ /* 0x000f240000300800 */
[----:B----4-:R-:W-:-:S05]  /*73a80*/  FSEL R26, R26, -INF , P0 ;  /* 0xff8000001a1a7808 */ /* 0x010fca0000000000 */
[----:B------:R0:W-:Y:S04]  /*73a90*/  STL [R1+0x12ac], R26 ;  /* 0x0012ac1a01007387 */ /* 0x0001e80000100800 */
[----:B0-----:R-:W4:Y:S01]  /*73aa0*/  LDL R26, [R1+0xc0] ;  /* 0x0000c000011a7983 */ /* 0x001f220000100800 */
[----:B------:R-:W-:Y:S02]  /*73ab0*/  STL [R1+0x1ca4], R0 ;  /* 0x001ca40001007387 */ /* 0x000fe40000100800 */
[----:B------:R-:W-:Y:S02]  /*73ac0*/  STL [R1+0x1ca8], R16 ;  /* 0x001ca81001007387 */ /* 0x000fe40000100800 */
[----:B------:R0:W-:Y:S02]  /*73ad0*/  STL [R1+0x1cac], R18 ;  /* 0x001cac1201007387 */ /* 0x0001e40000100800 */
[----:B0-----:R-:W2:Y:S01]  /*73ae0*/  LDL R18, [R1+0x5c] ;  /* 0x00005c0001127983 */ /* 0x001ea20000100800 */
[----:B------:R-:W2:Y:S02]  /*73af0*/  LDL.LU R16, [R1+0xbc] ;  /* 0x0000bc0001107983 */ /* 0x000ea40000300800 */
[----:B------:R1:W2:Y:S02]  /*73b00*/  LDL R0, [R1+0x1270] ;  /* 0x0012700001007983 */ /* 0x0002a40000100800 */
[----:B------:R-:W-:-:S02]  /*73b10*/  IMAD.IADD R3, R22, 0x1, -R3 ;  /* 0x0000000116037824 */ /* 0x000fc400078e0a03 */
[----:B------:R-:W-:Y:S01]  /*73b20*/  IMAD.MOV.U32 R22, RZ, RZ, R15 ;  /* 0x000000ffff167224 */ /* 0x000fe200078e000f */
[----:B------:R-:W-:Y:S01]  /*73b30*/  MOV R15, R12 ;  /* 0x0000000c000f7202 */ /* 0x000fe20000000f00 */
[----:B------:R-:W-:Y:S02]  /*73b40*/  MOV R12, R8 ;  /* 0x00000008000c7202 */ /* 0x000fe40000000f00 */
[----:B------:R-:W-:Y:S02]  /*73b50*/  FADD R2, R2, -1 ;  /* 0xbf80000002027421 */ /* 0x000fe40000000000 */
[----:B------:R-:W-:Y:S02]  /*73b60*/  IMAD.MOV.U32 R8, RZ, RZ, 0x3dc6b27f ;  /* 0x3dc6b27fff087424 */ /* 0x000fe400078e00ff */
[----:B------:R-:W-:Y:S02]  /*73b70*/  FADD R3, R3, -1 ;  /* 0xbf80000003037421 */ /* 0x000fe40000000000 */
[----:B------:R-:W-:Y:S01]  /*73b80*/  FADD R4, R4, -1 ;  /* 0xbf80000004047421 */ /* 0x000fe20000000000 */
[----:B------:R-:W-:Y:S01]  /*73b90*/  MOV R21, R13 ;  /* 0x0000000d00157202 */ /* 0x000fe20000000f00 */
[----:B------:R-:W-:Y:S01]  /*73ba0*/  IMAD.MOV.U32 R13, RZ, RZ, R7 ;  /* 0x000000ffff0d7224 */ /* 0x000fe200078e0007 */
[----:B------:R-:W-:-:S02]  /*73bb0*/  MOV R17, R6 ;  /* 0x0000000600117202 */ /* 0x000fc40000000f00 */
[----:B----4-:R-:W-:Y:S01]  /*73bc0*/  ISETP.GE.U32.AND P0, PT, R26, 0x7f800000, PT ;  /* 0x7f8000001a00780c */ /* 0x010fe20003f06070 */
[----:B---3--:R-:W-:Y:S01]  /*73bd0*/  IMAD.MOV.U32 R26, RZ, RZ, R25 ;  /* 0x000000ffff1a7224 */ /* 0x008fe200078e0019 */
[----:B------:R-:W-:Y:S01]  /*73be0*/  MOV R25, R5 ;  /* 0x0000000500197202 */ /* 0x000fe20000000f00 */
[----:B------:R-:W-:Y:S01]  /*73bf0*/  @P6 MOV R5, 0x7f800000 ;  /* 0x7f80000000056802 */ /* 0x000fe20000000f00 */
[----:B--2---:R-:W-:-:S04]  /*73c00*/  ISETP.GE.U32.AND P2, PT, R18, 0x7f800000, PT ;  /* 0x7f8000001200780c */ /* 0x004fc80003f46070 */
[----:B------:R-:W-:Y:S01]  /*73c10*/  @P6 FFMA.FTZ R0, R16, R5, +INF ;  /* 0x7f80000010006423 */ /* 0x000fe20000010005 */
[----:B------:R-:W2:Y:S01]  /*73c20*/  LDL.LU R18, [R1+0x1cac] ;  /* 0x001cac0001127983 */ /* 0x000ea20000300800 */
[----:B------:R-:W3:Y:S03]  /*73c30*/  LDL.LU R16, [R1+0x1ca8] ;  /* 0x001ca80001107983 */ /* 0x000ee60000300800 */
[----:B------:R0:W-:Y:S04]  /*73c40*/  @P6 STL [R1+0x1270], R0 ;  /* 0x0012700001006387 */ /* 0x0001e80000100800 */
[----:B0-----:R-:W4:Y:S01]  /*73c50*/  LDL.LU R0, [R1+0x1ca4] ;  /* 0x001ca40001007983 */ /* 0x001f220000300800 */
[----:B------:R-:W2:Y:S02]  /*73c60*/  LDL R5, [R1+0x54] ;  /* 0x0000540001057983 */ /* 0x000ea40000100800 */
[----:B------:R-:W-:-:S02]  /*73c70*/  FFMA.FTZ R6, R2, R8, -0.16845393180847167969 ;  /* 0xbe2c7f3002067423 */ /* 0x000fc40000010008 */
[CC--:B------:R-:W-:Y:S02]  /*73c80*/  FFMA.FTZ R7, R3.reuse, R8.reuse, -0.16845393180847167969 ;  /* 0xbe2c7f3003077423 */ /* 0x0c0fe40000010008 */
[----:B------:R-:W-:Y:S02]  /*73c90*/  FFMA.FTZ R8, R4, R8, -0.16845393180847167969 ;  /* 0xbe2c7f3004087423 */ /* 0x000fe40000010008 */
[----:B------:R-:W-:Y:S02]  /*73ca0*/  FFMA.FTZ R6, R2, R6, 0.1716887056827545166 ;  /* 0x3e2fcf2a02067423 */ /* 0x000fe40000010006 */
[----:B------:R-:W-:Y:S02]  /*73cb0*/  FFMA.FTZ R7, R3, R7, 0.1716887056827545166 ;  /* 0x3e2fcf2a03077423 */ /* 0x000fe40000010007 */
[----:B------:R-:W-:Y:S02]  /*73cc0*/  FFMA.FTZ R8, R4, R8, 0.1716887056827545166 ;  /* 0x3e2fcf2a04087423 */ /* 0x000fe40000010008 */
[----:B------:R-:W-:-:S02]  /*73cd0*/  FFMA.FTZ R6, R2, R6, -0.17900948226451873779 ;  /* 0xbe374e4302067423 */ /* 0x000fc40000010006 */
[C---:B------:R-:W-:Y:S02]  /*73ce0*/  FFMA.FTZ R7, R3.reuse, R7, -0.17900948226451873779 ;  /* 0xbe374e4303077423 */ /* 0x040fe40000010007 */
[----:B------:R-:W-:Y:S02]  /*73cf0*/  FFMA.FTZ R8, R4, R8, -0.17900948226451873779 ;  /* 0xbe374e4304087423 */ /* 0x000fe40000010008 */
[----:B------:R-:W-:Y:S02]  /*73d00*/  FFMA.FTZ R6, R2, R6, 0.20512372255325317383 ;  /* 0x3e520bf402067423 */ /* 0x000fe40000010006 */
[----:B------:R-:W-:Y:S02]  /*73d10*/  FFMA.FTZ R7, R3, R7, 0.20512372255325317383 ;  /* 0x3e520bf403077423 */ /* 0x000fe40000010007 */
[----:B------:R-:W-:Y:S02]  /*73d20*/  FFMA.FTZ R8, R4, R8, 0.20512372255325317383 ;  /* 0x3e520bf404087423 */ /* 0x000fe40000010008 */
[----:B------:R-:W-:-:S02]  /*73d30*/  FFMA.FTZ R6, R2, R6, -0.24046532809734344482 ;  /* 0xbe763c8b02067423 */ /* 0x000fc40000010006 */
[C---:B------:R-:W-:Y:S02]  /*73d40*/  FFMA.FTZ R7, R3.reuse, R7, -0.24046532809734344482 ;  /* 0xbe763c8b03077423 */ /* 0x040fe40000010007 */
[----:B------:R-:W-:Y:S02]  /*73d50*/  FFMA.FTZ R8, R4, R8, -0.24046532809734344482 ;  /* 0xbe763c8b04087423 */ /* 0x000fe40000010008 */
[----:B------:R-:W-:Y:S02]  /*73d60*/  FFMA.FTZ R6, R2, R6, 0.28857114911079406738 ;  /* 0x3e93bf9902067423 */ /* 0x000fe40000010006 */
[----:B------:R-:W-:Y:S02]  /*73d70*/  FFMA.FTZ R7, R3, R7, 0.28857114911079406738 ;  /* 0x3e93bf9903077423 */ /* 0x000fe40000010007 */
[----:B------:R-:W-:Y:S02]  /*73d80*/  FFMA.FTZ R8, R4, R8, 0.28857114911079406738 ;  /* 0x3e93bf9904087423 */ /* 0x000fe40000010008 */
[----:B------:R-:W-:-:S02]  /*73d90*/  FFMA.FTZ R6, R2, R6, -0.36067417263984680176 ;  /* 0xbeb8aa4902067423 */ /* 0x000fc40000010006 */
[C---:B------:R-:W-:Y:S02]  /*73da0*/  FFMA.FTZ R7, R3.reuse, R7, -0.36067417263984680176 ;  /* 0xbeb8aa4903077423 */ /* 0x040fe40000010007 */
[----:B------:R-:W-:Y:S02]  /*73db0*/  FFMA.FTZ R8, R4, R8, -0.36067417263984680176 ;  /* 0xbeb8aa4904087423 */ /* 0x000fe40000010008 */
[----:B------:R-:W-:Y:S02]  /*73dc0*/  FFMA.FTZ R6, R2, R6, 0.48089820146560668945 ;  /* 0x3ef6384a02067423 */ /* 0x000fe40000010006 */
[----:B------:R-:W-:Y:S02]  /*73dd0*/  FFMA.FTZ R7, R3, R7, 0.48089820146560668945 ;  /* 0x3ef6384a03077423 */ /* 0x000fe40000010007 */
[----:B------:R-:W-:Y:S02]  /*73de0*/  FFMA.FTZ R8, R4, R8, 0.48089820146560668945 ;  /* 0x3ef6384a04087423 */ /* 0x000fe40000010008 */
[----:B------:R-:W-:-:S02]  /*73df0*/  FFMA.FTZ R6, R2, R6, -0.72134751081466674805 ;  /* 0xbf38aa3b02067423 */ /* 0x000fc40000010006 */
[C---:B------:R-:W-:Y:S02]  /*73e00*/  FFMA.FTZ R7, R3.reuse, R7, -0.72134751081466674805 ;  /* 0xbf38aa3b03077423 */ /* 0x040fe40000010007 */
[----:B------:R-:W-:Y:S02]  /*73e10*/  FFMA.FTZ R8, R4, R8, -0.72134751081466674805 ;  /* 0xbf38aa3b04087423 */ /* 0x000fe40000010008 */
[----:B------:R-:W-:Y:S02]  /*73e20*/  FMUL R6, R2, R6 ;  /* 0x0000000602067220 */ /* 0x000fe40000400000 */
[----:B------:R-:W-:Y:S02]  /*73e30*/  FMUL R7, R3, R7 ;  /* 0x0000000703077220 */ /* 0x000fe40000400000 */
[----:B------:R-:W-:Y:S02]  /*73e40*/  FMUL R8, R4, R8 ;  /* 0x0000000804087220 */ /* 0x000fe40000400000 */
[----:B------:R-:W-:-:S02]  /*73e50*/  FMUL R6, R2, R6 ;  /* 0x0000000602067220 */ /* 0x000fc40000400000 */
[C---:B------:R-:W-:Y:S02]  /*73e60*/  FMUL R7, R3.reuse, R7 ;  /* 0x0000000703077220 */ /* 0x040fe40000400000 */
[----:B------:R-:W-:Y:S02]  /*73e70*/  FMUL R8, R4, R8 ;  /* 0x0000000804087220 */ /* 0x000fe40000400000 */
[----:B------:R-:W-:Y:S02]  /*73e80*/  FFMA.FTZ R6, R2, 1.4426950216293334961, R6 ;  /* 0x3fb8aa3b02067823 */ /* 0x000fe40000010006 */
[----:B------:R-:W-:Y:S02]  /*73e90*/  FFMA.FTZ R7, R3, 1.4426950216293334961, R7 ;  /* 0x3fb8aa3b03077823 */ /* 0x000fe40000010007 */
[----:B------:R-:W-:Y:S01]  /*73ea0*/  FFMA.FTZ R8, R4, 1.4426950216293334961, R8 ;  /* 0x3fb8aa3b04087823 */ /* 0x000fe20000010008 */
[----:B--2---:R-:W-:Y:S01]  /*73eb0*/  ISETP.GE.U32.AND P6, PT, R5, 0x7f800000, PT ;  /* 0x7f8000000500780c */ /* 0x004fe20003fc6070 */
[----:B------:R-:W-:-:S02]  /*73ec0*/  MOV R5, R26 ;  /* 0x0000001a00057202 */ /* 0x000fc40000000f00 */
[----:B------:R-:W-:Y:S01]  /*73ed0*/  IMAD.MOV.U32 R26, RZ, RZ, R24 ;  /* 0x000000ffff1a7224 */ /* 0x000fe200078e0018 */
[----:B------:R-:W-:Y:S01]  /*73ee0*/  MOV R24, R23 ;  /* 0x0000001700187202 */ /* 0x000fe20000000f00 */
[----:B----4-:R-:W-:Y:S02]  /*73ef0*/  MOV R23, R0 ;  /* 0x0000000000177202 */ /* 0x010fe40000000f00 */
[----:B------:R-:W2:Y:S01]  /*73f00*/  LDL.LU R0, [R1+0x6e0] ;  /* 0x0006e00001007983 */ /* 0x000ea20000300800 */
[----:B------:R-:W4:Y:S02]  /*73f10*/  LDL.LU R2, [R1+0x704] ;  /* 0x0007040001027983 */ /* 0x000f240000300800 */
[----:B------:R-:W2:Y:S02]  /*73f20*/  LDL R3, [R1+0x59c] ;  /* 0x00059c0001037983 */ /* 0x000ea40000100800 */
[----:B------:R-:W-:Y:S01]  /*73f30*/  STL [R1+0x1c9c], R8 ;  /* 0x001c9c0801007387 */ /* 0x000fe20000100800 */
[----:B------:R0:W-:Y:S04]  /*73f40*/  STL [R1+0x1ca0], R20 ;  /* 0x001ca01401007387 */ /* 0x0001e80000100800 */
[----:B0-----:R-:W3:Y:S01]  /*73f50*/  LDL R20, [R1+0xc0] ;  /* 0x0000c00001147983 */ /* 0x001ee20000100800 */
[----:B--2---:R-:W-:Y:S01]  /*73f60*/  MOV R4, R3 ;  /* 0x0000000300047202 */ /* 0x004fe20000000f00 */
[----:B------:R-:W-:-:S02]  /*73f70*/  @P0 IMAD.MOV.U32 R3, RZ, RZ, 0x7f800000 ;  /* 0x7f800000ff030424 */ /* 0x000fc400078e00ff */
[----:B----4-:R-:W-:Y:S02]  /*73f80*/  FADD R8, R2, R6 ;  /* 0x0000000602087221 */ /* 0x010fe40000000000 */
[----:B------:R-:W2:Y:S01]  /*73f90*/  LDL.LU R2, [R1+0x1070] ;  /* 0x0010700001027983 */ /* 0x000ea20000300800 */
[----:B------:R0:W-:Y:S02]  /*73fa0*/  STL [R1+0x1c98], R5 ;  /* 0x001c980501007387 */ /* 0x0001e40000100800 */
[----:B------:R-:W-:Y:S02]  /*73fb0*/  FADD R0, R0, R7 ;  /* 0x0000000700007221 */ /* 0x000fe40000000000 */
[----:B---3--:R-:W-:Y:S01]  /*73fc0*/  @P0 FFMA.FTZ R8, R20, R3, +INF ;  /* 0x7f80000014080423 */ /* 0x008fe20000010003 */
[----:B0-----:R-:W3:Y:S01]  /*73fd0*/  LDL.LU R5, [R1+0x6c4] ;  /* 0x0006c40001057983 */ /* 0x001ee20000300800 */
[----:B------:R-:W4:Y:S02]  /*73fe0*/  LDL R7, [R1+0x350] ;  /* 0x0003500001077983 */ /* 0x000f240000100800 */
[----:B------:R-:W2:Y:S02]  /*73ff0*/  LDL.LU R20, [R1+0x1ca0] ;  /* 0x001ca00001147983 */ /* 0x000ea40000300800 */
[----:B------:R0:W-:Y:S02]  /*74000*/  STL [R1+0x1268], R8 ;  /* 0x0012680801007387 */ /* 0x0001e40000100800 */
[----:B0-----:R-:W3:Y:S01]  /*74010*/  LDL.LU R8, [R1+0x1c9c] ;  /* 0x001c9c0001087983 */ /* 0x001ee20000300800 */
[----:B------:R-:W2:Y:S02]  /*74020*/  LDL R3, [R1+0x4dc] ;  /* 0x0004dc0001037983 */ /* 0x000ea40000100800 */
[----:B---3--:R-:W-:-:S02]  /*74030*/  FADD R8, R5, R8 ;  /* 0x0000000805087221 */ /* 0x008fc40000000000 */
[----:B------:R-:W3:Y:S03]  /*74040*/  LDL.LU R5, [R1+0x1c98] ;  /* 0x001c980001057983 */ /* 0x000ee60000300800 */
[----:B------:R0:W-:Y:S02]  /*74050*/  STL [R1+0x1260], R8 ;  /* 0x0012600801007387 */ /* 0x0001e40000100800 */
[----:B0-----:R-:W2:Y:S01]  /*74060*/  LDL R8, [R1+0x5c] ;  /* 0x00005c0001087983 */ /* 0x001ea20000100800 */
[----:B------:R-:W-:Y:S01]  /*74070*/  MOV R6, R4 ;  /* 0x0000000400067202 */ /* 0x000fe20000000f00 */
[----:B------:R-:W-:-:S05]  /*74080*/  @P2 MOV R4, 0x7f800000 ;  /* 0x7f80000000042802 */ /* 0x000fca0000000f00 */
[----:B--2---:R-:W-:-:S05]  /*74090*/  @P2 FFMA.FTZ R0, R8, R4, +INF ;  /* 0x7f80000008002423 */ /* 0x004fca0000010004 */
[----:B------:R0:W-:Y:S04]  /*740a0*/  STL [R1+0x1264], R0 ;  /* 0x0012640001007387 */ /* 0x0001e80000100800 */
[----:B0-----:R-:W2:Y:S01]  /*740b0*/  LDL.LU R0, [R1+0x1c94] ;  /* 0x001c940001007983 */ /* 0x001ea20000300800 */
[----:B------:R0:W-:Y:S03]  /*740c0*/  STL [R1+0x1c88], R15 ;  /* 0x001c880f01007387 */ /* 0x0001e60000100800 */
[----:B0-----:R-:W2:Y:S04]  /*740d0*/  LDL R15, [R1+0x1260] ;  /* 0x00126000010f7983 */ /* 0x001ea80000100800 */
[----:B--2---:R0:W-:Y:S04]  /*740e0*/  STL [R1+0x1c90], R15 ;  /* 0x001c900f01007387 */ /* 0x0041e80000100800 */
[----:B0-----:R-:W2:Y:S01]  /*740f0*/  LDL.LU R15, [R1+0xc0] ;  /* 0x0000c000010f7983 */ /* 0x001ea20000300800 */
[----:B------:R-:W-:Y:S01]  /*74100*/  FSEL R0, R0, -INF , P1 ;  /* 0xff80000000007808 */ /* 0x000fe20000800000 */
[----:B------:R0:W-:Y:S02]  /*74110*/  STL [R1+0x1c8c], R20 ;  /* 0x001c8c1401007387 */ /* 0x0001e40000100800 */
[----:B0-----:R-:W3:Y:S02]  /*74120*/  LDL R20, [R1+0x54] ;  /* 0x0000540001147983 */ /* 0x001ee40000100800 */
[----:B------:R0:W-:Y:S02]  /*74130*/  STL [R1+0x1280], R0 ;  /* 0x0012800001007387 */ /* 0x0001e40000100800 */
[----:B0-----:R-:W3:Y:S01]  /*74140*/  LDL R0, [R1+0x50c] ;  /* 0x00050c0001007983 */ /* 0x001ee20000100800 */
[----:B--2---:R-:W-:-:S03]  /*74150*/  FSETP.NEU.AND P2, PT, R15, RZ, PT ;  /* 0x000000ff0f00720b */ /* 0x004fc60003f4d000 */
[----:B------:R1:W3:Y:S01]  /*74160*/  LDL.LU R15, [R1+0x1c90] ;  /* 0x001c9000010f7983 */ /* 0x0002e20000300800 */
[----:B------:R-:W-:Y:S01]  /*74170*/  MOV R8, R3 ;  /* 0x0000000300087202 */ /* 0x000fe20000000f00 */
[----:B------:R-:W-:-:S04]  /*74180*/  @P6 IMAD.MOV.U32 R3, RZ, RZ, 0x7f800000 ;  /* 0x7f800000ff036424 */ /* 0x000fc800078e00ff */
[----:B---3--:R-:W-:Y:S02]  /*74190*/  @P6 FFMA.FTZ R15, R20, R3, +INF ;  /* 0x7f800000140f6423 */ /* 0x008fe40000010003 */
[----:B------:R-:W2:Y:S03]  /*741a0*/  LDL.LU R20, [R1+0x1c8c] ;  /* 0x001c8c0001147983 */ /* 0x000ea60000300800 */
[----:B------:R0:W-:Y:S02]  /*741b0*/  @P6 STL [R1+0x1260], R15 ;  /* 0x0012600f01006387 */ /* 0x0001e40000100800 */
[----:B0-----:R-:W3:Y:S01]  /*741c0*/  LDL.LU R15, [R1+0x1c88] ;  /* 0x001c8800010f7983 */ /* 0x001ee20000300800 */
[----:B------:R0:W-:Y:S03]  /*741d0*/  STL [R1+0x1c84], R5 ;  /* 0x001c840501007387 */ /* 0x0001e60000100800 */
[----:B0-----:R-:W3:Y:S04]  /*741e0*/  LDL R5, [R1+0x94] ;  /* 0x0000940001057983 */ /* 0x001ee80000100800 */
[----:B--2---:R0:W-:Y:S04]  /*741f0*/  STL [R1+0x1c80], R20 ;  /* 0x001c801401007387 */ /* 0x0041e80000100800 */
[----:B0-----:R-:W2:Y:S01]  /*74200*/  LDL R20, [R1+0x1014] ;  /* 0x0010140001147983 */ /* 0x001ea20000100800 */
[C---:B------:R-:W-:Y:S01]  /*74210*/  FSETP.GT.AND P0, PT, |R2|.reuse, 8.50705917302346158658e+37, PT ;  /* 0x7e8000000200780b */ /* 0x040fe20003f04200 */
[C---:B------:R-:W-:Y:S01]  /*74220*/  FMUL R4, R2.reuse, 8388608 ;  /* 0x4b00000002047820 */ /* 0x040fe20000400000 */
[----:B------:R-:W-:-:S02]  /*74230*/  FSETP.GEU.AND P1, PT, R2, 1.175494350822287508e-38, PT ;  /* 0x008000000200780b */ /* 0x000fc40003f2e000 */
[----:B------:R-:W-:Y:S02]  /*74240*/  MOV R3, R0 ;  /* 0x0000000000037202 */ /* 0x000fe40000000f00 */
[----:B------:R-:W-:Y:S02]  /*74250*/  FSETP.GEU.AND P6, PT, |R2|, 1.175494350822287508e-38, PT ;  /* 0x008000000200780b */ /* 0x000fe40003fce200 */
[----:B------:R-:W-:Y:S02]  /*74260*/  FSEL R0, R4, R2, !P1 ;  /* 0x0000000204007208 */ /* 0x000fe40004800000 */
[----:B------:R-:W4:Y:S01]  /*74270*/  LDL R4, [R1+0x3e0] ;  /* 0x0003e00001047983 */ /* 0x000f220000100800 */
[----:B------:R0:W-:Y:S02]  /*74280*/  STL [R1+0x1c58], R2 ;  /* 0x001c580201007387 */ /* 0x0001e40000100800 */
[----:B0-----:R-:W-:Y:S01]  /*74290*/  MOV R2, R3 ;  /* 0x0000000300027202 */ /* 0x001fe20000000f00 */
[----:B------:R-:W-:Y:S01]  /*742a0*/  FSEL R3, RZ, -23, P1 ;  /* 0xc1b80000ff037808 */ /* 0x000fe20000800000 */
[----:B---3--:R-:W-:-:S04]  /*742b0*/  FSETP.GEU.AND P1, PT, |R5|, 1.175494350822287508e-38, PT ;  /* 0x008000000500780b */ /* 0x008fc80003f2e200 */
[----:B------:R0:W-:Y:S04]  /*742c0*/  STL [R1+0x1348], R3 ;  /* 0x0013480301007387 */ /* 0x0001e80000100800 */
[----:B0-----:R-:W3:Y:S01]  /*742d0*/  LDL R3, [R1+0x48c] ;  /* 0x00048c0001037983 */ /* 0x001ee20000100800 */
[----:B------:R-:W3:Y:S02]  /*742e0*/  LDL.LU R5, [R1+0x1c84] ;  /* 0x001c840001057983 */ /* 0x000ee40000300800 */
[----:B--2---:R-:W-:-:S05]  /*742f0*/  @P0 FMUL R20, R20, 0.25 ;  /* 0x3e80000014140820 */ /* 0x004fca0000400000 */
[----:B------:R0:W-:Y:S04]  /*74300*/  @P0 STL [R1+0x1014], R20 ;  /* 0x0010141401000387 */ /* 0x0001e80000100800 */
[----:B0-----:R-:W2:Y:S04]  /*74310*/  LDL.LU R20, [R1+0x1c80] ;  /* 0x001c800001147983 */ /* 0x001ea80000300800 */
[----:B--2---:R0:W-:Y:S04]  /*74320*/  STL [R1+0x1c7c], R20 ;  /* 0x001c7c1401007387 */ /* 0x0041e80000100800 */
[----:B0-----:R-:W2:Y:S01]  /*74330*/  LDL R20, [R1+0x1018] ;  /* 0x0010180001147983 */ /* 0x001ea20000100800 */
[----:B------:R-:W-:Y:S02]  /*74340*/  STL [R1+0x1010], R0 ;  /* 0x0010100001007387 */ /* 0x000fe40000100800 */
[----:B------:R0:W-:Y:S02]  /*74350*/  STL [R1+0x134c], R0 ;  /* 0x00134c0001007387 */ /* 0x0001e40000100800 */
[----:B0-----:R-:W3:Y:S01]  /*74360*/  LDL R0, [R1+0x101c] ;  /* 0x00101c0001007983 */ /* 0x001ee20000100800 */
[----:B--2---:R-:W-:-:S05]  /*74370*/  @P0 FMUL R20, R20, 0.25 ;  /* 0x3e80000014140820 */ /* 0x004fca0000400000 */
[----:B------:R0:W-:Y:S01]  /*74380*/  @P0 STL [R1+0x1018], R20 ;  /* 0x0010181401000387 */ /* 0x0001e20000100800 */
[----:B---3--:R-:W-:-:S03]  /*74390*/  @P0 FMUL R0, R0, 0.25 ;  /* 0x3e80000000000820 */ /* 0x008fc60000400000 */
[----:B0-----:R-:W2:Y:S02]  /*743a0*/  LDL.LU R20, [R1+0x1c7c] ;  /* 0x001c7c0001147983 */ /* 0x001ea40000300800 */
[----:B------:R0:W-:Y:S02]  /*743b0*/  @P0 STL [R1+0x101c], R0 ;  /* 0x00101c0001000387 */ /* 0x0001e40000100800 */
[----:B0-----:R-:W3:Y:S04]  /*743c0*/  LDL R0, [R1+0x1048] ;  /* 0x0010480001007983 */ /* 0x001ee80000100800 */
[----:B---3--:R0:W-:Y:S04]  /*743d0*/  STL [R1+0x1c74], R0 ;  /* 0x001c740001007387 */ /* 0x0081e80000100800 */
[----:B0-----:R-:W3:Y:S04]  /*743e0*/  LDL R0, [R1+0x1044] ;  /* 0x0010440001007983 */ /* 0x001ee80000100800 */
[----:B---3--:R0:W-:Y:S04]  /*743f0*/  STL [R1+0x1c78], R0 ;  /* 0x001c780001007387 */ /* 0x0081e80000100800 */
[----:B0-----:R-:W3:Y:S02]  /*74400*/  LDL R0, [R1+0x1040] ;  /* 0x0010400001007983 */ /* 0x001ee40000100800 */
[----:B---3--:R-:W-:-:S05]  /*74410*/  @P0 FMUL R0, R0, 0.25 ;  /* 0x3e80000000000820 */ /* 0x008fca0000400000 */
[----:B------:R0:W-:Y:S04]  /*74420*/  @P0 STL [R1+0x1040], R0 ;  /* 0x0010400001000387 */ /* 0x0001e80000100800 */
[----:B0-----:R-:W3:Y:S02]  /*74430*/  LDL.LU R0, [R1+0x1c78] ;  /* 0x001c780001007983 */ /* 0x001ee40000300800 */
[----:B---3--:R-:W-:-:S05]  /*74440*/  @P0 FMUL R0, R0, 0.25 ;  /* 0x3e80000000000820 */ /* 0x008fca0000400000 */
[----:B------:R0:W-:Y:S04]  /*74450*/  @P0 STL [R1+0x1044], R0 ;  /* 0x0010440001000387 */ /* 0x0001e80000100800 */
[----:B0-----:R-:W3:Y:S02]  /*74460*/  LDL.LU R0, [R1+0x1c74] ;  /* 0x001c740001007983 */ /* 0x001ee40000300800 */
[----:B---3--:R-:W-:-:S05]  /*74470*/  @P0 FMUL R0, R0, 0.25 ;  /* 0x3e80000000000820 */ /* 0x008fca0000400000 */
[----:B------:R0:W-:Y:S04]  /*74480*/  @P0 STL [R1+0x1048], R0 ;  /* 0x0010480001000387 */ /* 0x0001e80000100800 */
        /* <DEDUP_REMOVED lines=25> */
[----:B------:R-:W-:Y:S01]  /*74620*/  @P0 STL [R1+0x478], R0 ;  /* 0x0004780001000387 */ /* 0x000fe20000100800 */
[----:B------:R0:W-:Y:S03]  /*74630*/  STL [R1+0x1c5c], R9 ;  /* 0x001c5c0901007387 */ /* 0x0001e60000100800 */
[----:B0-----:R-:W3:Y:S04]  /*74640*/  LDL R9, [R1+0x4ac] ;  /* 0x0004ac0001097983 */ /* 0x001ee80000100800 */
[----:B---3--:R0:W-:Y:S04]  /*74650*/  STL [R1+0x1c60], R9 ;  /* 0x001c600901007387 */ /* 0x0081e80000100800 */
[----:B0-----:R-:W3:Y:S01]  /*74660*/  LDL R9, [R1+0x498] ;  /* 0x0004980001097983 */ /* 0x001ee20000100800 */
[----:B------:R-:W-:Y:S01]  /*74670*/  MOV R0, R3 ;  /* 0x0000000300007202 */ /* 0x000fe20000000f00 */
[----:B------:R-:W-:-:S02]  /*74680*/  IMAD.MOV.U32 R3, RZ, RZ, R2 ;  /* 0x000000ffff037224 */ /* 0x000fc400078e0002 */
[----:B------:R-:W2:Y:S01]  /*74690*/  LDL R2, [R1+0x438] ;  /* 0x0004380001027983 */ /* 0x000ea20000100800 */
[----:B---3--:R-:W-:-:S05]  /*746a0*/  @P0 FMUL R9, R9, 0.25 ;  /* 0x3e80000009090820 */ /* 0x008fca0000400000 */
[----:B------:R0:W-:Y:S04]  /*746b0*/  @P0 STL [R1+0x498], R9 ;  /* 0x0004980901000387 */ /* 0x0001e80000100800 */
[----:B0-----:R-:W3:Y:S01]  /*746c0*/  LDL.LU R9, [R1+0x1c60] ;  /* 0x001c600001097983 */ /* 0x001ee20000300800 */
[----:B--2---:R-:W-:Y:S02]  /*746d0*/  @P0 FMUL R2, R2, 0.25 ;  /* 0x3e80000002020820 */ /* 0x004fe40000400000 */
[----:B---3--:R-:W-:-:S05]  /*746e0*/  @P0 FMUL R9, R9, 0.25 ;  /* 0x3e80000009090820 */ /* 0x008fca0000400000 */
[----:B------:R0:W-:Y:S04]  /*746f0*/  @P0 STL [R1+0x4ac], R9 ;  /* 0x0004ac0901000387 */ /* 0x0001e80000100800 */
[----:B0-----:R-:W2:Y:S01]  /*74700*/  LDL.LU R9, [R1+0x1c5c] ;  /* 0x001c5c0001097983 */ /* 0x001ea20000300800 */
[----:B------:R0:W-:Y:S03]  /*74710*/  @P0 STL [R1+0x438], R2 ;  /* 0x0004380201000387 */ /* 0x0001e60000100800 */
[----:B0-----:R-:W3:Y:S01]  /*74720*/  LDL.LU R2, [R1+0x1c58] ;  /* 0x001c580001027983 */ /* 0x001ee20000300800 */
[----:B------:R0:W-:Y:S03]  /*74730*/  STL [R1+0x1c54], R10 ;  /* 0x001c540a01007387 */ /* 0x0001e60000100800 */
[----:B0-----:R-:W2:Y:S01]  /*74740*/  LDL R10, [R1+0x440] ;  /* 0x00044000010a7983 */ /* 0x001ea20000100800 */
[----:B---3--:R-:W-:-:S05]  /*74750*/  @P0 FMUL R2, R2, 0.25 ;  /* 0x3e80000002020820 */ /* 0x008fca0000400000 */
[----:B------:R0:W-:Y:S04]  /*74760*/  STL [R1+0x1c28], R2 ;  /* 0x001c280201007387 */ /* 0x0001e80000100800 */
[----:B0-----:R-:W3:Y:S01]  /*74770*/  LDL R2, [R1+0x94] ;  /* 0x0000940001027983 */ /* 0x001ee20000100800 */
[----:B--2---:R-:W-:-:S05]  /*74780*/  @P0 FMUL R10, R10, 0.25 ;  /* 0x3e8000000a0a0820 */ /* 0x004fca0000400000 */
[----:B------:R0:W-:Y:S04]  /*74790*/  @P0 STL [R1+0x440], R10 ;  /* 0x0004400a01000387 */ /* 0x0001e80000100800 */
[----:B0-----:R-:W2:Y:S01]  /*747a0*/  LDL.LU R10, [R1+0x1c54] ;  /* 0x001c5400010a7983 */ /* 0x001ea20000300800 */
[----:B---3--:R-:W-:-:S03]  /*747b0*/  FSETP.GT.AND P0, PT, |R2|, 8.50705917302346158658e+37, PT ;  /* 0x7e8000000200780b */ /* 0x008fc60003f04200 */
[----:B------:R-:W3:Y:S04]  /*747c0*/  LDL R2, [R1+0x101c] ;  /* 0x00101c0001027983 */ /* 0x000ee80000100800 */
[----:B---3--:R0:W-:Y:S04]  /*747d0*/  STL [R1+0x1c4c], R2 ;  /* 0x001c4c0201007387 */ /* 0x0081e80000100800 */
[----:B0-----:R-:W3:Y:S04]  /*747e0*/  LDL R2, [R1+0x1018] ;  /* 0x0010180001027983 */ /* 0x001ee80000100800 */
[----:B---3--:R0:W-:Y:S04]  /*747f0*/  STL [R1+0x1c50], R2 ;  /* 0x001c500201007387 */ /* 0x0081e80000100800 */
[----:B0-----:R-:W3:Y:S02]  /*74800*/  LDL R2, [R1+0x1014] ;  /* 0x0010140001027983 */ /* 0x001ee40000100800 */
[----:B---3--:R-:W-:-:S05]  /*74810*/  @!P6 FMUL R2, R2, 16777216 ;  /* 0x4b8000000202e820 */ /* 0x008fca0000400000 */
[----:B------:R0:W-:Y:S04]  /*74820*/  @!P6 STL [R1+0x1014], R2 ;  /* 0x001014020100e387 */ /* 0x0001e80000100800 */
[----:B0-----:R-:W3:Y:S02]  /*74830*/  LDL.LU R2, [R1+0x1c50] ;  /* 0x001c500001027983 */ /* 0x001ee40000300800 */
[----:B---3--:R-:W-:-:S05]  /*74840*/  @!P6 FMUL R2, R2, 16777216 ;  /* 0x4b8000000202e820 */ /* 0x008fca0000400000 */
[----:B------:R0:W-:Y:S04]  /*74850*/  @!P6 STL [R1+0x1018], R2 ;  /* 0x001018020100e387 */ /* 0x0001e80000100800 */
[----:B0-----:R-:W3:Y:S02]  /*74860*/  LDL.LU R2, [R1+0x1c4c] ;  /* 0x001c4c0001027983 */ /* 0x001ee40000300800 */
[----:B---3--:R-:W-:-:S05]  /*74870*/  @!P6 FMUL R2, R2, 16777216 ;  /* 0x4b8000000202e820 */ /* 0x008fca0000400000 */
[----:B------:R0:W-:Y:S04]  /*74880*/  @!P6 STL [R1+0x101c], R2 ;  /* 0x00101c020100e387 */ /* 0x0001e80000100800 */
[----:B0-----:R-:W3:Y:S04]  /*74890*/  LDL R2, [R1+0x1048] ;  /* 0x0010480001027983 */ /* 0x001ee80000100800 */
        /* <DEDUP_REMOVED lines=51> */
[----:B0-----:R-:W3:Y:S02]  /*74bd0*/  LDL.LU R2, [R1+0x1c28] ;  /* 0x001c280001027983 */ /* 0x001ee40000300800 */
[----:B---3--:R-:W-:-:S05]  /*74be0*/  @!P6 FMUL R2, R2, 16777216 ;  /* 0x4b8000000202e820 */ /* 0x008fca0000400000 */
[----:B------:R0:W-:Y:S04]  /*74bf0*/  STL [R1+0x12d4], R2 ;  /* 0x0012d40201007387 */ /* 0x0001e80000100800 */
[----:B0-----:R-:W3:Y:S02]  /*74c00*/  LDL R2, [R1+0x440] ;  /* 0x0004400001027983 */ /* 0x001ee40000100800 */
[----:B---3--:R-:W-:-:S05]  /*74c10*/  @!P6 FMUL R2, R2, 16777216 ;  /* 0x4b8000000202e820 */ /* 0x008fca0000400000 */
[----:B------:R-:W-:Y:S01]  /*74c20*/  @!P6 STL [R1+0x440], R2 ;  /* 0x000440020100e387 */ /* 0x000fe20000100800 */
[----:B------:R0:W-:Y:S02]  /*74c30*/  STL [R1+0x1c20], R22 ;  /* 0x001c201601007387 */ /* 0x0001e40000100800 */
[----:B------:R3:W-:Y:S01]  /*74c40*/  STL [R1+0x1c24], R14 ;  /* 0x001c240e01007387 */ /* 0x0007e20000100800 */
[----:B0-----:R-:W2:Y:S04]  /*74c50*/  LDL R22, [R1+0x106c] ;  /* 0x00106c0001167983 */ /* 0x001ea80000100800 */
[----:B---3--:R-:W3:Y:S01]  /*74c60*/  LDL R14, [R1+0x88] ;  /* 0x00008800010e7983 */ /* 0x008ee20000100800 */
[----:B------:R-:W2:Y:S03]  /*74c70*/  LDL.LU R2, [R1+0x10c0] ;  /* 0x0010c00001027983 */ /* 0x000ea60000300800 */
[----:B--2---:R0:W-:Y:S04]  /*74c80*/  STL [R1+0x1ba4], R2 ;  /* 0x001ba40201007387 */ /* 0x0041e80000100800 */
[----:B0-----:R-:W2:Y:S01]  /*74c90*/  LDL.LU R2, [R1+0x44c] ;  /* 0x00044c0001027983 */ /* 0x001ea20000300800 */
[----:B------:R-:W-:-:S03]  /*74ca0*/  @P0 FMUL R22, R22, 0.25 ;  /* 0x3e80000016160820 */ /* 0x000fc60000400000 */
[----:B--2---:R0:W-:Y:S04]  /*74cb0*/  STL [R1+0x1bfc], R2 ;  /* 0x001bfc0201007387 */ /* 0x0041e80000100800 */
[----:B0-----:R-:W2:Y:S01]  /*74cc0*/  LDL R2, [R1+0x1074] ;  /* 0x0010740001027983 */ /* 0x001ea20000100800 */
[----:B---3--:R-:W-:Y:S02]  /*74cd0*/  FSETP.GEU.AND P6, PT, |R14|, 1.175494350822287508e-38, PT ;  /* 0x008000000e00780b */ /* 0x008fe40003fce200 */
[----:B------:R-:W3:Y:S02]  /*74ce0*/  LDL.LU R14, [R1+0x1c24] ;  /* 0x001c2400010e7983 */ /* 0x000ee40000300800 */
[----:B------:R0:W-:Y:S02]  /*74cf0*/  @P0 STL [R1+0x106c], R22 ;  /* 0x00106c1601000387 */ /* 0x0001e40000100800 */
[----:B0-----:R-:W3:Y:S01]  /*74d00*/  LDL.LU R22, [R1+0x1c20] ;  /* 0x001c200001167983 */ /* 0x001ee20000300800 */
[----:B--2---:R-:W-:-:S05]  /*74d10*/  @P0 FMUL R2, R2, 0.25 ;  /* 0x3e80000002020820 */ /* 0x004fca0000400000 */
[----:B------:R0:W-:Y:S04]  /*74d20*/  @P0 STL [R1+0x1074], R2 ;  /* 0x0010740201000387 */ /* 0x0001e80000100800 */
[----:B0-----:R-:W2:Y:S04]  /*74d30*/  LDL R2, [R1+0x1080] ;  /* 0x0010800001027983 */ /* 0x001ea80000100800 */
[----:B--2---:R0:W-:Y:S04]  /*74d40*/  STL [R1+0x1c18], R2 ;  /* 0x001c180201007387 */ /* 0x0041e80000100800 */
[----:B0-----:R-:W2:Y:S04]  /*74d50*/  LDL R2, [R1+0x107c] ;  /* 0x00107c0001027983 */ /* 0x001ea80000100800 */
[----:B--2---:R0:W-:Y:S04]  /*74d60*/  STL [R1+0x1c1c], R2 ;  /* 0x001c1c0201007387 */ /* 0x0041e80000100800 */
[----:B0-----:R-:W2:Y:S02]  /*74d70*/  LDL R2, [R1+0x1078] ;  /* 0x0010780001027983 */ /* 0x001ea40000100800 */
[----:B--2---:R-:W-:-:S05]  /*74d80*/  @P0 FMUL R2, R2, 0.25 ;  /* 0x3e80000002020820 */ /* 0x004fca0000400000 */
[----:B------:R0:W-:Y:S04]  /*74d90*/  @P0 STL [R1+0x1078], R2 ;  /* 0x0010780201000387 */ /* 0x0001e80000100800 */
[----:B0-----:R-:W2:Y:S02]  /*74da0*/  LDL.LU R2, [R1+0x1c1c] ;  /* 0x001c1c0001027983 */ /* 0x001ea40000300800 */
[----:B--2---:R-:W-:-:S05]  /*74db0*/  @P0 FMUL R2, R2, 0.25 ;  /* 0x3e80000002020820 */ /* 0x004fca0000400000 */
[----:B------:R0:W-:Y:S04]  /*74dc0*/  @P0 STL [R1+0x107c], R2 ;  /* 0x00107c0201000387 */ /* 0x0001e80000100800 */
[----:B0-----:R-:W2:Y:S02]  /*74dd0*/  LDL.LU R2, [R1+0x1c18] ;  /* 0x001c180001027983 */ /* 0x001ea40000300800 */
        /* <DEDUP_REMOVED lines=27> */
[----:B------:R0:W-:Y:S01]  /*74f90*/  @P0 STL [R1+0x49c], R2 ;  /* 0x00049c0201000387 */ /* 0x0001e20000100800 */
[----:B------:R2:W-:Y:S03]  /*74fa0*/  STL [R1+0x1c04], R29 ;  /* 0x001c041d01007387 */ /* 0x0005e60000100800 */
[----:B0-----:R-:W3:Y:S04]  /*74fb0*/  LDL R2, [R1+0x460] ;  /* 0x0004600001027983 */ /* 0x001ee80000100800 */
[----:B--2---:R-:W2:Y:S04]  /*74fc0*/  LDL R29, [R1+0x4fc] ;  /* 0x0004fc00011d7983 */ /* 0x004ea80000100800 */
[----:B---3--:R0:W-:Y:S04]  /*74fd0*/  STL [R1+0x1c00], R2 ;  /* 0x001c000201007387 */ /* 0x0081e80000100800 */
[----:B0-----:R-:W3:Y:S01]  /*74fe0*/  LDL R2, [R1+0x454] ;  /* 0x0004540001027983 */ /* 0x001ee20000100800 */
[----:B--2---:R-:W-:-:S05]  /*74ff0*/  @P0 FMUL R29, R29, 0.25 ;  /* 0x3e8000001d1d0820 */ /* 0x004fca0000400000 */
[----:B------:R0:W-:Y:S04]  /*75000*/  @P0 STL [R1+0x4fc], R29 ;  /* 0x0004fc1d01000387 */ /* 0x0001e80000100800 */
[----:B0-----:R-:W2:Y:S01]  /*75010*/  LDL.LU R29, [R1+0x1c04] ;  /* 0x001c0400011d7983 */ /* 0x001ea20000300800 */
[----:B---3--:R-:W-:-:S05]  /*75020*/  @P0 FMUL R2, R2, 0.25 ;  /* 0x3e80000002020820 */ /* 0x008fca0000400000 */
[----:B------:R0:W-:Y:S04]  /*75030*/  @P0 STL [R1+0x454], R2 ;  /* 0x0004540201000387 */ /* 0x0001e80000100800 */
[----:B0-----:R-:W3:Y:S02]  /*75040*/  LDL.LU R2, [R1+0x1c00] ;  /* 0x001c000001027983 */ /* 0x001ee40000300800 */
[----:B---3--:R-:W-:-:S05]  /*75050*/  @P0 FMUL R2, R2, 0.25 ;  /* 0x3e80000002020820 */ /* 0x008fca0000400000 */
[----:B------:R0:W-:Y:S04]  /*75060*/  @P0 STL [R1+0x460], R2 ;  /* 0x0004600201000387 */ /* 0x0001e80000100800 */
[----:B0-----:R-:W3:Y:S01]  /*75070*/  LDL.LU R2, [R1+0x1bfc] ;  /* 0x001bfc0001027983 */ /* 0x001ee20000300800 */
[----:B------:R0:W-:Y:S02]  /*75080*/  STL [R1+0x1bf4], R6 ;  /* 0x001bf40601007387 */ /* 0x0001e40000100800 */
[----:B--2---:R2:W-:Y:S01]  /*75090*/  STL [R1+0x1bf8], R29 ;  /* 0x001bf81d01007387 */ /* 0x0045e20000100800 */
[----:B0-----:R-:W4:Y:S04]  /*750a0*/  LDL R6, [R1+0x474] ;  /* 0x0004740001067983 */ /* 0x001f280000100800 */
[----:B--2---:R-:W2:Y:S01]  /*750b0*/  LDL R29, [R1+0x94] ;  /* 0x00009400011d7983 */ /* 0x004ea20000100800 */
[----:B---3--:R-:W-:-:S05]  /*750c0*/  @P0 FMUL R2, R2, 0.25 ;  /* 0x3e80000002020820 */ /* 0x008fca0000400000 */
[----:B------:R0:W-:Y:S01]  /*750d0*/  STL [R1+0x1bb8], R2 ;  /* 0x001bb80201007387 */ /* 0x0001e20000100800 */
[----:B--2---:R-:W-:Y:S02]  /*750e0*/  @P0 FMUL R29, R29, 0.25 ;  /* 0x3e8000001d1d0820 */ /* 0x004fe40000400000 */
[----:B----4-:R-:W-:Y:S01]  /*750f0*/  @P0 FMUL R6, R6, 0.25 ;  /* 0x3e80000006060820 */ /* 0x010fe20000400000 */
[----:B0-----:R-:W2:Y:S02]  /*75100*/  LDL R2, [R1+0x4fc] ;  /* 0x0004fc0001027983 */ /* 0x001ea40000100800 */
[----:B------:R0:W-:Y:S02]  /*75110*/  @P0 STL [R1+0x94], R29 ;  /* 0x0000941d01000387 */ /* 0x0001e40000100800 */
[----:B0-----:R-:W3:Y:S01]  /*75120*/  LDL.LU R29, [R1+0x1bf8] ;  /* 0x001bf800011d7983 */ /* 0x001ee20000300800 */
[----:B------:R0:W-:Y:S03]  /*75130*/  @P0 STL [R1+0x474], R6 ;  /* 0x0004740601000387 */ /* 0x0001e60000100800 */
[----:B0-----:R-:W4:Y:S01]  /*75140*/  LDL.LU R6, [R1+0x1bf4] ;  /* 0x001bf40001067983 */ /* 0x001f220000300800 */
[----:B------:R0:W-:Y:S03]  /*75150*/  STL [R1+0x1bec], R5 ;  /* 0x001bec0501007387 */ /* 0x0001e60000100800 */
[----:B0-----:R-:W2:Y:S04]  /*75160*/  LDL R5, [R1+0x106c] ;  /* 0x00106c0001057983 */ /* 0x001ea80000100800 */
[----:B--2---:R0:W-:Y:S04]  /*75170*/  STL [R1+0x1bf0], R5 ;  /* 0x001bf00501007387 */ /* 0x0041e80000100800 */
[----:B0-----:R-:W2:Y:S02]  /*75180*/  LDL R5, [R1+0x88] ;  /* 0x0000880001057983 */ /* 0x001ea40000100800 */
[----:B--2---:R-:W-:-:S02]  /*75190*/  FSETP.GT.AND P0, PT, |R5|, 8.50705917302346158658e+37, PT ;  /* 0x7e8000000500780b */ /* 0x004fc40003f04200 */
[----:B------:R-:W2:Y:S02]  /*751a0*/  LDL.LU R5, [R1+0x1bf0] ;  /* 0x001bf00001057983 */ /* 0x000ea40000300800 */
[----:B--2---:R-:W-:-:S05]  /*751b0*/  @!P1 FMUL R5, R5, 16777216 ;  /* 0x4b80000005059820 */ /* 0x004fca0000400000 */
[----:B------:R0:W-:Y:S04]  /*751c0*/  @!P1 STL [R1+0x106c], R5 ;  /* 0x00106c0501009387 */ /* 0x0001e80000100800 */
[----:B0-----:R-:W2:Y:S04]  /*751d0*/  LDL.LU R5, [R1+0x1bec] ;  /* 0x001bec0001057983 */ /* 0x001ea80000300800 */
[----:B--2---:R0:W-:Y:S04]  /*751e0*/  STL [R1+0x1be4], R5 ;  /* 0x001be40501007387 */ /* 0x0041e80000100800 */
[----:B0-----:R-:W2:Y:S04]  /*751f0*/  LDL R5, [R1+0x1078] ;  /* 0x0010780001057983 */ /* 0x001ea80000100800 */
[----:B--2---:R0:W-:Y:S04]  /*75200*/  STL [R1+0x1be8], R5 ;  /* 0x001be80501007387 */ /* 0x0041e80000100800 */
[----:B0-----:R-:W2:Y:S02]  /*75210*/  LDL R5, [R1+0x1074] ;  /* 0x0010740001057983 */ /* 0x001ea40000100800 */
[----:B--2---:R-:W-:-:S05]  /*75220*/  @!P1 FMUL R5, R5, 16777216 ;  /* 0x4b80000005059820 */ /* 0x004fca0000400000 */
[----:B------:R0:W-:Y:S04]  /*75230*/  @!P1 STL [R1+0x1074], R5 ;  /* 0x0010740501009387 */ /* 0x0001e80000100800 */
[----:B0-----:R-:W2:Y:S02]  /*75240*/  LDL.LU R5, [R1+0x1be8] ;  /* 0x001be80001057983 */ /* 0x001ea40000300800 */
        /* <DEDUP_REMOVED lines=32> */
[----:B0-----:R-:W2:Y:S01]  /*75450*/  LDL.LU R5, [R1+0x1bcc] ;  /* 0x001bcc0001057983 */ /* 0x001ea20000300800 */
[----:B------:R0:W-:Y:S03]  /*75460*/  STL [R1+0x1bc8], R2 ;  /* 0x001bc80201007387 */ /* 0x0001e60000100800 */
[----:B0-----:R-:W2:Y:S01]  /*75470*/  LDL R2, [R1+0x4a0] ;  /* 0x0004a00001027983 */ /* 0x001ea20000100800 */
[----:B------:R0:W-:Y:S03]  /*75480*/  STL [R1+0x1bc4], R27 ;  /* 0x001bc41b01007387 */ /* 0x0001e60000100800 */
[----:B0-----:R-:W3:Y:S01]  /*75490*/  LDL R27, [R1+0x49c] ;  /* 0x00049c00011b7983 */ /* 0x001ee20000100800 */
[----:B--2---:R-:W-:-:S05]  /*754a0*/  @!P1 FMUL R2, R2, 16777216 ;  /* 0x4b80000002029820 */ /* 0x004fca0000400000 */
[----:B------:R0:W-:Y:S01]  /*754b0*/  @!P1 STL [R1+0x4a0], R2 ;  /* 0x0004a00201009387 */ /* 0x0001e20000100800 */
[----:B---3--:R-:W-:-:S03]  /*754c0*/  @!P1 FMUL R27, R27, 16777216 ;  /* 0x4b8000001b1b9820 */ /* 0x008fc60000400000 */
[----:B0-----:R-:W2:Y:S02]  /*754d0*/  LDL.LU R2, [R1+0x1bc8] ;  /* 0x001bc80001027983 */ /* 0x001ea40000300800 */
[----:B------:R0:W-:Y:S02]  /*754e0*/  @!P1 STL [R1+0x49c], R27 ;  /* 0x00049c1b01009387 */ /* 0x0001e40000100800 */
[----:B0-----:R-:W3:Y:S04]  /*754f0*/  LDL.LU R27, [R1+0x1bc4] ;  /* 0x001bc400011b7983 */ /* 0x001ee80000300800 */
[----:B---3--:R2:W-:Y:S02]  /*75500*/  STL [R1+0x1bc0], R27 ;  /* 0x001bc01b01007387 */ /* 0x0085e40000100800 */
[----:B--2---:R-:W-:-:S02]  /*75510*/  MOV R27, R2 ;  /* 0x00000002001b7202 */ /* 0x004fc40000000f00 */
[----:B------:R-:W2:Y:S04]  /*75520*/  LDL R2, [R1+0x460] ;  /* 0x0004600001027983 */ /* 0x000ea80000100800 */
[----:B--2---:R0:W-:Y:S04]  /*75530*/  STL [R1+0x1bbc], R2 ;  /* 0x001bbc0201007387 */ /* 0x0041e80000100800 */
[----:B0-----:R-:W2:Y:S01]  /*75540*/  LDL R2, [R1+0x454] ;  /* 0x0004540001027983 */ /* 0x001ea20000100800 */
[----:B------:R-:W-:-:S05]  /*75550*/  @!P1 FMUL R27, R27, 16777216 ;  /* 0x4b8000001b1b9820 */ /* 0x000fca0000400000 */
[----:B------:R0:W-:Y:S04]  /*75560*/  @!P1 STL [R1+0x4fc], R27 ;  /* 0x0004fc1b01009387 */ /* 0x0001e80000100800 */
[----:B0-----:R-:W3:Y:S01]  /*75570*/  LDL.LU R27, [R1+0x1bc0] ;  /* 0x001bc000011b7983 */ /* 0x001ee20000300800 */
[----:B--2---:R-:W-:-:S05]  /*75580*/  @!P1 FMUL R2, R2, 16777216 ;  /* 0x4b80000002029820 */ /* 0x004fca0000400000 */
[----:B------:R0:W-:Y:S04]  /*75590*/  @!P1 STL [R1+0x454], R2 ;  /* 0x0004540201009387 */ /* 0x0001e80000100800 */
[----:B0-----:R-:W2:Y:S02]  /*755a0*/  LDL.LU R2, [R1+0x1bbc] ;  /* 0x001bbc0001027983 */ /* 0x001ea40000300800 */
[----:B--2---:R-:W-:-:S05]  /*755b0*/  @!P1 FMUL R2, R2, 16777216 ;  /* 0x4b80000002029820 */ /* 0x004fca0000400000 */
[----:B------:R0:W-:Y:S04]  /*755c0*/  @!P1 STL [R1+0x460], R2 ;  /* 0x0004600201009387 */ /* 0x0001e80000100800 */
[----:B0-----:R-:W2:Y:S02]  /*755d0*/  LDL.LU R2, [R1+0x1bb8] ;  /* 0x001bb80001027983 */ /* 0x001ea40000300800 */
[----:B--2---:R-:W-:-:S05]  /*755e0*/  @!P1 FMUL R2, R2, 16777216 ;  /* 0x4b80000002029820 */ /* 0x004fca0000400000 */
[----:B------:R0:W-:Y:S04]  /*755f0*/  STL [R1+0x44c], R2 ;  /* 0x00044c0201007387 */ /* 0x0001e80000100800 */
[----:B0-----:R-:W2:Y:S04]  /*75600*/  LDL R2, [R1+0x8c] ;  /* 0x00008c0001027983 */ /* 0x001ea80000100800 */
        /* <DEDUP_REMOVED lines=11> */
[----:B0-----:R-:W3:Y:S01]  /*756c0*/  LDL R7, [R1+0x1098] ;  /* 0x0010980001077983 */ /* 0x001ee20000100800 */
[----:B--2---:R-:W-:-:S03]  /*756d0*/  FSETP.GEU.AND P1, PT, |R2|, 1.175494350822287508e-38, PT ;  /* 0x008000000200780b */ /* 0x004fc60003f2e200 */
[----:B------:R-:W2:Y:S04]  /*756e0*/  LDL R2, [R1+0x10b8] ;  /* 0x0010b80001027983 */ /* 0x000ea80000100800 */
[----:B--2---:R0:W-:Y:S04]  /*756f0*/  STL [R1+0x1ba8], R2 ;  /* 0x001ba80201007387 */ /* 0x0041e80000100800 */
[----:B0-----:R-:W2:Y:S01]  /*75700*/  LDL R2, [R1+0x109c] ;  /* 0x00109c0001027983 */ /* 0x001ea20000100800 */
[----:B---3--:R-:W-:-:S05]  /*75710*/  @P0 FMUL R7, R7, 0.25 ;  /* 0x3e80000007070820 */ /* 0x008fca0000400000 */
[----:B------:R0:W-:Y:S04]  /*75720*/  @P0 STL [R1+0x1098], R7 ;  /* 0x0010980701000387 */ /* 0x0001e80000100800 */
[----:B0-----:R-:W3:Y:S01]  /*75730*/  LDL.LU R7, [R1+0x1bac] ;  /* 0x001bac0001077983 */ /* 0x001ee20000300800 */
[----:B--2---:R-:W-:-:S05]  /*75740*/  @P0 FMUL R2, R2, 0.25 ;  /* 0x3e80000002020820 */ /* 0x004fca0000400000 */
[----:B------:R0:W-:Y:S04]  /*75750*/  @P0 STL [R1+0x109c], R2 ;  /* 0x00109c0201000387 */ /* 0x0001e80000100800 */
[----:B0-----:R-:W2:Y:S02]  /*75760*/  LDL.LU R2, [R1+0x1ba8] ;  /* 0x001ba80001027983 */ /* 0x001ea40000300800 */
[----:B--2---:R-:W-:-:S05]  /*75770*/  @P0 FMUL R2, R2, 0.25 ;  /* 0x3e80000002020820 */ /* 0x004fca0000400000 */
[----:B------:R0:W-:Y:S04]  /*75780*/  @P0 STL [R1+0x10b8], R2 ;  /* 0x0010b80201000387 */ /* 0x0001e80000100800 */
[----:B0-----:R-:W2:Y:S01]  /*75790*/  LDL.LU R2, [R1+0x1ba4] ;  /* 0x001ba40001027983 */ /* 0x001ea20000300800 */
[----:B------:R0:W-:Y:S02]  /*757a0*/  STL [R1+0x1b9c], R26 ;  /* 0x001b9c1a01007387 */ /* 0x0001e40000100800 */
[----:B---3--:R3:W-:Y:S01]  /*757b0*/  STL [R1+0x1ba0], R7 ;  /* 0x001ba00701007387 */ /* 0x0087e20000100800 */
[----:B0-----:R-:W4:Y:S04]  /*757c0*/  LDL R26, [R1+0x10d0] ;  /* 0x0010d000011a7983 */ /* 0x001f280000100800 */
[----:B---3--:R-:W3:Y:S01]  /*757d0*/  LDL R7, [R1+0x10c8] ;  /* 0x0010c80001077983 */ /* 0x008ee20000100800 */
[----:B--2---:R-:W-:-:S05]  /*757e0*/  @P0 FMUL R2, R2, 0.25 ;  /* 0x3e80000002020820 */ /* 0x004fca0000400000 */
[----:B------:R0:W-:Y:S01]  /*757f0*/  STL [R1+0x1b60], R2 ;  /* 0x001b600201007387 */ /* 0x0001e20000100800 */
[----:B---3--:R-:W-:Y:S02]  /*75800*/  @P0 FMUL R7, R7, 0.25 ;  /* 0x3e80000007070820 */ /* 0x008fe40000400000 */
        /* <DEDUP_REMOVED lines=15> */
[----:B0-----:R-:W2:Y:S04]  /*75900*/  LDL.LU R9, [R1+0x1b94] ;  /* 0x001b940001097983 */ /* 0x001ea80000300800 */
        /* <DEDUP_REMOVED lines=39> */
[----:B0-----:R-:W2:Y:S01]  /*75b80*/  LDL.LU R9, [R1+0x1b74] ;  /* 0x001b740001097983 */ /* 0x001ea20000300800 */
[----:B------:R0:W-:Y:S03]  /*75b90*/  STL [R1+0x1b70], R2 ;  /* 0x001b700201007387 */ /* 0x0001e60000100800 */
[----:B0-----:R-:W2:Y:S01]  /*75ba0*/  LDL R2, [R1+0x570] ;  /* 0x0005700001027983 */ /* 0x001ea20000100800 */
[----:B------:R0:W-:Y:S03]  /*75bb0*/  STL [R1+0x1b6c], R18 ;  /* 0x001b6c1201007387 */ /* 0x0001e60000100800 */
[----:B0-----:R-:W3:Y:S01]  /*75bc0*/  LDL R18, [R1+0x8c] ;  /* 0x00008c0001127983 */ /* 0x001ee20000100800 */
[----:B--2---:R-:W-:-:S05]  /*75bd0*/  @P0 FMUL R2, R2, 0.25 ;  /* 0x3e80000002020820 */ /* 0x004fca0000400000 */
[----:B------:R0:W-:Y:S01]  /*75be0*/  @P0 STL [R1+0x570], R2 ;  /* 0x0005700201000387 */ /* 0x0001e20000100800 */
[----:B---3--:R-:W-:-:S03]  /*75bf0*/  FSETP.GT.AND P0, PT, |R18|, 8.50705917302346158658e+37, PT ;  /* 0x7e8000001200780b */ /* 0x008fc60003f04200 */
[----:B0-----:R-:W2:Y:S01]  /*75c00*/  LDL.LU R2, [R1+0x1b70] ;  /* 0x001b700001027983 */ /* 0x001ea20000300800 */
[----:B------:R-:W3:Y:S03]  /*75c10*/  LDL.LU R18, [R1+0x1b6c] ;  /* 0x001b6c0001127983 */ /* 0x000ee60000300800 */
[----:B---3--:R2:W-:Y:S02]  /*75c20*/  STL [R1+0x1b68], R18 ;  /* 0x001b681201007387 */ /* 0x0085e40000100800 */
[----:B--2---:R-:W-:Y:S02]  /*75c30*/  MOV R18, R2 ;  /* 0x0000000200127202 */ /* 0x004fe40000000f00 */
        /* <DEDUP_REMOVED lines=14> */
[----:B0-----:R-:W2:Y:S04]  /*75d20*/  LDL.LU R2, [R1+0x458] ;  /* 0x0004580001027983 */ /* 0x001ea80000300800 */
[----:B--2---:R0:W-:Y:S04]  /*75d30*/  STL [R1+0x1b0c], R2 ;  /* 0x001b0c0201007387 */ /* 0x0041e80000100800 */
[----:B0-----:R-:W2:Y:S04]  /*75d40*/  LDL R2, [R1+0x80] ;  /* 0x0000800001027983 */ /* 0x001ea80000100800 */
[----:B--2---:R0:W-:Y:S04]  /*75d50*/  STL [R1+0x1b3c], R2 ;  /* 0x001b3c0201007387 */ /* 0x0041e80000100800 */
[----:B0-----:R-:W2:Y:S02]  /*75d60*/  LDL R2, [R1+0x10c8] ;  /* 0x0010c80001027983 */ /* 0x001ea40000100800 */
[----:B--2---:R-:W-:-:S05]  /*75d70*/  @!P6 FMUL R2, R2, 16777216 ;  /* 0x4b8000000202e820 */ /* 0x004fca0000400000 */
[----:B------:R0:W-:Y:S04]  /*75d80*/  @!P6 STL [R1+0x10c8], R2 ;  /* 0x0010c8020100e387 */ /* 0x0001e80000100800 */
        /* <DEDUP_REMOVED lines=10> */
[----:B0-----:R-:W2:Y:S02]  /*75e30*/  LDL.LU R2, [R1+0x1b58] ;  /* 0x001b580001027983 */ /* 0x001ea40000300800 */
        /* <DEDUP_REMOVED lines=41> */
[----:B0-----:R-:W2:Y:S02]  /*760d0*/  LDL.LU R2, [R1+0x1b3c] ;  /* 0x001b3c0001027983 */ /* 0x001ea40000300800 */
[----:B--2---:R-:W-:Y:S02]  /*760e0*/  FSETP.GEU.AND P6, PT, |R2|, 1.175494350822287508e-38, PT ;  /* 0x008000000200780b */ /* 0x004fe40003fce200 */
[----:B------:R0:W-:Y:S04]  /*760f0*/  STL [R1+0x1b10], R2 ;  /* 0x001b100201007387 */ /* 0x0001e80000100800 */
[----:B0-----:R-:W2:Y:S02]  /*76100*/  LDL R2, [R1+0x10bc] ;  /* 0x0010bc0001027983 */ /* 0x001ea40000100800 */
        /* <DEDUP_REMOVED lines=68> */
[----:B------:R-:W-:Y:S02]  /*76550*/  STL [R1+0x1b04], R5 ;  /* 0x001b040501007387 */ /* 0x000fe40000100800 */
[----:B--2---:R3:W-:Y:S02]  /*76560*/  STL [R1+0x1b08], R27 ;  /* 0x001b081b01007387 */ /* 0x0047e40000100800 */
[----:B---3--:R-:W-:Y:S02]  /*76570*/  MOV R27, R2 ;  /* 0x00000002001b7202 */ /* 0x008fe40000000f00 */
[----:B------:R-:W2:Y:S01]  /*76580*/  LDL.LU R2, [R1+0x1b0c] ;  /* 0x001b0c0001027983 */ /* 0x000ea20000300800 */
[----:B------:R-:W3:Y:S02]  /*76590*/  LDL R5, [R1+0x10bc] ;  /* 0x0010bc0001057983 */ /* 0x000ee40000100800 */
[----:B--2---:R-:W-:-:S02]  /*765a0*/  @P0 FMUL R2, R2, 0.25 ;  /* 0x3e80000002020820 */ /* 0x004fc40000400000 */
[----:B---3--:R-:W-:Y:S01]  /*765b0*/  @!P1 FMUL R5, R5, 16777216 ;  /* 0x4b80000005059820 */ /* 0x008fe20000400000 */
[----:B------:R-:W-:Y:S02]  /*765c0*/  FSETP.GT.AND P0, PT, |R27|, 8.50705917302346158658e+37, PT ;  /* 0x7e8000001b00780b */ /* 0x000fe40003f04200 */
[----:B------:R0:W-:Y:S04]  /*765d0*/  STL [R1+0x1ac8], R2 ;  /* 0x001ac80201007387 */ /* 0x0001e80000100800 */
[----:B0-----:R-:W2:Y:S01]  /*765e0*/  LDL R2, [R1+0x490] ;  /* 0x0004900001027983 */ /* 0x001ea20000100800 */
[----:B------:R-:W3:Y:S02]  /*765f0*/  LDL.LU R27, [R1+0x1b08] ;  /* 0x001b0800011b7983 */ /* 0x000ee40000300800 */
[----:B------:R0:W-:Y:S02]  /*76600*/  @!P1 STL [R1+0x10bc], R5 ;  /* 0x0010bc0501009387 */ /* 0x0001e40000100800 */
[----:B0-----:R-:W2:Y:S01]  /*76610*/  LDL.LU R5, [R1+0x1b04] ;  /* 0x001b040001057983 */ /* 0x001ea20000300800 */
[----:B------:R0:W-:Y:S03]  /*76620*/  STL [R1+0x1afc], R10 ;  /* 0x001afc0a01007387 */ /* 0x0001e60000100800 */
        /* <DEDUP_REMOVED lines=50> */
[----:B0-----:R-:W3:Y:S04]  /*76950*/  LDL R2, [R1+0x484] ;  /* 0x0004840001027983 */ /* 0x001ee80000100800 */
[----:B--2---:R0:W-:Y:S04]  /*76960*/  STL [R1+0x1ad4], R10 ;  /* 0x001ad40a01007387 */ /* 0x0041e80000100800 */
[----:B0-----:R-:W2:Y:S01]  /*76970*/  LDL R10, [R1+0x47c] ;  /* 0x00047c00010a7983 */ /* 0x001ea20000100800 */
[----:B---3--:R-:W-:-:S05]  /*76980*/  @!P1 FMUL R2, R2, 16777216 ;  /* 0x4b80000002029820 */ /* 0x008fca0000400000 */
[----:B------:R0:W-:Y:S04]  /*76990*/  @!P1 STL [R1+0x484], R2 ;  /* 0x0004840201009387 */ /* 0x0001e80000100800 */
[----:B0-----:R-:W3:Y:S01]  /*769a0*/  LDL.LU R2, [R1+0x1ad8] ;  /* 0x001ad80001027983 */ /* 0x001ee20000300800 */
[----:B--2---:R-:W-:-:S05]  /*769b0*/  @!P1 FMUL R10, R10, 16777216 ;  /* 0x4b8000000a0a9820 */ /* 0x004fca0000400000 */
[----:B------:R0:W-:Y:S04]  /*769c0*/  @!P1 STL [R1+0x47c], R10 ;  /* 0x00047c0a01009387 */ /* 0x0001e80000100800 */
[----:B0-----:R-:W2:Y:S01]  /*769d0*/  LDL.LU R10, [R1+0x1ad4] ;  /* 0x001ad400010a7983 */ /* 0x001ea20000300800 */
[----:B------:R3:W-:Y:S02]  /*769e0*/  STL [R1+0x1ad0], R28 ;  /* 0x001ad01c01007387 */ /* 0x0007e40000100800 */
[----:B---3--:R-:W-:Y:S01]  /*769f0*/  IMAD.MOV.U32 R28, RZ, RZ, R2 ;  /* 0x000000ffff1c7224 */ /* 0x008fe200078e0002 */
[----:B--2---:R0:W-:Y:S01]  /*76a00*/  STL [R1+0x1acc], R10 ;  /* 0x001acc0a01007387 */ /* 0x0041e20000100800 */
[----:B------:R-:W2:Y:S03]  /*76a10*/  LDL R2, [R1+0x8c] ;  /* 0x00008c0001027983 */ /* 0x000ea60000100800 */
[----:B0-----:R-:W3:Y:S01]  /*76a20*/  LDL R10, [R1+0x430] ;  /* 0x00043000010a7983 */ /* 0x001ee20000100800 */
[----:B------:R-:W-:-:S05]  /*76a30*/  @!P1 FMUL R28, R28, 16777216 ;  /* 0x4b8000001c1c9820 */ /* 0x000fca0000400000 */
[----:B------:R0:W-:Y:S04]  /*76a40*/  @!P1 STL [R1+0x490], R28 ;  /* 0x0004901c01009387 */ /* 0x0001e80000100800 */
[----:B0-----:R-:W4:Y:S01]  /*76a50*/  LDL.LU R28, [R1+0x1ad0] ;  /* 0x001ad000011c7983 */ /* 0x001f220000300800 */
[----:B--2---:R-:W-:Y:S02]  /*76a60*/  @!P1 FMUL R2, R2, 16777216 ;  /* 0x4b80000002029820 */ /* 0x004fe40000400000 */
[----:B---3--:R-:W-:-:S05]  /*76a70*/  @!P1 FMUL R10, R10, 16777216 ;  /* 0x4b8000000a0a9820 */ /* 0x008fca0000400000 */
[----:B------:R0:W-:Y:S04]  /*76a80*/  @!P1 STL [R1+0x430], R10 ;  /* 0x0004300a01009387 */ /* 0x0001e80000100800 */
[----:B0-----:R-:W2:Y:S01]  /*76a90*/  LDL.LU R10, [R1+0x1acc] ;  /* 0x001acc00010a7983 */ /* 0x001ea20000300800 */
[----:B------:R0:W-:Y:S03]  /*76aa0*/  @!P1 STL [R1+0x8c], R2 ;  /* 0x00008c0201009387 */ /* 0x0001e60000100800 */
[----:B0-----:R-:W3:Y:S01]  /*76ab0*/  LDL.LU R2, [R1+0x1ac8] ;  /* 0x001ac80001027983 */ /* 0x001ee20000300800 */
[----:B----4-:R0:W-:Y:S02]  /*76ac0*/  STL [R1+0x1ac4], R28 ;  /* 0x001ac41c01007387 */ /* 0x0101e40000100800 */
[----:B---3--:R-:W-:-:S05]  /*76ad0*/  @!P1 FMUL R2, R2, 16777216 ;  /* 0x4b80000002029820 */ /* 0x008fca0000400000 */
[----:B------:R3:W-:Y:S01]  /*76ae0*/  STL [R1+0x458], R2 ;  /* 0x0004580201007387 */ /* 0x0007e20000100800 */
[----:B0-----:R-:W4:Y:S03]  /*76af0*/  LDL R28, [R1+0x84] ;  /* 0x00008400011c7983 */ /* 0x001f260000100800 */
[----:B---3--:R-:W3:Y:S04]  /*76b00*/  LDL R2, [R1+0x7c] ;  /* 0x00007c0001027983 */ /* 0x008ee80000100800 */
[----:B---3--:R0:W-:Y:S04]  /*76b10*/  STL [R1+0x1a54], R2 ;  /* 0x001a540201007387 */ /* 0x0081e80000100800 */
[----:B0-----:R-:W3:Y:S04]  /*76b20*/  LDL.LU R2, [R1+0x53c] ;  /* 0x00053c0001027983 */ /* 0x001ee80000300800 */
[----:B---3--:R0:W-:Y:S04]  /*76b30*/  STL [R1+0x1a98], R2 ;  /* 0x001a980201007387 */ /* 0x0081e80000100800 */
[----:B0-----:R-:W3:Y:S01]  /*76b40*/  LDL R2, [R1+0x1134] ;  /* 0x0011340001027983 */ /* 0x001ee20000100800 */
[----:B----4-:R-:W-:-:S02]  /*76b50*/  FSETP.GEU.AND P1, PT, |R28|, 1.175494350822287508e-38, PT ;  /* 0x008000001c00780b */ /* 0x010fc40003f2e200 */
[----:B------:R-:W4:Y:S02]  /*76b60*/  LDL.LU R28, [R1+0x1ac4] ;  /* 0x001ac400011c7983 */ /* 0x000f240000300800 */
        /* <DEDUP_REMOVED lines=56> */
[----:B---3--:R0:W-:Y:S01]  /*76ef0*/  STL [R1+0x1aa0], R0 ;  /* 0x001aa00001007387 */ /* 0x0081e20000100800 */
[----:B------:R-:W3:Y:S03]  /*76f00*/  LDL R2, [R1+0x80] ;  /* 0x0000800001027983 */ /* 0x000ee60000100800 */
[----:B0-----:R-:W2:Y:S02]  /*76f10*/  LDL R0, [R1+0x580] ;  /* 0x0005800001007983 */ /* 0x001ea40000100800 */
[----:B--2---:R-:W-:-:S05]  /*76f20*/  @P0 FMUL R0, R0, 0.25 ;  /* 0x3e80000000000820 */ /* 0x004fca0000400000 */
[----:B------:R0:W-:Y:S04]  /*76f30*/  @P0 STL [R1+0x580], R0 ;  /* 0x0005800001000387 */ /* 0x0001e80000100800 */
[----:B0-----:R-:W2:Y:S01]  /*76f40*/  LDL.LU R0, [R1+0x1aa0] ;  /* 0x001aa00001007983 */ /* 0x001ea20000300800 */
[----:B---3--:R-:W-:Y:S02]  /*76f50*/  @P0 FMUL R2, R2, 0.25 ;  /* 0x3e80000002020820 */ /* 0x008fe40000400000 */
[----:B--2---:R-:W-:-:S05]  /*76f60*/  @P0 FMUL R0, R0, 0.25 ;  /* 0x3e80000000000820 */ /* 0x004fca0000400000 */
[----:B------:R0:W-:Y:S04]  /*76f70*/  @P0 STL [R1+0x51c], R0 ;  /* 0x00051c0001000387 */ /* 0x0001e80000100800 */
[----:B0-----:R-:W2:Y:S01]  /*76f80*/  LDL.LU R0, [R1+0x1a9c] ;  /* 0x001a9c0001007983 */ /* 0x001ea20000300800 */
[----:B------:R0:W-:Y:S03]  /*76f90*/  @P0 STL [R1+0x80], R2 ;  /* 0x0000800201000387 */ /* 0x0001e60000100800 */
[----:B0-----:R-:W3:Y:S01]  /*76fa0*/  LDL.LU R2, [R1+0x1a98] ;  /* 0x001a980001027983 */ /* 0x001ee20000300800 */
[----:B------:R0:W-:Y:S03]  /*76fb0*/  STL [R1+0x1a94], R12 ;  /* 0x001a940c01007387 */ /* 0x0001e60000100800 */
[----:B0-----:R-:W2:Y:S01]  /*76fc0*/  LDL R12, [R1+0x84] ;  /* 0x00008400010c7983 */ /* 0x001ea20000100800 */
[----:B---3--:R-:W-:-:S05]  /*76fd0*/  @P0 FMUL R2, R2, 0.25 ;  /* 0x3e80000002020820 */ /* 0x008fca0000400000 */
[----:B------:R0:W-:Y:S01]  /*76fe0*/  STL [R1+0x1a58], R2 ;  /* 0x001a580201007387 */ /* 0x0001e20000100800 */
[----:B--2---:R-:W-:-:S03]  /*76ff0*/  FSETP.GT.AND P0, PT, |R12|, 8.50705917302346158658e+37, PT ;  /* 0x7e8000000c00780b */ /* 0x004fc60003f04200 */
[----:B0-----:R-:W2:Y:S01]  /*77000*/  LDL R2, [R1+0x568] ;  /* 0x0005680001027983 */ /* 0x001ea20000100800 */
[----:B------:R-:W3:Y:S02]  /*77010*/  LDL.LU R12, [R1+0x1a94] ;  /* 0x001a9400010c7983 */ /* 0x000ee40000300800 */
[----:B------:R0:W-:Y:S02]  /*77020*/  STL [R1+0x1a8c], R0 ;  /* 0x001a8c0001007387 */ /* 0x0001e40000100800 */
        /* <DEDUP_REMOVED lines=10> */
[----:B0-----:R-:W2:Y:S04]  /*770d0*/  LDL R15, [R1+0x1154] ;  /* 0x00115400010f7983 */ /* 0x001ea80000100800 */
[----:B--2---:R0:W-:Y:S04]  /*770e0*/  STL [R1+0x1a88], R15 ;  /* 0x001a880f01007387 */ /* 0x0041e80000100800 */
[----:B0-----:R-:W2:Y:S01]  /*770f0*/  LDL R15, [R1+0x1150] ;  /* 0x00115000010f7983 */ /* 0x001ea20000100800 */
[----:B------:R0:W-:Y:S03]  /*77100*/  STL [R1+0x1a3c], R0 ;  /* 0x001a3c0001007387 */ /* 0x0001e60000100800 */
[----:B0-----:R-:W3:Y:S01]  /*77110*/  LDL R0, [R1+0x580] ;  /* 0x0005800001007983 */ /* 0x001ee20000100800 */
        /* <DEDUP_REMOVED lines=48> */
[----:B------:R-:W2:Y:S03]  /*77420*/  LDL R2, [R1+0x51c] ;  /* 0x00051c0001027983 */ /* 0x000ea60000100800 */
[----:B------:R-:W-:Y:S01]  /*77430*/  @!P6 FMUL R4, R4, 16777216 ;  /* 0x4b8000000404e820 */ /* 0x000fe20000400000 */
[----:B--2---:R0:W-:Y:S02]  /*77440*/  STL [R1+0x1a5c], R2 ;  /* 0x001a5c0201007387 */ /* 0x0041e40000100800 */
[----:B0-----:R-:W-:Y:S02]  /*77450*/  MOV R2, R0 ;  /* 0x0000000000027202 */ /* 0x001fe40000000f00 */
[----:B------:R-:W2:Y:S03]  /*77460*/  LDL R0, [R1+0x80] ;  /* 0x0000800001007983 */ /* 0x000ea60000100800 */
[----:B------:R-:W-:Y:S01]  /*77470*/  @!P6 FMUL R2, R2, 16777216 ;  /* 0x4b8000000202e820 */ /* 0x000fe20000400000 */
[----:B------:R0:W-:Y:S04]  /*77480*/  @!P6 STL [R1+0x568], R4 ;  /* 0x000568040100e387 */ /* 0x0001e80000100800 */
[----:B0-----:R-:W3:Y:S01]  /*77490*/  LDL.LU R4, [R1+0x1a60] ;  /* 0x001a600001047983 */ /* 0x001ee20000300800 */
[----:B------:R0:W-:Y:S03]  /*774a0*/  @!P6 STL [R1+0x580], R2 ;  /* 0x000580020100e387 */ /* 0x0001e60000100800 */
[----:B0-----:R-:W2:Y:S02]  /*774b0*/  LDL.LU R2, [R1+0x1a5c] ;  /* 0x001a5c0001027983 */ /* 0x001ea40000300800 */
[----:B--2---:R-:W-:-:S05]  /*774c0*/  @!P6 FMUL R2, R2, 16777216 ;  /* 0x4b8000000202e820 */ /* 0x004fca0000400000 */
[----:B------:R0:W-:Y:S04]  /*774d0*/  @!P6 STL [R1+0x51c], R2 ;  /* 0x00051c020100e387 */ /* 0x0001e80000100800 */
[----:B0-----:R-:W2:Y:S01]  /*774e0*/  LDL.LU R2, [R1+0x1a58] ;  /* 0x001a580001027983 */ /* 0x001ea20000300800 */
[----:B------:R-:W-:-:S05]  /*774f0*/  @!P6 FMUL R0, R0, 16777216 ;  /* 0x4b8000000000e820 */ /* 0x000fca0000400000 */
[----:B------:R0:W-:Y:S04]  /*77500*/  @!P6 STL [R1+0x80], R0 ;  /* 0x000080000100e387 */ /* 0x0001e80000100800 */
[----:B0-----:R-:W3:Y:S01]  /*77510*/  LDL R0, [R1+0x10f8] ;  /* 0x0010f80001007983 */ /* 0x001ee20000100800 */
[----:B--2---:R-:W-:-:S05]  /*77520*/  @!P6 FMUL R2, R2, 16777216 ;  /* 0x4b8000000202e820 */ /* 0x004fca0000400000 */
[----:B------:R0:W-:Y:S04]  /*77530*/  STL [R1+0x53c], R2 ;  /* 0x00053c0201007387 */ /* 0x0001e80000100800 */
[----:B0-----:R-:W2:Y:S01]  /*77540*/  LDL.LU R2, [R1+0x1a54] ;  /* 0x001a540001027983 */ /* 0x001ea20000300800 */
[----:B---3--:R-:W-:-:S03]  /*77550*/  @P0 FMUL R0, R0, 0.25 ;  /* 0x3e80000000000820 */ /* 0x008fc60000400000 */
[----:B--2---:R-:W-:Y:S02]  /*77560*/  STL [R1+0x1a34], R2 ;  /* 0x001a340201007387 */ /* 0x004fe40000100800 */
[----:B------:R-:W-:Y:S02]  /*77570*/  @P0 STL [R1+0x10f8], R0 ;  /* 0x0010f80001000387 */ /* 0x000fe40000100800 */
[----:B------:R0:W-:Y:S02]  /*77580*/  STL [R1+0x1a4c], R15 ;  /* 0x001a4c0f01007387 */ /* 0x0001e40000100800 */
[----:B0-----:R-:W2:Y:S04]  /*77590*/  LDL R15, [R1+0x1118] ;  /* 0x00111800010f7983 */ /* 0x001ea80000100800 */
[----:B--2---:R0:W-:Y:S01]  /*775a0*/  STL [R1+0x1a50], R15 ;  /* 0x001a500f01007387 */ /* 0x0041e20000100800 */
[----:B------:R-:W-:-:S02]  /*775b0*/  FSETP.GEU.AND P6, PT, |R2|, 1.175494350822287508e-38, PT ;  /* 0x008000000200780b */ /* 0x000fc40003fce200 */
[----:B------:R-:W2:Y:S02]  /*775c0*/  LDL R2, [R1+0x111c] ;  /* 0x00111c0001027983 */ /* 0x000ea40000100800 */
[----:B------:R-:W3:Y:S01]  /*775d0*/  LDL R0, [R1+0x1120] ;  /* 0x0011200001007983 */ /* 0x000ee20000100800 */
[----:B0-----:R-:W2:Y:S02]  /*775e0*/  LDL R15, [R1+0x10fc] ;  /* 0x0010fc00010f7983 */ /* 0x001ea40000100800 */
[----:B--2---:R-:W-:-:S05]  /*775f0*/  @P0 FMUL R15, R15, 0.25 ;  /* 0x3e8000000f0f0820 */ /* 0x004fca0000400000 */
[----:B------:R0:W-:Y:S04]  /*77600*/  @P0 STL [R1+0x10fc], R15 ;  /* 0x0010fc0f01000387 */ /* 0x0001e80000100800 */
[----:B0-----:R-:W2:Y:S01]  /*77610*/  LDL.LU R15, [R1+0x1a50] ;  /* 0x001a5000010f7983 */ /* 0x001ea20000300800 */
[----:B------:R-:W-:Y:S02]  /*77620*/  @P0 FMUL R2, R2, 0.25 ;  /* 0x3e80000002020820 */ /* 0x000fe40000400000 */
[----:B---3--:R-:W-:Y:S02]  /*77630*/  @P0 FMUL R0, R0, 0.25 ;  /* 0x3e80000000000820 */ /* 0x008fe40000400000 */
[----:B--2---:R-:W-:-:S05]  /*77640*/  @P0 FMUL R15, R15, 0.25 ;  /* 0x3e8000000f0f0820 */ /* 0x004fca0000400000 */
[----:B------:R0:W-:Y:S04]  /*77650*/  @P0 STL [R1+0x1118], R15 ;  /* 0x0011180f01000387 */ /* 0x0001e80000100800 */
[----:B0-----:R-:W2:Y:S01]  /*77660*/  LDL.LU R15, [R1+0x1a4c] ;  /* 0x001a4c00010f7983 */ /* 0x001ea20000300800 */
[----:B------:R0:W-:Y:S02]  /*77670*/  STL [R1+0x1a48], R4 ;  /* 0x001a480401007387 */ /* 0x0001e40000100800 */
[----:B------:R3:W-:Y:S01]  /*77680*/  @P0 STL [R1+0x111c], R2 ;  /* 0x00111c0201000387 */ /* 0x0007e20000100800 */
[----:B0-----:R-:W2:Y:S01]  /*77690*/  LDL R4, [R1+0x1124] ;  /* 0x0011240001047983 */ /* 0x001ea20000100800 */
[----:B------:R0:W-:Y:S02]  /*776a0*/  @P0 STL [R1+0x1120], R0 ;  /* 0x0011200001000387 */ /* 0x0001e40000100800 */
[----:B---3--:R-:W3:Y:S02]  /*776b0*/  LDL R2, [R1+0x1138] ;  /* 0x0011380001027983 */ /* 0x008ee40000100800 */
[----:B---3--:R3:W-:Y:S01]  /*776c0*/  STL [R1+0x1a44], R2 ;  /* 0x001a440201007387 */ /* 0x0087e20000100800 */
[----:B--2---:R-:W-:-:S02]  /*776d0*/  @P0 FMUL R4, R4, 0.25 ;  /* 0x3e80000004040820 */ /* 0x004fc40000400000 */
[----:B0-----:R-:W2:Y:S01]  /*776e0*/  LDL R0, [R1+0x434] ;  /* 0x0004340001007983 */ /* 0x001ea20000100800 */
[----:B---3--:R-:W3:Y:S02]  /*776f0*/  LDL R2, [R1+0x1130] ;  /* 0x0011300001027983 */ /* 0x008ee40000100800 */
[----:B------:R0:W-:Y:S02]  /*77700*/  @P0 STL [R1+0x1124], R4 ;  /* 0x0011240401000387 */ /* 0x0001e40000100800 */
[----:B0-----:R-:W2:Y:S01]  /*77710*/  LDL.LU R4, [R1+0x1a48] ;  /* 0x001a480001047983 */ /* 0x001ea20000300800 */
[----:B---3--:R-:W-:-:S05]  /*77720*/  @P0 FMUL R2, R2, 0.25 ;  /* 0x3e80000002020820 */ /* 0x008fca0000400000 */
[----:B------:R0:W-:Y:S04]  /*77730*/  @P0 STL [R1+0x1130], R2 ;  /* 0x0011300201000387 */ /* 0x0001e80000100800 */
[----:B0-----:R-:W3:Y:S01]  /*77740*/  LDL.LU R2, [R1+0x1a44] ;  /* 0x001a440001027983 */ /* 0x001ee20000300800 */
[----:B--2---:R-:W-:-:S05]  /*77750*/  @P0 FMUL R0, R0, 0.25 ;  /* 0x3e80000000000820 */ /* 0x004fca0000400000 */
[----:B------:R0:W-:Y:S04]  /*77760*/  @P0 STL [R1+0x434], R0 ;  /* 0x0004340001000387 */ /* 0x0001e80000100800 */
[----:B0-----:R-:W2:Y:S01]  /*77770*/  LDL R0, [R1+0x450] ;  /* 0x0004500001007983 */ /* 0x001ea20000100800 */
[----:B---3--:R-:W-:-:S05]  /*77780*/  @P0 FMUL R2, R2, 0.25 ;  /* 0x3e80000002020820 */ /* 0x008fca0000400000 */
[----:B------:R0:W-:Y:S04]  /*77790*/  @P0 STL [R1+0x1138], R2 ;  /* 0x0011380201000387 */ /* 0x0001e80000100800 */
[----:B0-----:R-:W3:Y:S01]  /*777a0*/  LDL R2, [R1+0x468] ;  /* 0x0004680001027983 */ /* 0x001ee20000100800 */
[----:B--2---:R-:W-:-:S03]  /*777b0*/  @P0 FMUL R0, R0, 0.25 ;  /* 0x3e80000000000820 */ /* 0x004fc60000400000 */
[----:B---3--:R0:W-:Y:S04]  /*777c0*/  STL [R1+0x1a40], R2 ;  /* 0x001a400201007387 */ /* 0x0081e80000100800 */
[----:B0-----:R-:W2:Y:S01]  /*777d0*/  LDL R2, [R1+0x444] ;  /* 0x0004440001027983 */ /* 0x001ea20000100800 */
[----:B------:R0:W-:Y:S03]  /*777e0*/  @P0 STL [R1+0x450], R0 ;  /* 0x0004500001000387 */ /* 0x0001e60000100800 */
[----:B0-----:R-:W3:Y:S01]  /*777f0*/  LDL R0, [R1+0x45c] ;  /* 0x00045c0001007983 */ /* 0x001ee20000100800 */
[----:B--2---:R-:W-:-:S05]  /*77800*/  @P0 FMUL R2, R2, 0.25 ;  /* 0x3e80000002020820 */ /* 0x004fca0000400000 */
[----:B------:R0:W-:Y:S04]  /*77810*/  @P0 STL [R1+0x444], R2 ;  /* 0x0004440201000387 */ /* 0x0001e80000100800 */
[----:B0-----:R-:W2:Y:S01]  /*77820*/  LDL.LU R2, [R1+0x1a40] ;  /* 0x001a400001027983 */ /* 0x001ea20000300800 */
[----:B---3--:R-:W-:Y:S02]  /*77830*/  @P0 FMUL R0, R0, 0.25 ;  /* 0x3e80000000000820 */ /* 0x008fe40000400000 */
[----:B--2---:R-:W-:-:S05]  /*77840*/  @P0 FMUL R2, R2, 0.25 ;  /* 0x3e80000002020820 */ /* 0x004fca0000400000 */
[----:B------:R0:W-:Y:S04]  /*77850*/  @P0 STL [R1+0x468], R2 ;  /* 0x0004680201000387 */ /* 0x0001e80000100800 */
[----:B0-----:R-:W2:Y:S01]  /*77860*/  LDL R2, [R1+0x480] ;  /* 0x0004800001027983 */ /* 0x001ea20000100800 */
[----:B------:R0:W-:Y:S03]  /*77870*/  @P0 STL [R1+0x45c], R0 ;  /* 0x00045c0001000387 */ /* 0x0001e60000100800 */
[----:B0-----:R-:W3:Y:S01]  /*77880*/  LDL.LU R0, [R1+0x1a3c] ;  /* 0x001a3c0001007983 */ /* 0x001ee20000300800 */
[----:B------:R0:W-:Y:S03]  /*77890*/  STL [R1+0x1a38], R4 ;  /* 0x001a380401007387 */ /* 0x0001e60000100800 */
[----:B0-----:R-:W3:Y:S01]  /*778a0*/  LDL R4, [R1+0x84] ;  /* 0x0000840001047983 */ /* 0x001ee20000100800 */
[----:B--2---:R-:W-:-:S05]  /*778b0*/  @P0 FMUL R2, R2, 0.25 ;  /* 0x3e80000002020820 */ /* 0x004fca0000400000 */
[----:B------:R0:W-:Y:S04]  /*778c0*/  @P0 STL [R1+0x480], R2 ;  /* 0x0004800201000387 */ /* 0x0001e80000100800 */
[----:B0-----:R-:W2:Y:S01]  /*778d0*/  LDL R2, [R1+0x4a4] ;  /* 0x0004a40001027983 */ /* 0x001ea20000100800 */
[----:B---3--:R-:W-:-:S05]  /*778e0*/  @P0 FMUL R4, R4, 0.25 ;  /* 0x3e80000004040820 */ /* 0x008fca0000400000 */
[----:B------:R0:W-:Y:S04]  /*778f0*/  @P0 STL [R1+0x84], R4 ;  /* 0x0000840401000387 */ /* 0x0001e80000100800 */
[----:B0-----:R-:W3:Y:S01]  /*77900*/  LDL.LU R4, [R1+0x1a38] ;  /* 0x001a380001047983 */ /* 0x001ee20000300800 */
[----:B--2---:R-:W-:-:S03]  /*77910*/  @P0 FMUL R2, R2, 0.25 ;  /* 0x3e80000002020820 */ /* 0x004fc60000400000 */
[----:B---3--:R0:W-:Y:S04]  /*77920*/  STL [R1+0x1a30], R4 ;  /* 0x001a300401007387 */ /* 0x0081e80000100800 */
[----:B0-----:R-:W2:Y:S01]  /*77930*/  LDL R4, [R1+0x10f8] ;  /* 0x0010f80001047983 */ /* 0x001ea20000100800 */
[----:B------:R0:W-:Y:S03]  /*77940*/  @P0 STL [R1+0x4a4], R2 ;  /* 0x0004a40201000387 */ /* 0x0001e60000100800 */
[----:B0-----:R-:W3:Y:S01]  /*77950*/  LDL.LU R2, [R1+0x1a34] ;  /* 0x001a340001027983 */ /* 0x001ee20000300800 */
[----:B------:R-:W-:-:S05]  /*77960*/  @P0 FMUL R0, R0, 0.25 ;  /* 0x3e80000000000820 */ /* 0x000fca0000400000 */
[----:B------:R-:W-:Y:S01]  /*77970*/  @P0 STL [R1+0x48c], R0 ;  /* 0x00048c0001000387 */ /* 0x000fe20000100800 */
[----:B------:R0:W-:Y:S03]  /*77980*/  STL [R1+0x1a0c], R0 ;  /* 0x001a0c0001007387 */ /* 0x0001e60000100800 */
[----:B0-----:R-:W4:Y:S01]  /*77990*/  LDL R0, [R1+0x4a4] ;  /* 0x0004a40001007983 */ /* 0x001f220000100800 */
[----:B---3--:R-:W-:-:S03]  /*779a0*/  FSETP.GT.AND P0, PT, |R2|, 8.50705917302346158658e+37, PT ;  /* 0x7e8000000200780b */ /* 0x008fc60003f04200 */
[----:B------:R0:W-:Y:S04]  /*779b0*/  STL [R1+0x19e4], R2 ;  /* 0x0019e40201007387 */ /* 0x0001e80000100800 */
[----:B0-----:R-:W3:Y:S01]  /*779c0*/  LDL R2, [R1+0x10fc] ;  /* 0x0010fc0001027983 */ /* 0x001ee20000100800 */
[----:B--2---:R-:W-:-:S05]  /*779d0*/  @!P1 FMUL R4, R4, 16777216 ;  /* 0x4b80000004049820 */ /* 0x004fca0000400000 */
[----:B------:R0:W-:Y:S04]  /*779e0*/  @!P1 STL [R1+0x10f8], R4 ;  /* 0x0010f80401009387 */ /* 0x0001e80000100800 */
[----:B0-----:R-:W2:Y:S01]  /*779f0*/  LDL.LU R4, [R1+0x1a30] ;  /* 0x001a300001047983 */ /* 0x001ea20000300800 */
        /* <DEDUP_REMOVED lines=40> */
[----:B------:R4:W-:Y:S02]  /*77c80*/  @!P1 STL [R1+0x444], R2 ;  /* 0x0004440201009387 */ /* 0x0009e40000100800 */
[----:B----4-:R-:W-:Y:S02]  /*77c90*/  MOV R2, R0 ;  /* 0x0000000000027202 */ /* 0x010fe40000000f00 */
        /* <DEDUP_REMOVED lines=13> */
[----:B0-----:R-:W3:Y:S01]  /*77d70*/  LDL.LU R0, [R1+0x1a0c] ;  /* 0x001a0c0001007983 */ /* 0x001ee20000300800 */
[----:B------:R0:W-:Y:S03]  /*77d80*/  STL [R1+0x1a04], R2 ;  /* 0x001a040201007387 */ /* 0x0001e60000100800 */
[----:B0-----:R-:W4:Y:S04]  /*77d90*/  LDL R2, [R1+0x84] ;  /* 0x0000840001027983 */ /* 0x001f280000100800 */
[----:B----4-:R3:W-:Y:S02]  /*77da0*/  STL [R1+0x1a08], R2 ;  /* 0x001a080201007387 */ /* 0x0107e40000100800 */
[----:B---3--:R-:W-:-:S02]  /*77db0*/  IMAD.MOV.U32 R2, RZ, RZ, R0 ;  /* 0x000000ffff027224 */ /* 0x008fc400078e0000 */
[----:B------:R-:W3:Y:S02]  /*77dc0*/  LDL R0, [R1] ;  /* 0x0000000001007983 */ /* 0x000ee40000100800 */
[----:B------:R-:W-:-:S05]  /*77dd0*/  @!P1 FMUL R2, R2, 16777216 ;  /* 0x4b80000002029820 */ /* 0x000fca0000400000 */
[----:B------:R0:W-:Y:S04]  /*77de0*/  @!P1 STL [R1+0x48c], R2 ;  /* 0x00048c0201009387 */ /* 0x0001e80000100800 */
[----:B0-----:R-:W4:Y:S02]  /*77df0*/  LDL.LU R2, [R1+0x1a08] ;  /* 0x001a080001027983 */ /* 0x001f240000300800 */
[----:B----4-:R-:W-:-:S05]  /*77e00*/  @!P1 FMUL R2, R2, 16777216 ;  /* 0x4b80000002029820 */ /* 0x010fca0000400000 */
[----:B------:R0:W-:Y:S04]  /*77e10*/  @!P1 STL [R1+0x84], R2 ;  /* 0x0000840201009387 */ /* 0x0001e80000100800 */
[----:B0-----:R-:W4:Y:S02]  /*77e20*/  LDL.LU R2, [R1+0x1a04] ;  /* 0x001a040001027983 */ /* 0x001f240000300800 */
[----:B----4-:R-:W-:-:S05]  /*77e30*/  @!P1 FMUL R2, R2, 16777216 ;  /* 0x4b80000002029820 */ /* 0x010fca0000400000 */
[----:B------:R0:W-:Y:S04]  /*77e40*/  @!P1 STL [R1+0x4a4], R2 ;  /* 0x0004a40201009387 */ /* 0x0001e80000100800 */
[----:B0-----:R-:W4:Y:S04]  /*77e50*/  LDL R2, [R1+0x1140] ;  /* 0x0011400001027983 */ /* 0x001f280000100800 */
[----:B----4-:R0:W-:Y:S04]  /*77e60*/  STL [R1+0x19fc], R2 ;  /* 0x0019fc0201007387 */ /* 0x0101e80000100800 */
[----:B0-----:R-:W4:Y:S04]  /*77e70*/  LDL R2, [R1+0x112c] ;  /* 0x00112c0001027983 */ /* 0x001f280000100800 */
[----:B----4-:R0:W-:Y:S04]  /*77e80*/  STL [R1+0x1a00], R2 ;  /* 0x001a000201007387 */ /* 0x0101e80000100800 */
[----:B0-----:R-:W4:Y:S01]  /*77e90*/  LDL R2, [R1+0x1128] ;  /* 0x0011280001027983 */ /* 0x001f220000100800 */
[----:B---3--:R-:W-:-:S02]  /*77ea0*/  FSETP.GT.AND P1, PT, |R0|, 8.50705917302346158658e+37, PT ;  /* 0x7e8000000000780b */ /* 0x008fc40003f24200 */
[----:B------:R-:W3:Y:S02]  /*77eb0*/  LDL R0, [R1+0x1144] ;  /* 0x0011440001007983 */ /* 0x000ee40000100800 */
[----:B----4-:R-:W-:-:S05]  /*77ec0*/  @P0 FMUL R2, R2, 0.25 ;  /* 0x3e80000002020820 */ /* 0x010fca0000400000 */
[----:B------:R0:W-:Y:S04]  /*77ed0*/  @P0 STL [R1+0x1128], R2 ;  /* 0x0011280201000387 */ /* 0x0001e80000100800 */
[----:B0-----:R-:W4:Y:S02]  /*77ee0*/  LDL.LU R2, [R1+0x1a00] ;  /* 0x001a000001027983 */ /* 0x001f240000300800 */
[----:B----4-:R-:W-:-:S05]  /*77ef0*/  @P0 FMUL R2, R2, 0.25 ;  /* 0x3e80000002020820 */ /* 0x010fca0000400000 */
[----:B------:R0:W-:Y:S04]  /*77f00*/  @P0 STL [R1+0x112c], R2 ;  /* 0x00112c0201000387 */ /* 0x0001e80000100800 */
[----:B0-----:R-:W4:Y:S01]  /*77f10*/  LDL.LU R2, [R1+0x19fc] ;  /* 0x0019fc0001027983 */ /* 0x001f220000300800 */
[----:B---3--:R-:W-:Y:S02]  /*77f20*/  @P0 FMUL R0, R0, 0.25 ;  /* 0x3e80000000000820 */ /* 0x008fe40000400000 */
[----:B----4-:R-:W-:-:S05]  /*77f30*/  @P0 FMUL R2, R2, 0.25 ;  /* 0x3e80000002020820 */ /* 0x010fca0000400000 */
[----:B------:R-:W-:Y:S01]  /*77f40*/  @P0 STL [R1+0x1140], R2 ;  /* 0x0011400201000387 */ /* 0x000fe20000100800 */
[----:B------:R-:W-:Y:S02]  /*77f50*/  @P0 STL [R1+0x1144], R0 ;  /* 0x0011440001000387 */ /* 0x000fe40000100800 */
[----:B------:R0:W-:Y:S02]  /*77f60*/  STL [R1+0x19f4], R13 ;  /* 0x0019f40d01007387 */ /* 0x0001e40000100800 */
[----:B0-----:R-:W3:Y:S04]  /*77f70*/  LDL R13, [R1+0x115c] ;  /* 0x00115c00010d7983 */ /* 0x001ee80000100800 */
[----:B---3--:R0:W-:Y:S01]  /*77f80*/  STL [R1+0x19f8], R13 ;  /* 0x0019f80d01007387 */ /* 0x0081e20000100800 */
[----:B------:R-:W3:Y:S02]  /*77f90*/  LDL R2, [R1+0x1160] ;  /* 0x0011600001027983 */ /* 0x000ee40000100800 */
[----:B------:R-:W4:Y:S01]  /*77fa0*/  LDL R0, [R1+0x1164] ;  /* 0x0011640001007983 */ /* 0x000f220000100800 */
[----:B0-----:R-:W2:Y:S02]  /*77fb0*/  LDL R13, [R1+0x1158] ;  /* 0x00115800010d7983 */ /* 0x001ea40000100800 */
[----:B--2---:R-:W-:-:S05]  /*77fc0*/  @P0 FMUL R13, R13, 0.25 ;  /* 0x3e8000000d0d0820 */ /* 0x004fca0000400000 */
[----:B------:R0:W-:Y:S04]  /*77fd0*/  @P0 STL [R1+0x1158], R13 ;  /* 0x0011580d01000387 */ /* 0x0001e80000100800 */
[----:B0-----:R-:W2:Y:S01]  /*77fe0*/  LDL.LU R13, [R1+0x19f8] ;  /* 0x0019f800010d7983 */ /* 0x001ea20000300800 */
[----:B---3--:R-:W-:Y:S02]  /*77ff0*/  @P0 FMUL R2, R2, 0.25 ;  /* 0x3e80000002020820 */ /* 0x008fe40000400000 */
[----:B----4-:R-:W-:Y:S02]  /*78000*/  @P0 FMUL R0, R0, 0.25 ;  /* 0x3e80000000000820 */ /* 0x010fe40000400000 */
[----:B--2---:R-:W-:-:S05]  /*78010*/  @P0 FMUL R13, R13, 0.25 ;  /* 0x3e8000000d0d0820 */ /* 0x004fca0000400000 */
[----:B------:R0:W-:Y:S04]  /*78020*/  @P0 STL [R1+0x115c], R13 ;  /* 0x00115c0d01000387 */ /* 0x0001e80000100800 */
[----:B0-----:R-:W2:Y:S01]  /*78030*/  LDL.LU R13, [R1+0x19f4] ;  /* 0x0019f400010d7983 */ /* 0x001ea20000300800 */
[----:B------:R0:W-:Y:S02]  /*78040*/  @P0 STL [R1+0x1160], R2 ;  /* 0x0011600201000387 */ /* 0x0001e40000100800 */
[----:B------:R-:W-:Y:S02]  /*78050*/  @P0 STL [R1+0x1164], R0 ;  /* 0x0011640001000387 */ /* 0x000fe40000100800 */
[----:B------:R3:W-:Y:S01]  /*78060*/  STL [R1+0x19f0], R11 ;  /* 0x0019f00b01007387 */ /* 0x0007e20000100800 */
[----:B0-----:R-:W4:Y:S04]  /*78070*/  LDL R2, [R1+0x52c] ;  /* 0x00052c0001027983 */ /* 0x001f280000100800 */
[----:B---3--:R-:W3:Y:S04]  /*78080*/  LDL R11, [R1+0x514] ;  /* 0x00051400010b7983 */ /* 0x008ee80000100800 */
[----:B----4-:R0:W-:Y:S01]  /*78090*/  STL [R1+0x19ec], R2 ;  /* 0x0019ec0201007387 */ /* 0x0101e20000100800 */
[----:B---3--:R-:W-:-:S02]  /*780a0*/  @P0 FMUL R11, R11, 0.25 ;  /* 0x3e8000000b0b0820 */ /* 0x008fc40000400000 */
[----:B------:R-:W3:Y:S01]  /*780b0*/  LDL R0, [R1+0x54c] ;  /* 0x00054c0001007983 */ /* 0x000ee20000100800 */
[----:B0-----:R-:W4:Y:S02]  /*780c0*/  LDL R2, [R1+0x530] ;  /* 0x0005300001027983 */ /* 0x001f240000100800 */
[----:B------:R0:W-:Y:S02]  /*780d0*/  @P0 STL [R1+0x514], R11 ;  /* 0x0005140b01000387 */ /* 0x0001e40000100800 */
[----:B0-----:R-:W2:Y:S01]  /*780e0*/  LDL.LU R11, [R1+0x19f0] ;  /* 0x0019f000010b7983 */ /* 0x001ea20000300800 */
[----:B----4-:R-:W-:-:S05]  /*780f0*/  @P0 FMUL R2, R2, 0.25 ;  /* 0x3e80000002020820 */ /* 0x010fca0000400000 */
[----:B------:R0:W-:Y:S04]  /*78100*/  @P0 STL [R1+0x530], R2 ;  /* 0x0005300201000387 */ /* 0x0001e80000100800 */
[----:B0-----:R-:W4:Y:S01]  /*78110*/  LDL.LU R2, [R1+0x19ec] ;  /* 0x0019ec0001027983 */ /* 0x001f220000300800 */
[----:B---3--:R-:W-:-:S05]  /*78120*/  @P0 FMUL R0, R0, 0.25 ;  /* 0x3e80000000000820 */ /* 0x008fca0000400000 */
[----:B------:R-:W-:Y:S01]  /*78130*/  @P0 STL [R1+0x54c], R0 ;  /* 0x00054c0001000387 */ /* 0x000fe20000100800 */
[----:B----4-:R-:W-:-:S05]  /*78140*/  @P0 FMUL R2, R2, 0.25 ;  /* 0x3e80000002020820 */ /* 0x010fca0000400000 */
[----:B------:R0:W-:Y:S04]  /*78150*/  @P0 STL [R1+0x52c], R2 ;  /* 0x00052c0201000387 */ /* 0x0001e80000100800 */
[----:B0-----:R-:W3:Y:S01]  /*78160*/  LDL R2, [R1+0x538] ;  /* 0x0005380001027983 */ /* 0x001ee20000100800 */
[----:B------:R-:W-:Y:S01]  /*78170*/  MOV R0, R3 ;  /* 0x0000000300007202 */ /* 0x000fe20000000f00 */
[----:B------:R-:W-:Y:S01]  /*78180*/  MOV R3, R4 ;  /* 0x0000000400037202 */ /* 0x000fe20000000f00 */
[----:B------:R-:W-:Y:S01]  /*78190*/  MOV R4, R8 ;  /* 0x0000000800047202 */ /* 0x000fe20000000f00 */
[----:B------:R-:W-:Y:S02]  /*781a0*/  IMAD.MOV.U32 R8, RZ, RZ, R7 ;  /* 0x000000ffff087224 */ /* 0x000fe400078e0007 */
[----:B------:R-:W4:Y:S04]  /*781b0*/  LDL R7, [R1+0x548] ;  /* 0x0005480001077983 */ /* 0x000f280000100800 */
[----:B---3--:R0:W-:Y:S04]  /*781c0*/  STL [R1+0x19e8], R2 ;  /* 0x0019e80201007387 */ /* 0x0081e80000100800 */
[----:B0-----:R-:W3:Y:S01]  /*781d0*/  LDL R2, [R1+0x564] ;  /* 0x0005640001027983 */ /* 0x001ee20000100800 */
[----:B----4-:R-:W-:-:S05]  /*781e0*/  @P0 FMUL R7, R7, 0.25 ;  /* 0x3e80000007070820 */ /* 0x010fca0000400000 */
[----:B------:R0:W-:Y:S04]  /*781f0*/  @P0 STL [R1+0x548], R7 ;  /* 0x0005480701000387 */ /* 0x0001e80000100800 */
[----:B0-----:R-:W4:Y:S01]  /*78200*/  LDL R7, [R1+0x55c] ;  /* 0x00055c0001077983 */ /* 0x001f220000100800 */
[----:B---3--:R-:W-:-:S05]  /*78210*/  @P0 FMUL R2, R2, 0.25 ;  /* 0x3e80000002020820 */ /* 0x008fca0000400000 */
[----:B------:R0:W-:Y:S04]  /*78220*/  @P0 STL [R1+0x564], R2 ;  /* 0x0005640201000387 */ /* 0x0001e80000100800 */
[----:B0-----:R-:W3:Y:S02]  /*78230*/  LDL.LU R2, [R1+0x19e8] ;  /* 0x0019e80001027983 */ /* 0x001ee40000300800 */
[----:B---3--:R-:W-:-:S05]  /*78240*/  @P0 FMUL R2, R2, 0.25 ;  /* 0x3e80000002020820 */ /* 0x008fca0000400000 */
[----:B------:R0:W-:Y:S04]  /*78250*/  @P0 STL [R1+0x538], R2 ;  /* 0x0005380201000387 */ /* 0x0001e80000100800 */
[----:B0-----:R-:W3:Y:S01]  /*78260*/  LDL.LU R2, [R1+0x19e4] ;  /* 0x0019e40001027983 */ /* 0x001ee20000300800 */
[----:B----4-:R-:W-:Y:S02]  /*78270*/  @P0 FMUL R7, R7, 0.25 ;  /* 0x3e80000007070820 */ /* 0x010fe40000400000 */
[----:B---3--:R-:W-:-:S05]  /*78280*/  @P0 FMUL R2, R2, 0.25 ;  /* 0x3e80000002020820 */ /* 0x008fca0000400000 */
[----:B------:R-:W-:Y:S01]  /*78290*/  @P0 STL [R1+0x7c], R2 ;  /* 0x00007c0201000387 */ /* 0x000fe20000100800 */
[----:B------:R2:W-:Y:S02]  /*782a0*/  @P0 STL [R1+0x55c], R7 ;  /* 0x00055c0701000387 */ /* 0x0005e40000100800 */
[----:B--2---:R-:W-:Y:S02]  /*782b0*/  MOV R7, R13 ;  /* 0x0000000d00077202 */ /* 0x004fe40000000f00 */
[----:B------:R-:W2:Y:S01]  /*782c0*/  LDL.LU R13, [R1+0x58] ;  /* 0x00005800010d7983 */ /* 0x000ea20000300800 */
[----:B------:R-:W-:Y:S01]  /*782d0*/  MOV R2, R3 ;  /* 0x0000000300027202 */ /* 0x000fe20000000f00 */
[----:B------:R-:W-:Y:S01]  /*782e0*/  MOV R3, R5 ;  /* 0x0000000500037202 */ /* 0x000fe20000000f00 */
[----:B------:R-:W-:Y:S01]  /*782f0*/  MOV R5, R26 ;  /* 0x0000001a00057202 */ /* 0x000fe20000000f00 */
[----:B------:R-:W-:Y:S02]  /*78300*/  MOV R26, R24 ;  /* 0x00000018001a7202 */ /* 0x000fe40000000f00 */
[----:B------:R-:W-:Y:S01]  /*78310*/  IMAD.MOV.U32 R24, RZ, RZ, R18 ;  /* 0x000000ffff187224 */ /* 0x000fe200078e0012 */
[----:B------:R-:W-:Y:S01]  /*78320*/  MOV R18, R14 ;  /* 0x0000000e00127202 */ /* 0x000fe20000000f00 */
[----:B--2---:R-:W-:Y:S01]  /*78330*/  STL [R1+0x13bc], R13 ;  /* 0x0013bc0d01007387 */ /* 0x004fe20000100800 */
[----:B------:R-:W2:Y:S03]  /*78340*/  LDL.LU R14, [R1+0x60] ;  /* 0x00006000010e7983 */ /* 0x000ea60000300800 */
[----:B--2---:R0:W-:Y:S02]  /*78350*/  STL [R1+0x137c], R14 ;  /* 0x00137c0e01007387 */ /* 0x0041e40000100800 */
[----:B0-----:R-:W-:-:S02]  /*78360*/  MOV R14, R10 ;  /* 0x0000000a000e7202 */ /* 0x001fc40000000f00 */
[----:B------:R-:W2:Y:S04]  /*78370*/  LDL.LU R10, [R1+0xd90] ;  /* 0x000d9000010a7983 */ /* 0x000ea80000300800 */
[----:B--2---:R0:W-:Y:S02]  /*78380*/  STL [R1+0x1380], R10 ;  /* 0x0013800a01007387 */ /* 0x0041e40000100800 */
[----:B0-----:R-:W-:Y:S02]  /*78390*/  MOV R10, R9 ;  /* 0x00000009000a7202 */ /* 0x001fe40000000f00 */
[----:B------:R-:W2:Y:S04]  /*783a0*/  LDL.LU R9, [R1+0xda4] ;  /* 0x000da40001097983 */ /* 0x000ea80000300800 */
[----:B--2---:R0:W-:Y:S02]  /*783b0*/  STL [R1+0x1384], R9 ;  /* 0x0013840901007387 */ /* 0x0041e40000100800 */
[----:B0-----:R-:W-:-:S02]  /*783c0*/  IMAD.MOV.U32 R9, RZ, RZ, R11 ;  /* 0x000000ffff097224 */ /* 0x001fc400078e000b */
[----:B------:R-:W2:Y:S01]  /*783d0*/  LDL.LU R11, [R1+0xdac] ;  /* 0x000dac00010b7983 */ /* 0x000ea20000300800 */
[----:B------:R-:W-:Y:S01]  /*783e0*/  MOV R13, R0 ;  /* 0x00000000000d7202 */ /* 0x000fe20000000f00 */
[----:B------:R-:W-:Y:S02]  /*783f0*/  IMAD.MOV.U32 R0, RZ, RZ, R8 ;  /* 0x000000ffff007224 */ /* 0x000fe400078e0008 */
[----:B--2---:R-:W-:Y:S01]  /*78400*/  STL [R1+0x1388], R11 ;  /* 0x0013880b01007387 */ /* 0x004fe20000100800 */
[----:B------:R-:W2:Y:S03]  /*78410*/  LDL.LU R8, [R1+0xdb4] ;  /* 0x000db40001087983 */ /* 0x000ea60000300800 */
[----:B--2---:R0:W-:Y:S02]  /*78420*/  STL [R1+0x138c], R8 ;  /* 0x00138c0801007387 */ /* 0x0041e40000100800 */
[----:B0-----:R-:W-:Y:S01]  /*78430*/  MOV R8, R6 ;  /* 0x0000000600087202 */ /* 0x001fe20000000f00 */
[----:B------:R-:W-:-:S04]  /*78440*/  MOV R6, R29 ;  /* 0x0000001d00067202 */ /* 0x000fc80000000f00 */
[----:B------:R-:W-:Y:S01]  /*78450*/  STL [R1+0x19dc], R8 ;  /* 0x0019dc0801007387 */ /* 0x000fe20000100800 */
[----:B------:R-:W2:Y:S03]  /*78460*/  LDL.LU R29, [R1+0xda0] ;  /* 0x000da000011d7983 */ /* 0x000ea60000300800 */
[----:B--2---:R0:W-:Y:S02]  /*78470*/  STL [R1+0x1368], R29 ;  /* 0x0013681d01007387 */ /* 0x0041e40000100800 */
[----:B0-----:R-:W-:Y:S01]  /*78480*/  MOV R29, R9 ;  /* 0x00000009001d7202 */ /* 0x001fe20000000f00 */
[----:B------:R-:W-:Y:S02]  /*78490*/  MOV R9, R22 ;  /* 0x0000001600097202 */ /* 0x000fe40000000f00 */
[----:B------:R-:W-:Y:S02]  /*784a0*/  IMAD.MOV.U32 R22, RZ, RZ, R28 ;  /* 0x000000ffff167224 */ /* 0x000fe400078e001c */
[----:B------:R-:W-:Y:S01]  /*784b0*/  STL [R1+0x19e0], R29 ;  /* 0x0019e01d01007387 */ /* 0x000fe20000100800 */
[----:B------:R-:W2:Y:S03]  /*784c0*/  LDL.LU R28, [R1+0xda8] ;  /* 0x000da800011c7983 */ /* 0x000ea60000300800 */
[----:B--2---:R0:W-:Y:S02]  /*784d0*/  STL [R1+0x136c], R28 ;  /* 0x00136c1c01007387 */ /* 0x0041e40000100800 */
[----:B0-----:R-:W-:-:S02]  /*784e0*/  MOV R28, R6 ;  /* 0x00000006001c7202 */ /* 0x001fc40000000f00 */
[----:B------:R-:W2:Y:S01]  /*784f0*/  LDL.LU R6, [R1+0xdb0] ;  /* 0x000db00001067983 */ /* 0x000ea20000300800 */
[----:B------:R-:W-:Y:S01]  /*78500*/  IMAD.MOV.U32 R11, RZ, RZ, R10 ;  /* 0x000000ffff0b7224 */ /* 0x000fe200078e000a */
[----:B------:R-:W-:Y:S01]  /*78510*/  MOV R10, R14 ;  /* 0x0000000e000a7202 */ /* 0x000fe20000000f00 */
[----:B------:R-:W-:Y:S01]  /*78520*/  MOV R14, R7 ;  /* 0x00000007000e7202 */ /* 0x000fe20000000f00 */
[----:B--2---:R0:W-:Y:S04]  /*78530*/  STL [R1+0x1370], R6 ;  /* 0x0013700601007387 */ /* 0x0041e80000100800 */
[----:B0-----:R-:W2:Y:S01]  /*78540*/  LDL.LU R6, [R1] ;  /* 0x0000000001067983 */ /* 0x001ea20000300800 */
[----:B------:R-:W3:Y:S02]  /*78550*/  LDL.LU R7, [R1+0xdb8] ;  /* 0x000db80001077983 */ /* 0x000ee40000300800 */
[----:B------:R-:W-:Y:S01]  /*78560*/  IMAD.MOV.U32 R29, RZ, RZ, R0 ;  /* 0x000000ffff1d7224 */ /* 0x000fe200078e0000 */
[----:B------:R-:W-:Y:S01]  /*78570*/  MOV R0, R5 ;  /* 0x0000000500007202 */ /* 0x000fe20000000f00 */
[----:B---3--:R-:W-:Y:S01]  /*78580*/  STL [R1+0x1374], R7 ;  /* 0x0013740701007387 */ /* 0x008fe20000100800 */
[----:B------:R-:W3:Y:S03]  /*78590*/  LDL.LU R5, [R1+0xdc0] ;  /* 0x000dc00001057983 */ /* 0x000ee60000300800 */
[----:B---3--:R0:W-:Y:S02]  /*785a0*/  STL [R1+0x1378], R5 ;  /* 0x0013780501007387 */ /* 0x0081e40000100800 */
[----:B0-----:R-:W-:-:S02]  /*785b0*/  IMAD.MOV.U32 R5, RZ, RZ, R12 ;  /* 0x000000ffff057224 */ /* 0x001fc400078e000c */
[----:B------:R-:W3:Y:S04]  /*785c0*/  LDL.LU R12, [R1+0xdc4] ;  /* 0x000dc400010c7983 */ /* 0x000ee80000300800 */
[----:B---3--:R0:W-:Y:S02]  /*785d0*/  STL [R1+0x1390], R12 ;  /* 0x0013900c01007387 */ /* 0x0081e40000100800 */
[----:B0-----:R-:W-:Y:S02]  /*785e0*/  MOV R12, R15 ;  /* 0x0000000f000c7202 */ /* 0x001fe40000000f00 */
[----:B------:R-:W3:Y:S04]  /*785f0*/  LDL.LU R15, [R1+0x70] ;  /* 0x00007000010f7983 */ /* 0x000ee80000300800 */
[----:B---3--:R0:W-:Y:S02]  /*78600*/  STL [R1+0x1350], R15 ;  /* 0x0013500f01007387 */ /* 0x0081e40000100800 */
[----:B0-----:R-:W-:-:S02]  /*78610*/  MOV R15, R23 ;  /* 0x00000017000f7202 */ /* 0x001fc40000000f00 */
[----:B------:R-:W3:Y:S01]  /*78620*/  LDL.LU R23, [R1+0xdf0] ;  /* 0x000df00001177983 */ /* 0x000ee20000300800 */
[----:B------:R-:W-:Y:S01]  /*78630*/  MOV R8, R10 ;  /* 0x0000000a00087202 */ /* 0x000fe20000000f00 */
[----:B------:R-:W-:Y:S02]  /*78640*/  MOV R10, R24 ;  /* 0x00000018000a7202 */ /* 0x000fe40000000f00 */
[----:B---3--:R0:W-:Y:S01]  /*78650*/  STL [R1+0x1354], R23 ;  /* 0x0013541701007387 */ /* 0x0081e20000100800 */
[----:B------:R-:W3:Y:S01]  /*78660*/  LDL.LU R24, [R1+0xdf4] ;  /* 0x000df40001187983 */ /* 0x000ee20000300800 */
[----:B------:R-:W-:Y:S01]  /*78670*/  MOV R7, R11 ;  /* 0x0000000b00077202 */ /* 0x000fe20000000f00 */
[----:B------:R-:W-:Y:S01]  /*78680*/  MOV R11, R26 ;  /* 0x0000001a000b7202 */ /* 0x000fe20000000f00 */
[----:B---3--:R3:W-:Y:S01]  /*78690*/  STL [R1+0x1358], R24 ;  /* 0x0013581801007387 */ /* 0x0087e20000100800 */
[----:B------:R-:W4:Y:S01]  /*786a0*/  LDL.LU R26, [R1+0xdf8] ;  /* 0x000df800011a7983 */ /* 0x000f220000300800 */
[----:B0-----:R-:W-:-:S02]  /*786b0*/  MOV R23, R22 ;  /* 0x0000001600177202 */ /* 0x001fc40000000f00 */
[----:B----4-:R0:W-:Y:S01]  /*786c0*/  STL [R1+0x135c], R26 ;  /* 0x00135c1a01007387 */ /* 0x0101e20000100800 */
[----:B------:R-:W4:Y:S02]  /*786d0*/  LDL.LU R22, [R1+0xdfc] ;  /* 0x000dfc0001167983 */ /* 0x000f240000300800 */
[----:B---3--:R-:W-:Y:S01]  /*786e0*/  IMAD.MOV.U32 R24, RZ, RZ, R21 ;  /* 0x000000ffff187224 */ /* 0x008fe200078e0015 */
[----:B----4-:R-:W-:Y:S01]  /*786f0*/  STL [R1+0x1360], R22 ;  /* 0x0013601601007387 */ /* 0x010fe20000100800 */
[----:B------:R-:W3:Y:S01]  /*78700*/  LDL.LU R21, [R1+0xe00] ;  /* 0x000e000001157983 */ /* 0x000ee20000300800 */
[----:B0-----:R-:W-:Y:S02]  /*78710*/  MOV R26, R20 ;  /* 0x00000014001a7202 */ /* 0x001fe40000000f00 */
[----:B---3--:R-:W-:Y:S01]  /*78720*/  STL [R1+0x1364], R21 ;  /* 0x0013641501007387 */ /* 0x008fe20000100800 */
[----:B------:R-:W3:Y:S03]  /*78730*/  LDL.LU R20, [R1+0xe0c] ;  /* 0x000e0c0001147983 */ /* 0x000ee60000300800 */
[----:B---3--:R0:W-:Y:S02]  /*78740*/  STL [R1+0x1394], R20 ;  /* 0x0013941401007387 */ /* 0x0081e40000100800 */
[----:B0-----:R-:W-:Y:S01]  /*78750*/  MOV R20, R15 ;  /* 0x0000000f00147202 */ /* 0x001fe20000000f00 */
[----:B------:R-:W-:-:S02]  /*78760*/  MOV R15, R29 ;  /* 0x0000001d000f7202 */ /* 0x000fc40000000f00 */
[----:B------:R-:W-:Y:S02]  /*78770*/  IMAD.MOV.U32 R29, RZ, RZ, R19 ;  /* 0x000000ffff1d7224 */ /* 0x000fe400078e0013 */
[----:B------:R-:W3:Y:S01]  /*78780*/  LDL.LU R19, [R1+0xe10] ;  /* 0x000e100001137983 */ /* 0x000ee20000300800 */
[----:B------:R-:W-:Y:S01]  /*78790*/  MOV R21, R24 ;  /* 0x0000001800157202 */ /* 0x000fe20000000f00 */
[----:B------:R-:W-:Y:S01]  /*787a0*/  IMAD.MOV.U32 R24, RZ, RZ, R2 ;  /* 0x000000ffff187224 */ /* 0x000fe200078e0002 */
[----:B------:R-:W-:Y:S01]  /*787b0*/  MOV R2, R16 ;  /* 0x0000001000027202 */ /* 0x000fe20000000f00 */
[----:B---3--:R0:W-:Y:S01]  /*787c0*/  STL [R1+0x1398], R19 ;  /* 0x0013981301007387 */ /* 0x0081e20000100800 */
[----:B------:R-:W3:Y:S01]  /*787d0*/  LDL.LU R16, [R1+0xe20] ;  /* 0x000e200001107983 */ /* 0x000ee20000300800 */
[----:B0-----:R-:W-:Y:S01]  /*787e0*/  MOV R19, R26 ;  /* 0x0000001a00137202 */ /* 0x001fe20000000f00 */
[----:B------:R-:W-:Y:S01]  /*787f0*/  IMAD.MOV.U32 R26, RZ, RZ, R28 ;  /* 0x000000ffff1a7224 */ /* 0x000fe200078e001c */
[----:B------:R-:W-:Y:S01]  /*78800*/  MOV R28, R9 ;  /* 0x00000009001c7202 */ /* 0x000fe20000000f00 */
[----:B------:R-:W-:Y:S01]  /*78810*/  MOV R9, R14 ;  /* 0x0000000e00097202 */ /* 0x000fe20000000f00 */
[----:B------:R-:W-:Y:S01]  /*78820*/  MOV R14, R13 ;  /* 0x0000000d000e7202 */ /* 0x000fe20000000f00 */
[----:B------:R-:W-:Y:S01]  /*78830*/  MOV R13, R25 ;  /* 0x00000019000d7202 */ /* 0x000fe20000000f00 */
[----:B---3--:R0:W-:Y:S01]  /*78840*/  STL [R1+0x139c], R16 ;  /* 0x00139c1001007387 */ /* 0x0081e20000100800 */
[----:B------:R-:W3:Y:S01]  /*78850*/  LDL.LU R25, [R1+0xeb0] ;  /* 0x000eb00001197983 */ /* 0x000ee20000300800 */
[----:B0-----:R-:W-:-:S02]  /*78860*/  MOV R16, R17 ;  /* 0x0000001100107202 */ /* 0x001fc40000000f00 */
[----:B---3--:R0:W-:Y:S01]  /*78870*/  STL [R1+0x13a0], R25 ;  /* 0x0013a01901007387 */ /* 0x0081e20000100800 */
[----:B------:R-:W3:Y:S01]  /*78880*/  LDL.LU R17, [R1+0xe14] ;  /* 0x000e140001117983 */ /* 0x000ee20000300800 */
[----:B------:R-:W-:Y:S01]  /*78890*/  MOV R22, R23 ;  /* 0x0000001700167202 */ /* 0x000fe20000000f00 */
[----:B------:R-:W-:Y:S01]  /*788a0*/  MOV R23, R29 ;  /* 0x0000001d00177202 */ /* 0x000fe20000000f00 */
[----:B0-----:R-:W-:Y:S01]  /*788b0*/  MOV R25, R16 ;  /* 0x0000001000197202 */ /* 0x001fe20000000f00 */
[----:B------:R-:W-:Y:S01]  /*788c0*/  IMAD.MOV.U32 R16, RZ, RZ, R13 ;  /* 0x000000ffff107224 */ /* 0x000fe200078e000d */
[----:B------:R-:W-:Y:S01]  /*788d0*/  MOV R13, R18 ;  /* 0x00000012000d7202 */ /* 0x000fe20000000f00 */
[----:B---3--:R0:W-:Y:S01]  /*788e0*/  STL [R1+0x13a4], R17 ;  /* 0x0013a41101007387 */ /* 0x0081e20000100800 */
[----:B------:R-:W3:Y:S02]  /*788f0*/  LDL R29, [R1+0x118] ;  /* 0x00011800011d7983 */ /* 0x000ee40000100800 */
[----:B0-----:R-:W-:Y:S01]  /*78900*/  IMAD.MOV.U32 R17, RZ, RZ, R15 ;  /* 0x000000ffff117224 */ /* 0x001fe200078e000f */
[----:B------:R-:W-:-:S02]  /*78910*/  MOV R15, R8 ;  /* 0x00000008000f7202 */ /* 0x000fc40000000f00 */
[----:B------:R-:W4:Y:S01]  /*78920*/  LDL R8, [R1+0x11c] ;  /* 0x00011c0001087983 */ /* 0x000f220000100800 */
[----:B------:R-:W2:Y:S03]  /*78930*/  LDL.LU R18, [R1+0xea0] ;  /* 0x000ea00001127983 */ /* 0x000ea60000300800 */
[----:B--2---:R0:W-:Y:S02]  /*78940*/  STL [R1+0x13a8], R18 ;  /* 0x0013a81201007387 */ /* 0x0041e40000100800 */
[----:B0-----:R-:W-:Y:S02]  /*78950*/  MOV R18, R27 ;  /* 0x0000001b00127202 */ /* 0x001fe40000000f00 */
[----:B------:R-:W2:Y:S04]  /*78960*/  LDL.LU R27, [R1+0xe1c] ;  /* 0x000e1c00011b7983 */ /* 0x000ea80000300800 */
[----:B--2---:R0:W-:Y:S02]  /*78970*/  STL [R1+0x13ac], R27 ;  /* 0x0013ac1b01007387 */ /* 0x0041e40000100800 */
[----:B0-----:R-:W-:-:S02]  /*78980*/  MOV R27, R2 ;  /* 0x00000002001b7202 */ /* 0x001fc40000000f00 */
[----:B------:R-:W2:Y:S01]  /*78990*/  LDL.LU R2, [R1+0xec8] ;  /* 0x000ec80001027983 */ /* 0x000ea20000300800 */
[----:B------:R-:W-:-:S03]  /*789a0*/  FSETP.GEU.AND P0, PT, |R6|, 1.175494350822287508e-38, PT ;  /* 0x008000000600780b */ /* 0x000fc60003f0e200 */
[----:B--2---:R0:W-:Y:S04]  /*789b0*/  STL [R1+0x13b0], R2 ;  /* 0x0013b00201007387 */ /* 0x0041e80000100800 */
[----:B0-----:R-:W2:Y:S01]  /*789c0*/  LDL R2, [R1+0x338] ;  /* 0x0003380001027983 */ /* 0x001ea20000100800 */
[----:B------:R0:W-:Y:S03]  /*789d0*/  STL [R1+0x19b8], R6 ;  /* 0x0019b80601007387 */ /* 0x0001e60000100800 */
[----:B0-----:R-:W2:Y:S01]  /*789e0*/  LDL R6, [R1+0x120] ;  /* 0x0001200001067983 */ /* 0x001ea20000100800 */
[----:B---3--:R-:W-:Y:S02]  /*789f0*/  @P1 FMUL R29, R29, 0.25 ;  /* 0x3e8000001d1d1820 */ /* 0x008fe40000400000 */
[----:B----4-:R-:W-:-:S03]  /*78a00*/  @P1 FMUL R8, R8, 0.25 ;  /* 0x3e80000008081820 */ /* 0x010fc60000400000 */
[----:B------:R0:W-:Y:S04]  /*78a10*/  @P1 STL [R1+0x118], R29 ;  /* 0x0001181d01001387 */ /* 0x0001e80000100800 */
[----:B0-----:R-:W3:Y:S01]  /*78a20*/  LDL.LU R29, [R1+0x19e0] ;  /* 0x0019e000011d7983 */ /* 0x001ee20000300800 */
[----:B------:R0:W-:Y:S03]  /*78a30*/  @P1 STL [R1+0x11c], R8 ;  /* 0x00011c0801001387 */ /* 0x0001e60000100800 */
[----:B0-----:R-:W4:Y:S01]  /*78a40*/  LDL.LU R8, [R1+0x19dc] ;  /* 0x0019dc0001087983 */ /* 0x001f220000300800 */
        /* <DEDUP_REMOVED lines=61> */
[----:B--2---:R-:W-:-:S03]  /*78e20*/  @P1 FMUL R5, R5, 0.25 ;  /* 0x3e80000005051820 */ /* 0x004fc60000400000 */
[----:B0-----:R-:W2:Y:S02]  /*78e30*/  LDL R6, [R1+0x14c] ;  /* 0x00014c0001067983 */ /* 0x001ea40000100800 */
[----:B------:R0:W-:Y:S01]  /*78e40*/  @P1 STL [R1+0x158], R5 ;  /* 0x0001580501001387 */ /* 0x0001e20000100800 */
[----:B----4-:R-:W-:Y:S01]  /*78e50*/  FSETP.GT.AND P1, PT, |R0|, 8.50705917302346158658e+37, PT ;  /* 0x7e8000000000780b */ /* 0x010fe20003f24200 */
[----:B0-----:R-:W3:Y:S01]  /*78e60*/  LDL.LU R5, [R1+0x19b4] ;  /* 0x0019b40001057983 */ /* 0x001ee20000300800 */
[----:B------:R-:W4:Y:S02]  /*78e70*/  LDL.LU R0, [R1+0x19b0] ;  /* 0x0019b00001007983 */ /* 0x000f240000300800 */
        /* <DEDUP_REMOVED lines=62> */
[----:B--2---:R0:W-:Y:S02]  /*79260*/  STL [R1+0x197c], R2 ;  /* 0x00197c0201007387 */ /* 0x0041e40000100800 */
[----:B0-----:R-:W-:-:S02]  /*79270*/  IMAD.MOV.U32 R2, RZ, RZ, R6 ;  /* 0x000000ffff027224 */ /* 0x001fc400078e0006 */
[----:B------:R-:W2:Y:S02]  /*79280*/  LDL R6, [R1+0x154] ;  /* 0x0001540001067983 */ /* 0x000ea40000100800 */
[----:B------:R-:W-:-:S05]  /*79290*/  @!P0 FMUL R2, R2, 16777216 ;  /* 0x4b80000002028820 */ /* 0x000fca0000400000 */
[----:B------:R0:W-:Y:S04]  /*792a0*/  @!P0 STL [R1+0x14c], R2 ;  /* 0x00014c0201008387 */ /* 0x0001e80000100800 */
[----:B0-----:R-:W3:Y:S01]  /*792b0*/  LDL.LU R2, [R1+0x197c] ;  /* 0x00197c0001027983 */ /* 0x001ee20000300800 */
[----:B--2---:R-:W-:Y:S02]  /*792c0*/  @!P0 FMUL R6, R6, 16777216 ;  /* 0x4b80000006068820 */ /* 0x004fe40000400000 */
[----:B---3--:R-:W-:-:S05]  /*792d0*/  @!P0 FMUL R2, R2, 16777216 ;  /* 0x4b80000002028820 */ /* 0x008fca0000400000 */
[----:B------:R0:W-:Y:S04]  /*792e0*/  @!P0 STL [R1+0x150], R2 ;  /* 0x0001500201008387 */ /* 0x0001e80000100800 */
[----:B0-----:R-:W2:Y:S01]  /*792f0*/  LDL.LU R2, [R1+0x1978] ;  /* 0x0019780001027983 */ /* 0x001ea20000300800 */
[----:B------:R0:W-:Y:S03]  /*79300*/  @!P0 STL [R1+0x154], R6 ;  /* 0x0001540601008387 */ /* 0x0001e60000100800 */
[----:B0-----:R-:W3:Y:S01]  /*79310*/  LDL.LU R6, [R1+0x1974] ;  /* 0x0019740001067983 */ /* 0x001ee20000300800 */
[----:B------:R0:W-:Y:S03]  /*79320*/  STL [R1+0x1970], R9 ;  /* 0x0019700901007387 */ /* 0x0001e60000100800 */
[----:B0-----:R-:W2:Y:S01]  /*79330*/  LDL R9, [R1+0x158] ;  /* 0x0001580001097983 */ /* 0x001ea20000100800 */
[----:B---3--:R-:W-:-:S05]  /*79340*/  @!P0 FMUL R6, R6, 16777216 ;  /* 0x4b80000006068820 */ /* 0x008fca0000400000 */
[----:B------:R0:W-:Y:S01]  /*79350*/  STL [R1+0x13b4], R6 ;  /* 0x0013b40601007387 */ /* 0x0001e20000100800 */
[----:B--2---:R-:W-:-:S03]  /*79360*/  @!P0 FMUL R9, R9, 16777216 ;  /* 0x4b80000009098820 */ /* 0x004fc60000400000 */
[----:B0-----:R-:W2:Y:S02]  /*79370*/  LDL R6, [R1+0x34c] ;  /* 0x00034c0001067983 */ /* 0x001ea40000100800 */
[----:B------:R0:W-:Y:S02]  /*79380*/  @!P0 STL [R1+0x158], R9 ;  /* 0x0001580901008387 */ /* 0x0001e40000100800 */
[----:B0-----:R-:W3:Y:S01]  /*79390*/  LDL.LU R9, [R1+0x1970] ;  /* 0x0019700001097983 */ /* 0x001ee20000300800 */
[----:B------:R0:W-:Y:S03]  /*793a0*/  STL [R1+0x1968], R2 ;  /* 0x0019680201007387 */ /* 0x0001e60000100800 */
[----:B0-----:R-:W2:Y:S04]  /*793b0*/  LDL R2, [R1+0x15c] ;  /* 0x00015c0001027983 */ /* 0x001ea80000100800 */
[----:B--2---:R0:W-:Y:S04]  /*793c0*/  STL [R1+0x196c], R2 ;  /* 0x00196c0201007387 */ /* 0x0041e80000100800 */
[----:B0-----:R-:W2:Y:S02]  /*793d0*/  LDL R2, [R1+0x4] ;  /* 0x0000040001027983 */ /* 0x001ea40000100800 */
[----:B--2---:R-:W-:-:S02]  /*793e0*/  FSETP.GEU.AND P0, PT, |R2|, 1.175494350822287508e-38, PT ;  /* 0x008000000200780b */ /* 0x004fc40003f0e200 */
[----:B------:R-:W2:Y:S02]  /*793f0*/  LDL.LU R2, [R1+0x196c] ;  /* 0x00196c0001027983 */ /* 0x000ea40000300800 */
        /* <DEDUP_REMOVED lines=1111> */
[----:B0-----:R-:W2:Y:S01]  /*7d970*/  LDL.LU R2, [R1+0x1600] ;  /* 0x0016000001027983 */ /* 0x001ea20000300800 */
[----:B------:R2:W-:Y:S02]  /*7d980*/  STL [R1+0x15f4], R23 ;  /* 0x0015f41701007387 */ /* 0x0005e40000100800 */
[----:B--2---:R-:W-:Y:S02]  /*7d990*/  MOV R23, R2 ;  /* 0x0000000200177202 */ /* 0x004fe40000000f00 */
[----:B------:R-:W2:Y:S03]  /*7d9a0*/  LDL.LU R2, [R1+0x15fc] ;  /* 0x0015fc0001027983 */ /* 0x000ea60000300800 */
[----:B------:R0:W-:Y:S02]  /*7d9b0*/  STL [R1+0x15f8], R23 ;  /* 0x0015f81701007387 */ /* 0x0001e40000100800 */
[----:B0-----:R-:W2:Y:S01]  /*7d9c0*/  LDL R23, [R1+0x340] ;  /* 0x0003400001177983 */ /* 0x001ea20000100800 */
[----:B------:R0:W-:Y:S03]  /*7d9d0*/  STL [R1+0x15f0], R17 ;  /* 0x0015f01101007387 */ /* 0x0001e60000100800 */
[----:B0-----:R-:W3:Y:S01]  /*7d9e0*/  LDL R17, [R1+0x348] ;  /* 0x0003480001117983 */ /* 0x001ee20000100800 */
        /* <DEDUP_REMOVED lines=9> */
[----:B------:R-:W-:-:S03]  /*7da80*/  @P1 FMUL R2, R2, 0.25 ;  /* 0x3e80000002021820 */ /* 0x000fc60000400000 */
[----:B---3--:R0:W-:Y:S04]  /*7da90*/  STL [R1+0x15ec], R17 ;  /* 0x0015ec1101007387 */ /* 0x0081e80000100800 */
[----:B0-----:R-:W3:Y:S01]  /*7daa0*/  LDL R17, [R1+0x20] ;  /* 0x0000200001117983 */ /* 0x001ee20000100800 */
[----:B------:R-:W-:Y:S02]  /*7dab0*/  @P1 STL [R1+0x338], R2 ;  /* 0x0003380201001387 */ /* 0x000fe40000100800 */
[----:B------:R0:W-:Y:S02]  /*7dac0*/  STL [R1+0x15d0], R2 ;  /* 0x0015d00201007387 */ /* 0x0001e40000100800 */
[----:B0-----:R-:W2:Y:S01]  /*7dad0*/  LDL R2, [R1+0x2f4] ;  /* 0x0002f40001027983 */ /* 0x001ea20000100800 */
[----:B---3--:R-:W-:-:S03]  /*7dae0*/  FSETP.GT.AND P1, PT, |R17|, 8.50705917302346158658e+37, PT ;  /* 0x7e8000001100780b */ /* 0x008fc60003f24200 */
[----:B------:R-:W3:Y:S01]  /*7daf0*/  LDL.LU R17, [R1+0x15ec] ;  /* 0x0015ec0001117983 */ /* 0x000ee20000300800 */
        /* <DEDUP_REMOVED lines=19> */
[----:B0-----:R-:W3:Y:S01]  /*7dc30*/  LDL.LU R21, [R1+0x15dc] ;  /* 0x0015dc0001157983 */ /* 0x001ee20000300800 */
[----:B------:R2:W-:Y:S02]  /*7dc40*/  STL [R1+0x15d8], R17 ;  /* 0x0015d81101007387 */ /* 0x0005e40000100800 */
[----:B--2---:R-:W-:Y:S01]  /*7dc50*/  MOV R17, R2 ;  /* 0x0000000200117202 */ /* 0x004fe20000000f00 */
[----:B---3--:R0:W-:Y:S01]  /*7dc60*/  STL [R1+0x15d4], R21 ;  /* 0x0015d41501007387 */ /* 0x0081e20000100800 */
        /* <DEDUP_REMOVED lines=11> */
[----:B------:R3:W-:Y:S02]  /*7dd20*/  STL [R1+0x15a4], R6 ;  /* 0x0015a40601007387 */ /* 0x0007e40000100800 */
[----:B---3--:R-:W-:Y:S01]  /*7dd30*/  MOV R6, R2 ;  /* 0x0000000200067202 */ /* 0x008fe20000000f00 */
[----:B------:R-:W-:Y:S01]  /*7dd40*/  IMAD.MOV.U32 R2, RZ, RZ, R27 ;  /* 0x000000ffff027224 */ /* 0x000fe200078e001b */
[----:B------:R-:W-:Y:S01]  /*7dd50*/  MOV R27, R25 ;  /* 0x00000019001b7202 */ /* 0x000fe20000000f00 */
[----:B------:R-:W-:Y:S01]  /*7dd60*/  MOV R25, R16 ;  /* 0x0000001000197202 */ /* 0x000fe20000000f00 */
[----:B------:R-:W-:-:S02]  /*7dd70*/  MOV R16, R24 ;  /* 0x0000001800107202 */ /* 0x000fc40000000f00 */
[----:B------:R-:W3:Y:S01]  /*7dd80*/  LDL R24, [R1+0x544] ;  /* 0x0005440001187983 */ /* 0x000ee20000100800 */
[----:B------:R0:W-:Y:S03]  /*7dd90*/  STL [R1+0x15c8], R19 ;  /* 0x0015c81301007387 */ /* 0x0001e60000100800 */
[----:B0-----:R-:W2:Y:S04]  /*7dda0*/  LDL R19, [R1+0x314] ;  /* 0x0003140001137983 */ /* 0x001ea80000100800 */
[----:B--2---:R0:W-:Y:S04]  /*7ddb0*/  STL [R1+0x15cc], R19 ;  /* 0x0015cc1301007387 */ /* 0x0041e80000100800 */
[----:B0-----:R-:W2:Y:S01]  /*7ddc0*/  LDL R19, [R1+0x30c] ;  /* 0x00030c0001137983 */ /* 0x001ea20000100800 */
[----:B----4-:R0:W-:Y:S03]  /*7ddd0*/  STL [R1+0x15a8], R17 ;  /* 0x0015a81101007387 */ /* 0x0101e60000100800 */
[----:B0-----:R-:W4:Y:S01]  /*7dde0*/  LDL R17, [R1+0x31c] ;  /* 0x00031c0001117983 */ /* 0x001f220000100800 */
[----:B--2---:R-:W-:-:S05]  /*7ddf0*/  @!P0 FMUL R19, R19, 16777216 ;  /* 0x4b80000013138820 */ /* 0x004fca0000400000 */
[----:B------:R0:W-:Y:S04]  /*7de00*/  @!P0 STL [R1+0x30c], R19 ;  /* 0x00030c1301008387 */ /* 0x0001e80000100800 */
[----:B0-----:R-:W2:Y:S01]  /*7de10*/  LDL.LU R19, [R1+0x15cc] ;  /* 0x0015cc0001137983 */ /* 0x001ea20000300800 */
[----:B----4-:R-:W-:Y:S02]  /*7de20*/  @!P0 FMUL R17, R17, 16777216 ;  /* 0x4b80000011118820 */ /* 0x010fe40000400000 */
[----:B--2---:R-:W-:-:S05]  /*7de30*/  @!P0 FMUL R19, R19, 16777216 ;  /* 0x4b80000013138820 */ /* 0x004fca0000400000 */
[----:B------:R0:W-:Y:S04]  /*7de40*/  @!P0 STL [R1+0x314], R19 ;  /* 0x0003141301008387 */ /* 0x0001e80000100800 */
[----:B0-----:R-:W2:Y:S01]  /*7de50*/  LDL.LU R19, [R1+0x15c8] ;  /* 0x0015c80001137983 */ /* 0x001ea20000300800 */
[----:B------:R0:W-:Y:S03]  /*7de60*/  @!P0 STL [R1+0x31c], R17 ;  /* 0x00031c1101008387 */ /* 0x0001e60000100800 */
[----:B0-----:R-:W4:Y:S04]  /*7de70*/  LDL R17, [R1+0x334] ;  /* 0x0003340001117983 */ /* 0x001f280000100800 */
[----:B----4-:R0:W-:Y:S04]  /*7de80*/  STL [R1+0x15c0], R17 ;  /* 0x0015c01101007387 */ /* 0x0101e80000100800 */
[----:B0-----:R-:W4:Y:S04]  /*7de90*/  LDL R17, [R1+0x32c] ;  /* 0x00032c0001117983 */ /* 0x001f280000100800 */
[----:B----4-:R0:W-:Y:S04]  /*7dea0*/  STL [R1+0x15c4], R17 ;  /* 0x0015c41101007387 */ /* 0x0101e80000100800 */
[----:B0-----:R-:W4:Y:S02]  /*7deb0*/  LDL R17, [R1+0x324] ;  /* 0x0003240001117983 */ /* 0x001f240000100800 */
[----:B----4-:R-:W-:-:S05]  /*7dec0*/  @!P0 FMUL R17, R17, 16777216 ;  /* 0x4b80000011118820 */ /* 0x010fca0000400000 */
        /* <DEDUP_REMOVED lines=10> */
[----:B----4-:R0:W-:Y:S02]  /*7df70*/  STL [R1+0x15bc], R17 ;  /* 0x0015bc1101007387 */ /* 0x0101e40000100800 */
[----:B0-----:R-:W-:-:S02]  /*7df80*/  IMAD.MOV.U32 R17, RZ, RZ, R6 ;  /* 0x000000ffff117224 */ /* 0x001fc400078e0006 */
[----:B------:R-:W4:Y:S02]  /*7df90*/  LDL R6, [R1+0x348] ;  /* 0x0003480001067983 */ /* 0x000f240000100800 */
[----:B------:R-:W-:-:S05]  /*7dfa0*/  @!P0 FMUL R17, R17, 16777216 ;  /* 0x4b80000011118820 */ /* 0x000fca0000400000 */
[----:B------:R0:W-:Y:S04]  /*7dfb0*/  @!P0 STL [R1+0x338], R17 ;  /* 0x0003381101008387 */ /* 0x0001e80000100800 */
[----:B0-----:R-:W2:Y:S02]  /*7dfc0*/  LDL.LU R17, [R1+0x15bc] ;  /* 0x0015bc0001117983 */ /* 0x001ea40000300800 */
[----:B--2---:R-:W-:-:S05]  /*7dfd0*/  @!P0 FMUL R17, R17, 16777216 ;  /* 0x4b80000011118820 */ /* 0x004fca0000400000 */
[----:B------:R0:W-:Y:S04]  /*7dfe0*/  @!P0 STL [R1+0x340], R17 ;  /* 0x0003401101008387 */ /* 0x0001e80000100800 */
[----:B0-----:R-:W2:Y:S01]  /*7dff0*/  LDL.LU R17, [R1+0x15b8] ;  /* 0x0015b80001117983 */ /* 0x001ea20000300800 */
[----:B----4-:R-:W-:Y:S02]  /*7e000*/  @!P0 FMUL R6, R6, 16777216 ;  /* 0x4b80000006068820 */ /* 0x010fe40000400000 */
[----:B--2---:R-:W-:-:S05]  /*7e010*/  @!P0 FMUL R17, R17, 16777216 ;  /* 0x4b80000011118820 */ /* 0x004fca0000400000 */
[----:B------:R-:W-:Y:S01]  /*7e020*/  @!P0 STL [R1+0x1c], R17 ;  /* 0x00001c1101008387 */ /* 0x000fe20000100800 */
[----:B------:R-:W-:Y:S02]  /*7e030*/  @!P0 STL [R1+0x348], R6 ;  /* 0x0003480601008387 */ /* 0x000fe40000100800 */
[----:B------:R0:W-:Y:S02]  /*7e040*/  STL [R1+0x1558], R18 ;  /* 0x0015581201007387 */ /* 0x0001e40000100800 */
[----:B0-----:R-:W2:Y:S04]  /*7e050*/  LDL.LU R18, [R1+0x358] ;  /* 0x0003580001127983 */ /* 0x001ea80000300800 */
[----:B--2---:R0:W-:Y:S04]  /*7e060*/  STL [R1+0x159c], R18 ;  /* 0x00159c1201007387 */ /* 0x0041e80000100800 */
[----:B0-----:R-:W2:Y:S04]  /*7e070*/  LDL R18, [R1+0x2f0] ;  /* 0x0002f00001127983 */ /* 0x001ea80000100800 */
[----:B--2---:R0:W-:Y:S01]  /*7e080*/  STL [R1+0x15b4], R18 ;  /* 0x0015b41201007387 */ /* 0x0041e20000100800 */
[----:B------:R-:W2:Y:S02]  /*7e090*/  LDL R17, [R1+0x2f8] ;  /* 0x0002f80001117983 */ /* 0x000ea40000100800 */
[----:B------:R-:W4:Y:S01]  /*7e0a0*/  LDL R6, [R1+0x308] ;  /* 0x0003080001067983 */ /* 0x000f220000100800 */
[----:B0-----:R-:W2:Y:S01]  /*7e0b0*/  LDL R18, [R1+0x2e8] ;  /* 0x0002e80001127983 */ /* 0x001ea20000100800 */
[----:B------:R0:W-:Y:S03]  /*7e0c0*/  STL [R1+0x155c], R2 ;  /* 0x00155c0201007387 */ /* 0x0001e60000100800 */
[----:B0-----:R-:W3:Y:S01]  /*7e0d0*/  LDL.LU R2, [R1+0x20] ;  /* 0x0000200001027983 */ /* 0x001ee20000300800 */
[----:B--2---:R-:W-:Y:S01]  /*7e0e0*/  @P1 FMUL R18, R18, 0.25 ;  /* 0x3e80000012121820 */ /* 0x004fe20000400000 */
[----:B---3--:R-:W-:-:S02]  /*7e0f0*/  FSETP.GEU.AND P0, PT, |R2|, 1.175494350822287508e-38, PT ;  /* 0x008000000200780b */ /* 0x008fc40003f0e200 */
[----:B------:R0:W-:Y:S04]  /*7e100*/  STL [R1+0x15a0], R2 ;  /* 0x0015a00201007387 */ /* 0x0001e80000100800 */
[----:B0-----:R-:W2:Y:S01]  /*7e110*/  LDL R2, [R1+0x300] ;  /* 0x0003000001027983 */ /* 0x001ea20000100800 */
[----:B------:R0:W-:Y:S03]  /*7e120*/  @P1 STL [R1+0x2e8], R18 ;  /* 0x0002e81201001387 */ /* 0x0001e60000100800 */
[----:B0-----:R-:W3:Y:S01]  /*7e130*/  LDL.LU R18, [R1+0x15b4] ;  /* 0x0015b40001127983 */ /* 0x001ee20000300800 */
[----:B------:R-:W-:Y:S02]  /*7e140*/  @P1 FMUL R17, R17, 0.25 ;  /* 0x3e80000011111820 */ /* 0x000fe40000400000 */
[----:B----4-:R-:W-:-:S03]  /*7e150*/  @P1 FMUL R6, R6, 0.25 ;  /* 0x3e80000006061820 */ /* 0x010fc60000400000 */
[----:B------:R0:W-:Y:S04]  /*7e160*/  @P1 STL [R1+0x2f8], R17 ;  /* 0x0002f81101001387 */ /* 0x0001e80000100800 */
[----:B0-----:R-:W4:Y:S01]  /*7e170*/  LDL R17, [R1+0x310] ;  /* 0x0003100001117983 */ /* 0x001f220000100800 */
[----:B------:R0:W-:Y:S02]  /*7e180*/  @P1 STL [R1+0x308], R6 ;  /* 0x0003080601001387 */ /* 0x0001e40000100800 */
[----:B--2---:R-:W-:-:S05]  /*7e190*/  @P1 FMUL R2, R2, 0.25 ;  /* 0x3e80000002021820 */ /* 0x004fca0000400000 */
[----:B------:R2:W-:Y:S01]  /*7e1a0*/  @P1 STL [R1+0x300], R2 ;  /* 0x0003000201001387 */ /* 0x0005e20000100800 */
[----:B0-----:R-:W4:Y:S02]  /*7e1b0*/  LDL R6, [R1+0x318] ;  /* 0x0003180001067983 */ /* 0x001f240000100800 */
[----:B---3--:R-:W-:-:S05]  /*7e1c0*/  @P1 FMUL R18, R18, 0.25 ;  /* 0x3e80000012121820 */ /* 0x008fca0000400000 */
[----:B------:R-:W-:Y:S01]  /*7e1d0*/  @P1 STL [R1+0x2f0], R18 ;  /* 0x0002f01201001387 */ /* 0x000fe20000100800 */
[----:B------:R-:W-:Y:S02]  /*7e1e0*/  STL [R1+0x15ac], R18 ;  /* 0x0015ac1201007387 */ /* 0x000fe40000100800 */
[----:B--2---:R-:W2:Y:S02]  /*7e1f0*/  LDL R2, [R1+0x328] ;  /* 0x0003280001027983 */ /* 0x004ea40000100800 */
[----:B--2---:R0:W-:Y:S04]  /*7e200*/  STL [R1+0x15b0], R2 ;  /* 0x0015b00201007387 */ /* 0x0041e80000100800 */
[----:B0-----:R-:W2:Y:S01]  /*7e210*/  LDL R2, [R1+0x320] ;  /* 0x0003200001027983 */ /* 0x001ea20000100800 */
[----:B----4-:R-:W-:-:S02]  /*7e220*/  @P1 FMUL R17, R17, 0.25 ;  /* 0x3e80000011111820 */ /* 0x010fc40000400000 */
[----:B------:R-:W-:-:S03]  /*7e230*/  @P1 FMUL R6, R6, 0.25 ;  /* 0x3e80000006061820 */ /* 0x000fc60000400000 */
[----:B------:R0:W-:Y:S02]  /*7e240*/  @P1 STL [R1+0x310], R17 ;  /* 0x0003101101001387 */ /* 0x0001e40000100800 */
[----:B------:R3:W-:Y:S02]  /*7e250*/  @P1 STL [R1+0x318], R6 ;  /* 0x0003180601001387 */ /* 0x0007e40000100800 */
[----:B------:R-:W4:Y:S01]  /*7e260*/  LDL R18, [R1+0x330] ;  /* 0x0003300001127983 */ /* 0x000f220000100800 */
[----:B0-----:R-:W4:Y:S04]  /*7e270*/  LDL R17, [R1+0x33c] ;  /* 0x00033c0001117983 */ /* 0x001f280000100800 */
[----:B---3--:R-:W3:Y:S01]  /*7e280*/  LDL R6, [R1+0x344] ;  /* 0x0003440001067983 */ /* 0x008ee20000100800 */
[----:B--2---:R-:W-:-:S05]  /*7e290*/  @P1 FMUL R2, R2, 0.25 ;  /* 0x3e80000002021820 */ /* 0x004fca0000400000 */
[----:B------:R0:W-:Y:S04]  /*7e2a0*/  @P1 STL [R1+0x320], R2 ;  /* 0x0003200201001387 */ /* 0x0001e80000100800 */
[----:B0-----:R-:W2:Y:S02]  /*7e2b0*/  LDL.LU R2, [R1+0x15b0] ;  /* 0x0015b00001027983 */ /* 0x001ea40000300800 */
[----:B--2---:R-:W-:-:S05]  /*7e2c0*/  @P1 FMUL R2, R2, 0.25 ;  /* 0x3e80000002021820 */ /* 0x004fca0000400000 */
[----:B------:R0:W-:Y:S04]  /*7e2d0*/  @P1 STL [R1+0x328], R2 ;  /* 0x0003280201001387 */ /* 0x0001e80000100800 */
[----:B0-----:R-:W2:Y:S01]  /*7e2e0*/  LDL R2, [R1+0x354] ;  /* 0x0003540001027983 */ /* 0x001ea20000100800 */
[----:B----4-:R-:W-:Y:S02]  /*7e2f0*/  @P1 FMUL R18, R18, 0.25 ;  /* 0x3e80000012121820 */ /* 0x010fe40000400000 */
[----:B------:R-:W-:Y:S02]  /*7e300*/  @P1 FMUL R17, R17, 0.25 ;  /* 0x3e80000011111820 */ /* 0x000fe40000400000 */
[----:B---3--:R-:W-:Y:S01]  /*7e310*/  @P1 FMUL R6, R6, 0.25 ;  /* 0x3e80000006061820 */ /* 0x008fe20000400000 */
[----:B------:R0:W-:Y:S04]  /*7e320*/  @P1 STL [R1+0x330], R18 ;  /* 0x0003301201001387 */ /* 0x0001e80000100800 */
[----:B0-----:R-:W3:Y:S01]  /*7e330*/  LDL.LU R18, [R1+0x15ac] ;  /* 0x0015ac0001127983 */ /* 0x001ee20000300800 */
[----:B------:R0:W-:Y:S03]  /*7e340*/  @P1 STL [R1+0x33c], R17 ;  /* 0x00033c1101001387 */ /* 0x0001e60000100800 */
[----:B0-----:R-:W4:Y:S01]  /*7e350*/  LDL.LU R17, [R1+0x15a8] ;  /* 0x0015a80001117983 */ /* 0x001f220000300800 */
[----:B------:R0:W-:Y:S03]  /*7e360*/  @P1 STL [R1+0x344], R6 ;  /* 0x0003440601001387 */ /* 0x0001e60000100800 */
[----:B0-----:R-:W3:Y:S01]  /*7e370*/  LDL.LU R6, [R1+0x15a4] ;  /* 0x0015a40001067983 */ /* 0x001ee20000300800 */
[----:B--2---:R-:W-:-:S05]  /*7e380*/  @P1 FMUL R2, R2, 0.25 ;  /* 0x3e80000002021820 */ /* 0x004fca0000400000 */
[----:B------:R0:W-:Y:S04]  /*7e390*/  @P1 STL [R1+0x354], R2 ;  /* 0x0003540201001387 */ /* 0x0001e80000100800 */
[----:B0-----:R-:W2:Y:S01]  /*7e3a0*/  LDL.LU R2, [R1+0x15a0] ;  /* 0x0015a00001027983 */ /* 0x001ea20000300800 */
[----:B----4-:R-:W-:Y:S02]  /*7e3b0*/  @P1 FMUL R17, R17, 0.25 ;  /* 0x3e80000011111820 */ /* 0x010fe40000400000 */
[----:B---3--:R-:W-:-:S05]  /*7e3c0*/  @P1 FMUL R6, R6, 0.25 ;  /* 0x3e80000006061820 */ /* 0x008fca0000400000 */
[----:B------:R-:W-:Y:S01]  /*7e3d0*/  @P1 STL [R1+0x34c], R6 ;  /* 0x00034c0601001387 */ /* 0x000fe20000100800 */
[----:B------:R0:W-:Y:S02]  /*7e3e0*/  STL [R1+0x1580], R6 ;  /* 0x0015800601007387 */ /* 0x0001e40000100800 */
[----:B--2---:R-:W-:-:S05]  /*7e3f0*/  @P1 FMUL R2, R2, 0.25 ;  /* 0x3e80000002021820 */ /* 0x004fca0000400000 */
[----:B------:R2:W-:Y:S01]  /*7e400*/  STL [R1+0x156c], R2 ;  /* 0x00156c0201007387 */ /* 0x0005e20000100800 */
[----:B------:R-:W-:Y:S02]  /*7e410*/  @P1 STL [R1+0x350], R17 ;  /* 0x0003501101001387 */ /* 0x000fe40000100800 */
[----:B------:R3:W-:Y:S02]  /*7e420*/  STL [R1+0x1584], R17 ;  /* 0x0015841101007387 */ /* 0x0007e40000100800 */
[----:B0-----:R-:W4:Y:S01]  /*7e430*/  LDL R6, [R1+0x344] ;  /* 0x0003440001067983 */ /* 0x001f220000100800 */
[----:B--2---:R-:W-:Y:S01]  /*7e440*/  MOV R2, R18 ;  /* 0x0000001200027202 */ /* 0x004fe20000000f00 */
[----:B---3--:R-:W2:Y:S01]  /*7e450*/  LDL R17, [R1+0x24] ;  /* 0x0000240001117983 */ /* 0x008ea20000100800 */
[----:B------:R-:W3:Y:S02]  /*7e460*/  LDL.LU R18, [R1+0x159c] ;  /* 0x00159c0001127983 */ /* 0x000ee40000300800 */
[----:B---3--:R-:W-:Y:S01]  /*7e470*/  @P1 FMUL R18, R18, 0.25 ;  /* 0x3e80000012121820 */ /* 0x008fe20000400000 */
[----:B--2---:R-:W-:-:S04]  /*7e480*/  FSETP.GT.AND P1, PT, |R17|, 8.50705917302346158658e+37, PT ;  /* 0x7e8000001100780b */ /* 0x004fc80003f24200 */
[----:B------:R0:W-:Y:S04]  /*7e490*/  STL [R1+0x1570], R18 ;  /* 0x0015701201007387 */ /* 0x0001e80000100800 */
[----:B0-----:R-:W2:Y:S01]  /*7e4a0*/  LDL R18, [R1+0x2f8] ;  /* 0x0002f80001127983 */ /* 0x001ea20000100800 */
[----:B------:R0:W-:Y:S03]  /*7e4b0*/  STL [R1+0x1590], R17 ;  /* 0x0015901101007387 */ /* 0x0001e60000100800 */
[----:B0-----:R-:W3:Y:S01]  /*7e4c0*/  LDL R17, [R1+0x2e8] ;  /* 0x0002e80001117983 */ /* 0x001ee20000100800 */
[----:B------:R2:W-:Y:S02]  /*7e4d0*/  STL [R1+0x1594], R0 ;  /* 0x0015940001007387 */ /* 0x0005e40000100800 */
[----:B--2---:R-:W-:Y:S01]  /*7e4e0*/  MOV R0, R18 ;  /* 0x0000001200007202 */ /* 0x004fe20000000f00 */
[----:B---3--:R-:W-:-:S05]  /*7e4f0*/  @!P0 FMUL R17, R17, 16777216 ;  /* 0x4b80000011118820 */ /* 0x008fca0000400000 */
[----:B------:R0:W-:Y:S01]  /*7e500*/  @!P0 STL [R1+0x2e8], R17 ;  /* 0x0002e81101008387 */ /* 0x0001e20000100800 */
[----:B------:R2:W-:Y:S02]  /*7e510*/  STL [R1+0x1598], R0 ;  /* 0x0015980001007387 */ /* 0x0005e40000100800 */
[----:B------:R-:W3:Y:S01]  /*7e520*/  LDL R18, [R1+0x308] ;  /* 0x0003080001127983 */ /* 0x000ee20000100800 */
[----:B0-----:R-:W3:Y:S01]  /*7e530*/  LDL R17, [R1+0x300] ;  /* 0x0003000001117983 */ /* 0x001ee20000100800 */
[----:B--2---:R-:W-:Y:S01]  /*7e540*/  MOV R0, R2 ;  /* 0x0000000200007202 */ /* 0x004fe20000000f00 */
[----:B----4-:R-:W-:Y:S02]  /*7e550*/  IMAD.MOV.U32 R2, RZ, RZ, R6 ;  /* 0x000000ffff027224 */ /* 0x010fe400078e0006 */
[----:B------:R-:W2:Y:S02]  /*7e560*/  LDL R6, [R1+0x310] ;  /* 0x0003100001067983 */ /* 0x000ea40000100800 */
[----:B------:R-:W-:-:S05]  /*7e570*/  @!P0 FMUL R0, R0, 16777216 ;  /* 0x4b80000000008820 */ /* 0x000fca0000400000 */
[----:B------:R0:W-:Y:S04]  /*7e580*/  @!P0 STL [R1+0x2f0], R0 ;  /* 0x0002f00001008387 */ /* 0x0001e80000100800 */
[----:B0-----:R-:W4:Y:S01]  /*7e590*/  LDL.LU R0, [R1+0x1598] ;  /* 0x0015980001007983 */ /* 0x001f220000300800 */
[----:B---3--:R-:W-:Y:S02]  /*7e5a0*/  @!P0 FMUL R17, R17, 16777216 ;  /* 0x4b80000011118820 */ /* 0x008fe40000400000 */
[----:B----4-:R-:W-:-:S05]  /*7e5b0*/  @!P0 FMUL R0, R0, 16777216 ;  /* 0x4b80000000008820 */ /* 0x010fca0000400000 */
[----:B------:R0:W-:Y:S04]  /*7e5c0*/  @!P0 STL [R1+0x2f8], R0 ;  /* 0x0002f80001008387 */ /* 0x0001e80000100800 */
[----:B0-----:R-:W3:Y:S01]  /*7e5d0*/  LDL.LU R0, [R1+0x1594] ;  /* 0x0015940001007983 */ /* 0x001ee20000300800 */
[----:B------:R0:W-:Y:S03]  /*7e5e0*/  @!P0 STL [R1+0x300], R17 ;  /* 0x0003001101008387 */ /* 0x0001e60000100800 */
[----:B0-----:R-:W4:Y:S01]  /*7e5f0*/  LDL.LU R17, [R1+0x1590] ;  /* 0x0015900001117983 */ /* 0x001f220000300800 */
[----:B------:R-:W-:Y:S02]  /*7e600*/  @!P0 FMUL R18, R18, 16777216 ;  /* 0x4b80000012128820 */ /* 0x000fe40000400000 */
[----:B------:R-:W-:Y:S03]  /*7e610*/  STL [R1+0x1544], R27 ;  /* 0x0015441b01007387 */ /* 0x000fe60000100800 */
[----:B------:R0:W-:Y:S02]  /*7e620*/  @!P0 STL [R1+0x308], R18 ;  /* 0x0003081201008387 */ /* 0x0001e40000100800 */
[----:B0-----:R-:W-:-:S05]  /*7e630*/  MOV R18, R2 ;  /* 0x0000000200127202 */ /* 0x001fca0000000f00 */
[----:B------:R2:W-:Y:S02]  /*7e640*/  STL [R1+0x158c], R18 ;  /* 0x00158c1201007387 */ /* 0x0005e40000100800 */
[----:B--2---:R-:W-:Y:S02]  /*7e650*/  MOV R18, R6 ;  /* 0x0000000600127202 */ /* 0x004fe40000000f00 */
[----:B---3--:R0:W-:Y:S01]  /*7e660*/  STL [R1+0x1588], R0 ;  /* 0x0015880001007387 */ /* 0x0081e20000100800 */
[----:B------:R-:W2:Y:S01]  /*7e670*/  LDL R6, [R1+0x328] ;  /* 0x0003280001067983 */ /* 0x000ea20000100800 */
[----:B----4-:R-:W-:Y:S02]  /*7e680*/  MOV R27, R17 ;  /* 0x00000011001b7202 */ /* 0x010fe40000000f00 */
[----:B0-----:R-:W3:Y:S04]  /*7e690*/  LDL R0, [R1+0x318] ;  /* 0x0003180001007983 */ /* 0x001ee80000100800 */
[----:B------:R-:W4:Y:S01]  /*7e6a0*/  LDL R17, [R1+0x320] ;  /* 0x0003200001117983 */ /* 0x000f220000100800 */
[----:B------:R-:W-:-:S03]  /*7e6b0*/  @!P0 FMUL R18, R18, 16777216 ;  /* 0x4b80000012128820 */ /* 0x000fc60000400000 */
[----:B------:R-:W4:Y:S01]  /*7e6c0*/  LDL R2, [R1+0x33c] ;  /* 0x00033c0001027983 */ /* 0x000f220000100800 */
[----:B------:R0:W-:Y:S03]  /*7e6d0*/  STL [R1+0x1574], R27 ;  /* 0x0015741b01007387 */ /* 0x0001e60000100800 */
[----:B0-----:R-:W4:Y:S01]  /*7e6e0*/  LDL R27, [R1+0x330] ;  /* 0x00033000011b7983 */ /* 0x001f220000100800 */
[----:B------:R0:W-:Y:S03]  /*7e6f0*/  @!P0 STL [R1+0x310], R18 ;  /* 0x0003101201008387 */ /* 0x0001e60000100800 */
[----:B0-----:R-:W4:Y:S01]  /*7e700*/  LDL.LU R18, [R1+0x158c] ;  /* 0x00158c0001127983 */ /* 0x001f220000300800 */
[----:B--2---:R-:W-:Y:S02]  /*7e710*/  @!P0 FMUL R6, R6, 16777216 ;  /* 0x4b80000006068820 */ /* 0x004fe40000400000 */
[----:B---3--:R-:W-:-:S02]  /*7e720*/  @!P0 FMUL R0, R0, 16777216 ;  /* 0x4b80000000008820 */ /* 0x008fc40000400000 */
[----:B----4-:R-:W-:-:S03]  /*7e730*/  @!P0 FMUL R17, R17, 16777216 ;  /* 0x4b80000011118820 */ /* 0x010fc60000400000 */
[----:B------:R0:W-:Y:S04]  /*7e740*/  @!P0 STL [R1+0x318], R0 ;  /* 0x0003180001008387 */ /* 0x0001e80000100800 */
[----:B0-----:R-:W2:Y:S01]  /*7e750*/  LDL.LU R0, [R1+0x1588] ;  /* 0x0015880001007983 */ /* 0x001ea20000300800 */
[----:B------:R0:W-:Y:S03]  /*7e760*/  @!P0 STL [R1+0x320], R17 ;  /* 0x0003201101008387 */ /* 0x0001e60000100800 */
[----:B0-----:R-:W3:Y:S01]  /*7e770*/  LDL.LU R17, [R1+0x1584] ;  /* 0x0015840001117983 */ /* 0x001ee20000300800 */
[----:B------:R0:W-:Y:S03]  /*7e780*/  @!P0 STL [R1+0x328], R6 ;  /* 0x0003280601008387 */ /* 0x0001e60000100800 */
[----:B0-----:R-:W4:Y:S01]  /*7e790*/  LDL.LU R6, [R1+0x1580] ;  /* 0x0015800001067983 */ /* 0x001f220000300800 */
[----:B------:R-:W-:-:S03]  /*7e7a0*/  @!P0 FMUL R27, R27, 16777216 ;  /* 0x4b8000001b1b8820 */ /* 0x000fc60000400000 */
[----:B--2---:R0:W-:Y:S02]  /*7e7b0*/  STL [R1+0x1578], R0 ;  /* 0x0015780001007387 */ /* 0x0041e40000100800 */
[----:B------:R4:W-:Y:S02]  /*7e7c0*/  @!P0 STL [R1+0x330], R27 ;  /* 0x0003301b01008387 */ /* 0x0009e40000100800 */
[----:B0-----:R-:W-:Y:S01]  /*7e7d0*/  IMAD.MOV.U32 R0, RZ, RZ, R18 ;  /* 0x000000ffff007224 */ /* 0x001fe200078e0012 */
[----:B---3--:R-:W-:-:S04]  /*7e7e0*/  MOV R18, R17 ;  /* 0x0000001100127202 */ /* 0x008fc80000000f00 */
[----:B------:R0:W-:Y:S01]  /*7e7f0*/  STL [R1+0x157c], R0 ;  /* 0x00157c0001007387 */ /* 0x0001e20000100800 */
[----:B------:R-:W-:Y:S01]  /*7e800*/  MOV R17, R19 ;  /* 0x0000001300117202 */ /* 0x000fe20000000f00 */
[----:B------:R-:W-:Y:S01]  /*7e810*/  MOV R19, R21 ;  /* 0x0000001500137202 */ /* 0x000fe20000000f00 */
[----:B------:R-:W-:Y:S02]  /*7e820*/  MOV R21, R26 ;  /* 0x0000001a00157202 */ /* 0x000fe40000000f00 */
[----:B----4-:R-:W-:Y:S02]  /*7e830*/  MOV R27, R6 ;  /* 0x00000006001b7202 */ /* 0x010fe40000000f00 */
[----:B0-----:R-:W-:Y:S01]  /*7e840*/  MOV R0, R2 ;  /* 0x0000000200007202 */ /* 0x001fe20000000f00 */
[----:B------:R-:W-:Y:S01]  /*7e850*/  IMAD.MOV.U32 R6, RZ, RZ, R16 ;  /* 0x000000ffff067224 */ /* 0x000fe200078e0010 */
[----:B------:R-:W-:Y:S01]  /*7e860*/  MOV R16, R20 ;  /* 0x0000001400107202 */ /* 0x000fe20000000f00 */
[----:B------:R-:W-:Y:S01]  /*7e870*/  IMAD.MOV.U32 R20, RZ, RZ, R22 ;  /* 0x000000ffff147224 */ /* 0x000fe200078e0016 */
[----:B------:R-:W-:Y:S01]  /*7e880*/  MOV R22, R5 ;  /* 0x0000000500167202 */ /* 0x000fe20000000f00 */
[----:B------:R-:W-:Y:S01]  /*7e890*/  @!P0 FMUL R0, R0, 16777216 ;  /* 0x4b80000000008820 */ /* 0x000fe20000400000 */
[----:B------:R-:W-:Y:S01]  /*7e8a0*/  MOV R26, R7 ;  /* 0x00000007001a7202 */ /* 0x000fe20000000f00 */
[----:B------:R-:W-:Y:S01]  /*7e8b0*/  IMAD.MOV.U32 R5, RZ, RZ, R4 ;  /* 0x000000ffff057224 */ /* 0x000fe200078e0004 */
[----:B------:R-:W2:Y:S01]  /*7e8c0*/  LDL R7, [R1+0x594] ;  /* 0x0005940001077983 */ /* 0x000ea20000100800 */
[----:B------:R-:W3:Y:S02]  /*7e8d0*/  LDL.LU R4, [R1+0x54] ;  /* 0x0000540001047983 */ /* 0x000ee40000300800 */
[----:B------:R-:W4:Y:S02]  /*7e8e0*/  LDL R2, [R1+0x354] ;  /* 0x0003540001027983 */ /* 0x000f240000100800 */
[----:B------:R0:W-:Y:S02]  /*7e8f0*/  @!P0 STL [R1+0x33c], R0 ;  /* 0x00033c0001008387 */ /* 0x0001e40000100800 */
[----:B0-----:R-:W2:Y:S01]  /*7e900*/  LDL.LU R0, [R1+0x157c] ;  /* 0x00157c0001007983 */ /* 0x001ea20000300800 */
[----:B------:R-:W-:-:S02]  /*7e910*/  @!P0 FMUL R27, R27, 16777216 ;  /* 0x4b8000001b1b8820 */ /* 0x000fc40000400000 */
[----:B------:R-:W-:Y:S02]  /*7e920*/  @!P0 FMUL R18, R18, 16777216 ;  /* 0x4b80000012128820 */ /* 0x000fe40000400000 */
[----:B----4-:R-:W-:Y:S02]  /*7e930*/  @!P0 FMUL R2, R2, 16777216 ;  /* 0x4b80000002028820 */ /* 0x010fe40000400000 */
[----:B--2---:R-:W-:-:S05]  /*7e940*/  @!P0 FMUL R0, R0, 16777216 ;  /* 0x4b80000000008820 */ /* 0x004fca0000400000 */
[----:B------:R0:W-:Y:S04]  /*7e950*/  @!P0 STL [R1+0x344], R0 ;  /* 0x0003440001008387 */ /* 0x0001e80000100800 */
[----:B0-----:R-:W2:Y:S01]  /*7e960*/  LDL.LU R0, [R1+0x1578] ;  /* 0x0015780001007983 */ /* 0x001ea20000300800 */
[----:B------:R0:W-:Y:S03]  /*7e970*/  @!P0 STL [R1+0x34c], R27 ;  /* 0x00034c1b01008387 */ /* 0x0001e60000100800 */
[----:B0-----:R-:W4:Y:S01]  /*7e980*/  LDL.LU R27, [R1+0x1574] ;  /* 0x00157400011b7983 */ /* 0x001f220000300800 */
[----:B------:R0:W-:Y:S03]  /*7e990*/  @!P0 STL [R1+0x350], R18 ;  /* 0x0003501201008387 */ /* 0x0001e60000100800 */
[----:B0-----:R-:W3:Y:S01]  /*7e9a0*/  LDL.LU R18, [R1+0x1570] ;  /* 0x0015700001127983 */ /* 0x001ee20000300800 */
[----:B------:R0:W-:Y:S03]  /*7e9b0*/  @!P0 STL [R1+0x354], R2 ;  /* 0x0003540201008387 */ /* 0x0001e60000100800 */
[----:B0-----:R-:W3:Y:S04]  /*7e9c0*/  LDL.LU R2, [R1+0x156c] ;  /* 0x00156c0001027983 */ /* 0x001ee80000300800 */
[----:B--2---:R0:W-:Y:S01]  /*7e9d0*/  STL [R1+0x1568], R0 ;  /* 0x0015680001007387 */ /* 0x0041e20000100800 */
[----:B---3--:R-:W-:-:S05]  /*7e9e0*/  @!P0 FMUL R2, R2, 16777216 ;  /* 0x4b80000002028820 */ /* 0x008fca0000400000 */
[----:B------:R2:W-:Y:S01]  /*7e9f0*/  STL [R1+0x20], R2 ;  /* 0x0000200201007387 */ /* 0x0005e20000100800 */
[----:B0-----:R-:W3:Y:S02]  /*7ea00*/  LDL R0, [R1+0x35c] ;  /* 0x00035c0001007983 */ /* 0x001ee40000100800 */
[----:B------:R-:W-:Y:S01]  /*7ea10*/  @!P0 FMUL R18, R18, 16777216 ;  /* 0x4b80000012128820 */ /* 0x000fe20000400000 */
[----:B----4-:R-:W-:-:S04]  /*7ea20*/  FSETP.GEU.AND P0, PT, |R27|, 1.175494350822287508e-38, PT ;  /* 0x008000001b00780b */ /* 0x010fc80003f0e200 */
[----:B------:R0:W-:Y:S01]  /*7ea30*/  STL [R1+0x358], R18 ;  /* 0x0003581201007387 */ /* 0x0001e20000100800 */
[----:B--2---:R-:W2:Y:S03]  /*7ea40*/  LDL R2, [R1+0x364] ;  /* 0x0003640001027983 */ /* 0x004ea60000100800 */
[----:B0-----:R-:W4:Y:S01]  /*7ea50*/  LDL R18, [R1+0x368] ;  /* 0x0003680001127983 */ /* 0x001f220000100800 */
[----:B------:R0:W-:Y:S03]  /*7ea60*/  STL [R1+0x1550], R27 ;  /* 0x0015501b01007387 */ /* 0x0001e60000100800 */
[----:B0-----:R-:W4:Y:S01]  /*7ea70*/  LDL R27, [R1+0x360] ;  /* 0x00036000011b7983 */ /* 0x001f220000100800 */
[----:B---3--:R-:W-:-:S05]  /*7ea80*/  @P1 FMUL R0, R0, 0.25 ;  /* 0x3e80000000001820 */ /* 0x008fca0000400000 */
[----:B------:R0:W-:Y:S04]  /*7ea90*/  @P1 STL [R1+0x35c], R0 ;  /* 0x00035c0001001387 */ /* 0x0001e80000100800 */
[----:B0-----:R-:W3:Y:S01]  /*7eaa0*/  LDL.LU R0, [R1+0x1568] ;  /* 0x0015680001007983 */ /* 0x001ee20000300800 */
[----:B--2---:R-:W-:Y:S02]  /*7eab0*/  @P1 FMUL R2, R2, 0.25 ;  /* 0x3e80000002021820 */ /* 0x004fe40000400000 */
[----:B----4-:R-:W-:Y:S02]  /*7eac0*/  @P1 FMUL R18, R18, 0.25 ;  /* 0x3e80000012121820 */ /* 0x010fe40000400000 */
[----:B------:R-:W-:-:S05]  /*7ead0*/  @P1 FMUL R27, R27, 0.25 ;  /* 0x3e8000001b1b1820 */ /* 0x000fca0000400000 */
[----:B------:R-:W-:Y:S04]  /*7eae0*/  @P1 STL [R1+0x360], R27 ;  /* 0x0003601b01001387 */ /* 0x000fe80000100800 */
[----:B---3--:R0:W-:Y:S01]  /*7eaf0*/  STL [R1+0x1564], R0 ;  /* 0x0015640001007387 */ /* 0x0081e20000100800 */
[----:B------:R2:W-:Y:S03]  /*7eb00*/  @P1 STL [R1+0x364], R2 ;  /* 0x0003640201001387 */ /* 0x0005e60000100800 */
[----:B0-----:R-:W3:Y:S01]  /*7eb10*/  LDL R0, [R1+0x36c] ;  /* 0x00036c0001007983 */ /* 0x001ee20000100800 */
[----:B------:R0:W-:Y:S02]  /*7eb20*/  @P1 STL [R1+0x368], R18 ;  /* 0x0003681201001387 */ /* 0x0001e40000100800 */
[----:B--2---:R-:W2:Y:S02]  /*7eb30*/  LDL R2, [R1+0x378] ;  /* 0x0003780001027983 */ /* 0x004ea40000100800 */
[----:B--2---:R2:W-:Y:S01]  /*7eb40*/  STL [R1+0x1560], R2 ;  /* 0x0015600201007387 */ /* 0x0045e20000100800 */
[----:B---3--:R-:W-:-:S02]  /*7eb50*/  @P1 FMUL R0, R0, 0.25 ;  /* 0x3e80000000001820 */ /* 0x008fc40000400000 */
[----:B0-----:R-:W3:Y:S02]  /*7eb60*/  LDL R18, [R1+0x380] ;  /* 0x0003800001127983 */ /* 0x001ee40000100800 */
[----:B------:R-:W4:Y:S01]  /*7eb70*/  LDL R27, [R1+0x388] ;  /* 0x00038800011b7983 */ /* 0x000f220000100800 */
[----:B--2---:R-:W2:Y:S01]  /*7eb80*/  LDL R2, [R1+0x370] ;  /* 0x0003700001027983 */ /* 0x004ea20000100800 */
[----:B------:R0:W-:Y:S03]  /*7eb90*/  @P1 STL [R1+0x36c], R0 ;  /* 0x00036c0001001387 */ /* 0x0001e60000100800 */
[----:B0-----:R-:W3:Y:S01]  /*7eba0*/  LDL.LU R0, [R1+0x1564] ;  /* 0x0015640001007983 */ /* 0x001ee20000300800 */
        /* <DEDUP_REMOVED lines=8> */
[----:B------:R0:W-:Y:S03]  /*7ec30*/  @P1 STL [R1+0x380], R18 ;  /* 0x0003801201001387 */ /* 0x0001e60000100800 */
[----:B0-----:R-:W3:Y:S01]  /*7ec40*/  LDL.LU R18, [R1+0x1558] ;  /* 0x0015580001127983 */ /* 0x001ee20000300800 */
[----:B------:R0:W-:Y:S03]  /*7ec50*/  @P1 STL [R1+0x388], R27 ;  /* 0x0003881b01001387 */ /* 0x0001e60000100800 */
[----:B0-----:R-:W4:Y:S01]  /*7ec60*/  LDL R27, [R1+0x3a4] ;  /* 0x0003a400011b7983 */ /* 0x001f220000100800 */
[----:B------:R0:W-:Y:S03]  /*7ec70*/  STL [R1+0x1554], R14 ;  /* 0x0015540e01007387 */ /* 0x0001e60000100800 */
[----:B0-----:R-:W2:Y:S01]  /*7ec80*/  LDL R14, [R1+0x3b8] ;  /* 0x0003b800010e7983 */ /* 0x001ea20000100800 */
[----:B----4-:R-:W-:-:S05]  /*7ec90*/  @P1 FMUL R27, R27, 0.25 ;  /* 0x3e8000001b1b1820 */ /* 0x010fca0000400000 */
[----:B------:R0:W-:Y:S04]  /*7eca0*/  @P1 STL [R1+0x3a4], R27 ;  /* 0x0003a41b01001387 */ /* 0x0001e80000100800 */
[----:B0-----:R-:W4:Y:S01]  /*7ecb0*/  LDL R27, [R1+0x3c0] ;  /* 0x0003c000011b7983 */ /* 0x001f220000100800 */
[----:B--2---:R-:W-:Y:S02]  /*7ecc0*/  @P1 FMUL R14, R14, 0.25 ;  /* 0x3e8000000e0e1820 */ /* 0x004fe40000400000 */
[----:B------:R-:W-:-:S03]  /*7ecd0*/  @P1 FMUL R2, R2, 0.25 ;  /* 0x3e80000002021820 */ /* 0x000fc60000400000 */
[----:B------:R0:W-:Y:S04]  /*7ece0*/  @P1 STL [R1+0x3b8], R14 ;  /* 0x0003b80e01001387 */ /* 0x0001e80000100800 */
[----:B0-----:R-:W2:Y:S01]  /*7ecf0*/  LDL.LU R14, [R1+0x1554] ;  /* 0x00155400010e7983 */ /* 0x001ea20000300800 */
[----:B------:R-:W-:Y:S02]  /*7ed00*/  @P1 STL [R1+0x390], R2 ;  /* 0x0003900201001387 */ /* 0x000fe40000100800 */
[----:B------:R0:W-:Y:S02]  /*7ed10*/  STL [R1+0x1530], R2 ;  /* 0x0015300201007387 */ /* 0x0001e40000100800 */
[----:B0-----:R-:W3:Y:S01]  /*7ed20*/  LDL R2, [R1+0x378] ;  /* 0x0003780001027983 */ /* 0x001ee20000100800 */
[----:B----4-:R-:W-:-:S05]  /*7ed30*/  @P1 FMUL R27, R27, 0.25 ;  /* 0x3e8000001b1b1820 */ /* 0x010fca0000400000 */
[----:B------:R0:W-:Y:S04]  /*7ed40*/  @P1 STL [R1+0x3c0], R27 ;  /* 0x0003c01b01001387 */ /* 0x0001e80000100800 */
[----:B0-----:R-:W4:Y:S01]  /*7ed50*/  LDL.LU R27, [R1+0x1550] ;  /* 0x00155000011b7983 */ /* 0x001f220000300800 */
[----:B------:R-:W-:Y:S02]  /*7ed60*/  STL [R1+0x1548], R9 ;  /* 0x0015480901007387 */ /* 0x000fe40000100800 */
[----:B--2---:R0:W-:Y:S02]  /*7ed70*/  STL [R1+0x154c], R14 ;  /* 0x00154c0e01007387 */ /* 0x0041e40000100800 */
[----:B0-----:R-:W2:Y:S01]  /*7ed80*/  LDL R14, [R1+0x3c8] ;  /* 0x0003c800010e7983 */ /* 0x001ea20000100800 */
[----:B----4-:R-:W-:-:S03]  /*7ed90*/  MOV R9, R27 ;  /* 0x0000001b00097202 */ /* 0x010fc60000000f00 */
[----:B------:R-:W4:Y:S01]  /*7eda0*/  LDL R27, [R1+0x3d0] ;  /* 0x0003d000011b7983 */ /* 0x000f220000100800 */
[----:B---3--:R-:W-:Y:S02]  /*7edb0*/  @P1 FMUL R18, R18, 0.25 ;  /* 0x3e80000012121820 */ /* 0x008fe40000400000 */
[----:B------:R-:W-:-:S03]  /*7edc0*/  @P1 FMUL R9, R9, 0.25 ;  /* 0x3e80000009091820 */ /* 0x000fc60000400000 */
[----:B------:R-:W-:Y:S01]  /*7edd0*/  @P1 STL [R1+0x39c], R18 ;  /* 0x00039c1201001387 */ /* 0x000fe20000100800 */
[----:B------:R0:W-:Y:S02]  /*7ede0*/  STL [R1+0x1534], R18 ;  /* 0x0015341201007387 */ /* 0x0001e40000100800 */
[----:B--2---:R-:W-:Y:S01]  /*7edf0*/  @P1 FMUL R14, R14, 0.25 ;  /* 0x3e8000000e0e1820 */ /* 0x004fe20000400000 */
[----:B0-----:R-:W2:Y:S04]  /*7ee00*/  LDL R18, [R1+0x3b8] ;  /* 0x0003b80001127983 */ /* 0x001ea80000100800 */
[----:B------:R0:W-:Y:S02]  /*7ee10*/  @P1 STL [R1+0x3c8], R14 ;  /* 0x0003c80e01001387 */ /* 0x0001e40000100800 */
[----:B0-----:R-:W3:Y:S01]  /*7ee20*/  LDL.LU R14, [R1+0x154c] ;  /* 0x00154c00010e7983 */ /* 0x001ee20000300800 */
[----:B------:R0:W-:Y:S03]  /*7ee30*/  @P1 STL [R1+0x24], R9 ;  /* 0x0000240901001387 */ /* 0x0001e60000100800 */
[----:B0-----:R-:W2:Y:S01]  /*7ee40*/  LDL.LU R9, [R1+0x1548] ;  /* 0x0015480001097983 */ /* 0x001ea20000300800 */
[----:B----4-:R-:W-:-:S05]  /*7ee50*/  @P1 FMUL R27, R27, 0.25 ;  /* 0x3e8000001b1b1820 */ /* 0x010fca0000400000 */
[----:B------:R0:W-:Y:S04]  /*7ee60*/  @P1 STL [R1+0x3d0], R27 ;  /* 0x0003d01b01001387 */ /* 0x0001e80000100800 */
[----:B0-----:R-:W4:Y:S02]  /*7ee70*/  LDL.LU R27, [R1+0x1544] ;  /* 0x00154400011b7983 */ /* 0x001f240000300800 */
[----:B----4-:R-:W-:Y:S02]  /*7ee80*/  FSETP.GT.AND P1, PT, |R27|, 8.50705917302346158658e+37, PT ;  /* 0x7e8000001b00780b */ /* 0x010fe40003f24200 */
[----:B------:R0:W-:Y:S04]  /*7ee90*/  STL [R1+0x151c], R27 ;  /* 0x00151c1b01007387 */ /* 0x0001e80000100800 */
[----:B0-----:R-:W4:Y:S02]  /*7eea0*/  LDL R27, [R1+0x35c] ;  /* 0x00035c00011b7983 */ /* 0x001f240000100800 */
[----:B----4-:R-:W-:-:S05]  /*7eeb0*/  @!P0 FMUL R27, R27, 16777216 ;  /* 0x4b8000001b1b8820 */ /* 0x010fca0000400000 */
[----:B------:R0:W-:Y:S04]  /*7eec0*/  @!P0 STL [R1+0x35c], R27 ;  /* 0x00035c1b01008387 */ /* 0x0001e80000100800 */
        /* <DEDUP_REMOVED lines=12> */
[----:B------:R2:W-:Y:S02]  /*7ef90*/  @!P0 STL [R1+0x368], R27 ;  /* 0x0003681b01008387 */ /* 0x0005e40000100800 */
[----:B--2---:R-:W-:Y:S01]  /*7efa0*/  MOV R27, R18 ;  /* 0x00000012001b7202 */ /* 0x004fe20000000f00 */
[----:B------:R-:W-:Y:S02]  /*7efb0*/  MOV R18, R2 ;  /* 0x0000000200127202 */ /* 0x000fe40000000f00 */
[----:B------:R-:W2:Y:S04]  /*7efc0*/  LDL R2, [R1+0x370] ;  /* 0x0003700001027983 */ /* 0x000ea80000100800 */
[----:B--2---:R0:W-:Y:S04]  /*7efd0*/  STL [R1+0x1538], R2 ;  /* 0x0015380201007387 */ /* 0x0041e80000100800 */
[----:B0-----:R-:W2:Y:S01]  /*7efe0*/  LDL R2, [R1+0x36c] ;  /* 0x00036c0001027983 */ /* 0x001ea20000100800 */
[----:B------:R0:W-:Y:S03]  /*7eff0*/  STL [R1+0x1504], R25 ;  /* 0x0015041901007387 */ /* 0x0001e60000100800 */
[----:B0-----:R-:W4:Y:S01]  /*7f000*/  LDL R25, [R1+0x3c0] ;  /* 0x0003c00001197983 */ /* 0x001f220000100800 */
[----:B--2---:R-:W-:-:S05]  /*7f010*/  @!P0 FMUL R2, R2, 16777216 ;  /* 0x4b80000002028820 */ /* 0x004fca0000400000 */
[----:B------:R0:W-:Y:S04]  /*7f020*/  @!P0 STL [R1+0x36c], R2 ;  /* 0x00036c0201008387 */ /* 0x0001e80000100800 */
[----:B0-----:R-:W2:Y:S01]  /*7f030*/  LDL.LU R2, [R1+0x1538] ;  /* 0x0015380001027983 */ /* 0x001ea20000300800 */
[----:B------:R-:W-:Y:S02]  /*7f040*/  @!P0 FMUL R18, R18, 16777216 ;  /* 0x4b80000012128820 */ /* 0x000fe40000400000 */
[----:B--2---:R-:W-:-:S05]  /*7f050*/  @!P0 FMUL R2, R2, 16777216 ;  /* 0x4b80000002028820 */ /* 0x004fca0000400000 */
[----:B------:R0:W-:Y:S04]  /*7f060*/  @!P0 STL [R1+0x370], R2 ;  /* 0x0003700201008387 */ /* 0x0001e80000100800 */
[----:B0-----:R-:W2:Y:S01]  /*7f070*/  LDL R2, [R1+0x380] ;  /* 0x0003800001027983 */ /* 0x001ea20000100800 */
[----:B------:R0:W-:Y:S03]  /*7f080*/  @!P0 STL [R1+0x378], R18 ;  /* 0x0003781201008387 */ /* 0x0001e60000100800 */
[----:B0-----:R-:W3:Y:S01]  /*7f090*/  LDL.LU R18, [R1+0x1534] ;  /* 0x0015340001127983 */ /* 0x001ee20000300800 */
[----:B------:R0:W-:Y:S03]  /*7f0a0*/  STL [R1+0x1500], R6 ;  /* 0x0015000601007387 */ /* 0x0001e60000100800 */
[----:B0-----:R-:W3:Y:S01]  /*7f0b0*/  LDL R6, [R1+0x388] ;  /* 0x0003880001067983 */ /* 0x001ee20000100800 */
[----:B--2---:R-:W-:-:S05]  /*7f0c0*/  @!P0 FMUL R2, R2, 16777216 ;  /* 0x4b80000002028820 */ /* 0x004fca0000400000 */
[----:B------:R0:W-:Y:S04]  /*7f0d0*/  @!P0 STL [R1+0x380], R2 ;  /* 0x0003800201008387 */ /* 0x0001e80000100800 */
[----:B0-----:R-:W2:Y:S01]  /*7f0e0*/  LDL.LU R2, [R1+0x1530] ;  /* 0x0015300001027983 */ /* 0x001ea20000300800 */
[----:B---3--:R-:W-:-:S05]  /*7f0f0*/  @!P0 FMUL R6, R6, 16777216 ;  /* 0x4b80000006068820 */ /* 0x008fca0000400000 */
[----:B------:R0:W-:Y:S01]  /*7f100*/  @!P0 STL [R1+0x388], R6 ;  /* 0x0003880601008387 */ /* 0x0001e20000100800 */
[----:B----4-:R-:W-:Y:S02]  /*7f110*/  STL [R1+0x152c], R25 ;  /* 0x00152c1901007387 */ /* 0x010fe40000100800 */
[----:B------:R3:W-:Y:S01]  /*7f120*/  STL [R1+0x1528], R27 ;  /* 0x0015281b01007387 */ /* 0x0007e20000100800 */
[----:B0-----:R-:W4:Y:S01]  /*7f130*/  LDL R6, [R1+0x3a4] ;  /* 0x0003a40001067983 */ /* 0x001f220000100800 */
[----:B---3--:R-:W-:Y:S01]  /*7f140*/  MOV R27, R18 ;  /* 0x00000012001b7202 */ /* 0x008fe20000000f00 */
[----:B------:R-:W-:Y:S02]  /*7f150*/  MOV R18, R19 ;  /* 0x0000001300127202 */ /* 0x000fe40000000f00 */
[----:B------:R-:W-:Y:S01]  /*7f160*/  IMAD.MOV.U32 R19, RZ, RZ, R21 ;  /* 0x000000ffff137224 */ /* 0x000fe200078e0015 */
[----:B------:R-:W-:Y:S01]  /*7f170*/  MOV R21, R22 ;  /* 0x0000001600157202 */ /* 0x000fe20000000f00 */
[----:B------:R-:W-:-:S02]  /*7f180*/  MOV R22, R26 ;  /* 0x0000001a00167202 */ /* 0x000fc40000000f00 */
[----:B------:R-:W3:Y:S01]  /*7f190*/  LDL R26, [R1+0x524] ;  /* 0x00052400011a7983 */ /* 0x000ee20000100800 */
[----:B------:R-:W-:Y:S02]  /*7f1a0*/  @!P0 FMUL R27, R27, 16777216 ;  /* 0x4b8000001b1b8820 */ /* 0x000fe40000400000 */
[----:B--2---:R-:W-:Y:S01]  /*7f1b0*/  IMAD.MOV.U32 R25, RZ, RZ, R2 ;  /* 0x000000ffff197224 */ /* 0x004fe200078e0002 */
[----:B------:R-:W-:-:S03]  /*7f1c0*/  MOV R2, R16 ;  /* 0x0000001000027202 */ /* 0x000fc60000000f00 */
[----:B------:R-:W-:Y:S01]  /*7f1d0*/  @!P0 FMUL R25, R25, 16777216 ;  /* 0x4b80000019198820 */ /* 0x000fe20000400000 */
[----:B------:R-:W-:Y:S02]  /*7f1e0*/  MOV R16, R5 ;  /* 0x0000000500107202 */ /* 0x000fe40000000f00 */
[----:B------:R-:W2:Y:S02]  /*7f1f0*/  LDL R5, [R1+0x560] ;  /* 0x0005600001057983 */ /* 0x000ea40000100800 */
[----:B------:R0:W-:Y:S02]  /*7f200*/  @!P0 STL [R1+0x390], R25 ;  /* 0x0003901901008387 */ /* 0x0001e40000100800 */
[----:B0-----:R-:W2:Y:S01]  /*7f210*/  LDL.LU R25, [R1+0x152c] ;  /* 0x00152c0001197983 */ /* 0x001ea20000300800 */
[----:B------:R0:W-:Y:S03]  /*7f220*/  @!P0 STL [R1+0x39c], R27 ;  /* 0x00039c1b01008387 */ /* 0x0001e60000100800 */
[----:B0-----:R-:W3:Y:S01]  /*7f230*/  LDL.LU R27, [R1+0x1528] ;  /* 0x00152800011b7983 */ /* 0x001ee20000300800 */
[----:B----4-:R-:W-:-:S05]  /*7f240*/  @!P0 FMUL R6, R6, 16777216 ;  /* 0x4b80000006068820 */ /* 0x010fca0000400000 */
[----:B------:R-:W-:Y:S01]  /*7f250*/  @!P0 STL [R1+0x3a4], R6 ;  /* 0x0003a40601008387 */ /* 0x000fe20000100800 */
[----:B------:R2:W-:Y:S02]  /*7f260*/  STL [R1+0x1520], R0 ;  /* 0x0015200001007387 */ /* 0x0005e40000100800 */
[----:B--2---:R-:W-:-:S05]  /*7f270*/  IMAD.MOV.U32 R0, RZ, RZ, R25 ;  /* 0x000000ffff007224 */ /* 0x004fca00078e0019 */
[----:B------:R3:W-:Y:S01]  /*7f280*/  STL [R1+0x1524], R0 ;  /* 0x0015240001007387 */ /* 0x0007e20000100800 */
[----:B------:R-:W2:Y:S02]  /*7f290*/  LDL R6, [R1+0x24] ;  /* 0x0000240001067983 */ /* 0x000ea40000100800 */
[----:B------:R-:W4:Y:S01]  /*7f2a0*/  LDL R25, [R1+0x3d0] ;  /* 0x0003d00001197983 */ /* 0x000f220000100800 */
[----:B---3--:R-:W-:Y:S02]  /*7f2b0*/  MOV R0, R27 ;  /* 0x0000001b00007202 */ /* 0x008fe40000000f00 */
[----:B------:R-:W3:Y:S03]  /*7f2c0*/  LDL R27, [R1+0x3c8] ;  /* 0x0003c800011b7983 */ /* 0x000ee60000100800 */
[----:B------:R-:W-:-:S05]  /*7f2d0*/  @!P0 FMUL R0, R0, 16777216 ;  /* 0x4b80000000008820 */ /* 0x000fca0000400000 */
[----:B------:R0:W-:Y:S04]  /*7f2e0*/  @!P0 STL [R1+0x3b8], R0 ;  /* 0x0003b80001008387 */ /* 0x0001e80000100800 */
[----:B0-----:R-:W3:Y:S01]  /*7f2f0*/  LDL.LU R0, [R1+0x1524] ;  /* 0x0015240001007983 */ /* 0x001ee20000300800 */
[----:B--2---:R-:W-:Y:S02]  /*7f300*/  @!P0 FMUL R6, R6, 16777216 ;  /* 0x4b80000006068820 */ /* 0x004fe40000400000 */
[----:B----4-:R-:W-:Y:S02]  /*7f310*/  @!P0 FMUL R25, R25, 16777216 ;  /* 0x4b80000019198820 */ /* 0x010fe40000400000 */
[----:B---3--:R-:W-:Y:S02]  /*7f320*/  @!P0 FMUL R27, R27, 16777216 ;  /* 0x4b8000001b1b8820 */ /* 0x008fe40000400000 */
[----:B------:R-:W-:-:S05]  /*7f330*/  @!P0 FMUL R0, R0, 16777216 ;  /* 0x4b80000000008820 */ /* 0x000fca0000400000 */
[----:B------:R0:W-:Y:S04]  /*7f340*/  @!P0 STL [R1+0x3c0], R0 ;  /* 0x0003c00001008387 */ /* 0x0001e80000100800 */
[----:B0-----:R-:W2:Y:S01]  /*7f350*/  LDL.LU R0, [R1+0x1520] ;  /* 0x0015200001007983 */ /* 0x001ea20000300800 */
[----:B------:R0:W-:Y:S03]  /*7f360*/  @!P0 STL [R1+0x3c8], R27 ;  /* 0x0003c81b01008387 */ /* 0x0001e60000100800 */
[----:B0-----:R-:W3:Y:S01]  /*7f370*/  LDL.LU R27, [R1+0x151c] ;  /* 0x00151c00011b7983 */ /* 0x001ee20000300800 */
[----:B------:R0:W-:Y:S03]  /*7f380*/  @!P0 STL [R1+0x24], R6 ;  /* 0x0000240601008387 */ /* 0x0001e60000100800 */
[----:B0-----:R-:W4:Y:S01]  /*7f390*/  LDL R6, [R1+0x374] ;  /* 0x0003740001067983 */ /* 0x001f220000100800 */
[----:B------:R0:W-:Y:S03]  /*7f3a0*/  @!P0 STL [R1+0x3d0], R25 ;  /* 0x0003d01901008387 */ /* 0x0001e60000100800 */
[----:B0-----:R-:W2:Y:S01]  /*7f3b0*/  LDL R25, [R1+0x37c] ;  /* 0x00037c0001197983 */ /* 0x001ea20000100800 */
[----:B------:R0:W-:Y:S03]  /*7f3c0*/  STL [R1+0x14c8], R9 ;  /* 0x0014c80901007387 */ /* 0x0001e60000100800 */
[----:B0-----:R-:W2:Y:S01]  /*7f3d0*/  LDL R9, [R1+0x2c] ;  /* 0x00002c0001097983 */ /* 0x001ea20000100800 */
[----:B---3--:R-:W-:Y:S01]  /*7f3e0*/  FSETP.GEU.AND P0, PT, |R27|, 1.175494350822287508e-38, PT ;  /* 0x008000001b00780b */ /* 0x008fe20003f0e200 */
[----:B----4-:R-:W-:-:S02]  /*7f3f0*/  @P1 FMUL R6, R6, 0.25 ;  /* 0x3e80000006061820 */ /* 0x010fc40000400000 */
[----:B--2---:R-:W-:Y:S01]  /*7f400*/  @P1 FMUL R25, R25, 0.25 ;  /* 0x3e80000019191820 */ /* 0x004fe20000400000 */
[----:B------:R-:W-:Y:S01]  /*7f410*/  STL [R1+0x1508], R9 ;  /* 0x0015080901007387 */ /* 0x000fe20000100800 */
[----:B------:R0:W-:Y:S02]  /*7f420*/  STL [R1+0x150c], R27 ;  /* 0x00150c1b01007387 */ /* 0x0001e40000100800 */
[----:B------:R-:W-:Y:S01]  /*7f430*/  @P1 STL [R1+0x374], R6 ;  /* 0x0003740601001387 */ /* 0x000fe20000100800 */
[----:B------:R-:W-:Y:S04]  /*7f440*/  @P1 STL [R1+0x37c], R25 ;  /* 0x00037c1901001387 */ /* 0x000fe80000100800 */
[----:B------:R2:W-:Y:S04]  /*7f450*/  STL [R1+0x1518], R15 ;  /* 0x0015180f01007387 */ /* 0x0005e80000100800 */
[----:B0-----:R-:W3:Y:S04]  /*7f460*/  LDL R27, [R1+0x394] ;  /* 0x00039400011b7983 */ /* 0x001ee80000100800 */
[----:B--2---:R-:W2:Y:S04]  /*7f470*/  LDL R15, [R1+0x384] ;  /* 0x00038400010f7983 */ /* 0x004ea80000100800 */
[----:B---3--:R0:W-:Y:S01]  /*7f480*/  STL [R1+0x1514], R27 ;  /* 0x0015141b01007387 */ /* 0x0081e20000100800 */
[----:B--2---:R-:W-:-:S03]  /*7f490*/  @P1 FMUL R15, R15, 0.25 ;  /* 0x3e8000000f0f1820 */ /* 0x004fc60000400000 */
[----:B------:R-:W2:Y:S01]  /*7f4a0*/  LDL R9, [R1+0x398] ;  /* 0x0003980001097983 */ /* 0x000ea20000100800 */
[----:B------:R-:W3:Y:S03]  /*7f4b0*/  LDL R6, [R1+0x3a0] ;  /* 0x0003a00001067983 */ /* 0x000ee60000100800 */
[----:B------:R-:W4:Y:S04]  /*7f4c0*/  LDL R25, [R1+0x3b0] ;  /* 0x0003b00001197983 */ /* 0x000f280000100800 */
[----:B0-----:R-:W2:Y:S01]  /*7f4d0*/  LDL R27, [R1+0x38c] ;  /* 0x00038c00011b7983 */ /* 0x001ea20000100800 */
[----:B------:R0:W-:Y:S03]  /*7f4e0*/  @P1 STL [R1+0x384], R15 ;  /* 0x0003840f01001387 */ /* 0x0001e60000100800 */
[----:B0-----:R-:W3:Y:S01]  /*7f4f0*/  LDL.LU R15, [R1+0x1518] ;  /* 0x00151800010f7983 */ /* 0x001ee20000300800 */
[----:B--2---:R-:W-:-:S05]  /*7f500*/  @P1 FMUL R27, R27, 0.25 ;  /* 0x3e8000001b1b1820 */ /* 0x004fca0000400000 */
[----:B------:R0:W-:Y:S04]  /*7f510*/  @P1 STL [R1+0x38c], R27 ;  /* 0x00038c1b01001387 */ /* 0x0001e80000100800 */
[----:B0-----:R-:W2:Y:S01]  /*7f520*/  LDL.LU R27, [R1+0x1514] ;  /* 0x00151400011b7983 */ /* 0x001ea20000300800 */
[----:B------:R-:W-:Y:S02]  /*7f530*/  @P1 FMUL R9, R9, 0.25 ;  /* 0x3e80000009091820 */ /* 0x000fe40000400000 */
[----:B---3--:R-:W-:Y:S02]  /*7f540*/  @P1 FMUL R6, R6, 0.25 ;  /* 0x3e80000006061820 */ /* 0x008fe40000400000 */
[----:B----4-:R-:W-:Y:S02]  /*7f550*/  @P1 FMUL R25, R25, 0.25 ;  /* 0x3e80000019191820 */ /* 0x010fe40000400000 */
[----:B--2---:R-:W-:-:S05]  /*7f560*/  @P1 FMUL R27, R27, 0.25 ;  /* 0x3e8000001b1b1820 */ /* 0x004fca0000400000 */
[----:B------:R-:W-:Y:S01]  /*7f570*/  @P1 STL [R1+0x394], R27 ;  /* 0x0003941b01001387 */ /* 0x000fe20000100800 */
[----:B------:R-:W-:Y:S02]  /*7f580*/  @P1 STL [R1+0x398], R9 ;  /* 0x0003980901001387 */ /* 0x000fe40000100800 */
[----:B------:R0:W-:Y:S02]  /*7f590*/  @P1 STL [R1+0x3a0], R6 ;  /* 0x0003a00601001387 */ /* 0x0001e40000100800 */
[----:B------:R2:W-:Y:S01]  /*7f5a0*/  @P1 STL [R1+0x3b0], R25 ;  /* 0x0003b01901001387 */ /* 0x0005e20000100800 */
[----:B0-----:R-:W3:Y:S01]  /*7f5b0*/  LDL R6, [R1+0x3b4] ;  /* 0x0003b40001067983 */ /* 0x001ee20000100800 */
[----:B------:R0:W-:Y:S02]  /*7f5c0*/  STL [R1+0x1510], R10 ;  /* 0x0015100a01007387 */ /* 0x0001e40000100800 */
[----:B------:R-:W4:Y:S02]  /*7f5d0*/  LDL R27, [R1+0x3c4] ;  /* 0x0003c400011b7983 */ /* 0x000f240000100800 */
[----:B------:R-:W4:Y:S01]  /*7f5e0*/  LDL R9, [R1+0x3cc] ;  /* 0x0003cc0001097983 */ /* 0x000f220000100800 */
[----:B--2---:R-:W2:Y:S04]  /*7f5f0*/  LDL R25, [R1+0x3d4] ;  /* 0x0003d40001197983 */ /* 0x004ea80000100800 */
[----:B0-----:R-:W2:Y:S01]  /*7f600*/  LDL R10, [R1+0x3bc] ;  /* 0x0003bc00010a7983 */ /* 0x001ea20000100800 */
[----:B---3--:R-:W-:-:S02]  /*7f610*/  @P1 FMUL R6, R6, 0.25 ;  /* 0x3e80000006061820 */ /* 0x008fc40000400000 */
[----:B----4-:R-:W-:Y:S02]  /*7f620*/  @P1 FMUL R27, R27, 0.25 ;  /* 0x3e8000001b1b1820 */ /* 0x010fe40000400000 */
[----:B------:R-:W-:Y:S01]  /*7f630*/  @P1 FMUL R9, R9, 0.25 ;  /* 0x3e80000009091820 */ /* 0x000fe20000400000 */
[----:B------:R0:W-:Y:S01]  /*7f640*/  @P1 STL [R1+0x3b4], R6 ;  /* 0x0003b40601001387 */ /* 0x0001e20000100800 */
[----:B--2---:R-:W-:Y:S02]  /*7f650*/  @P1 FMUL R10, R10, 0.25 ;  /* 0x3e8000000a0a1820 */ /* 0x004fe40000400000 */
[----:B------:R-:W-:Y:S01]  /*7f660*/  @P1 FMUL R25, R25, 0.25 ;  /* 0x3e80000019191820 */ /* 0x000fe20000400000 */
[----:B0-----:R-:W2:Y:S02]  /*7f670*/  LDL R6, [R1+0x3dc] ;  /* 0x0003dc0001067983 */ /* 0x001ea40000100800 */
[----:B------:R0:W-:Y:S02]  /*7f680*/  @P1 STL [R1+0x3bc], R10 ;  /* 0x0003bc0a01001387 */ /* 0x0001e40000100800 */
[----:B0-----:R-:W3:Y:S01]  /*7f690*/  LDL.LU R10, [R1+0x1510] ;  /* 0x00151000010a7983 */ /* 0x001ee20000300800 */
[----:B------:R0:W-:Y:S03]  /*7f6a0*/  @P1 STL [R1+0x3c4], R27 ;  /* 0x0003c41b01001387 */ /* 0x0001e60000100800 */
[----:B0-----:R-:W4:Y:S01]  /*7f6b0*/  LDL.LU R27, [R1+0x150c] ;  /* 0x00150c00011b7983 */ /* 0x001f220000300800 */
[----:B------:R0:W-:Y:S03]  /*7f6c0*/  @P1 STL [R1+0x3cc], R9 ;  /* 0x0003cc0901001387 */ /* 0x0001e60000100800 */
[----:B0-----:R-:W4:Y:S01]  /*7f6d0*/  LDL.LU R9, [R1+0x1508] ;  /* 0x0015080001097983 */ /* 0x001f220000300800 */
[----:B------:R0:W-:Y:S03]  /*7f6e0*/  @P1 STL [R1+0x3d4], R25 ;  /* 0x0003d41901001387 */ /* 0x0001e60000100800 */
[----:B0-----:R-:W4:Y:S01]  /*7f6f0*/  LDL.LU R25, [R1+0x1504] ;  /* 0x0015040001197983 */ /* 0x001f220000300800 */
[----:B--2---:R-:W-:-:S05]  /*7f700*/  @P1 FMUL R6, R6, 0.25 ;  /* 0x3e80000006061820 */ /* 0x004fca0000400000 */
[----:B------:R0:W-:Y:S04]  /*7f710*/  @P1 STL [R1+0x3dc], R6 ;  /* 0x0003dc0601001387 */ /* 0x0001e80000100800 */
[----:B0-----:R-:W2:Y:S01]  /*7f720*/  LDL.LU R6, [R1+0x1500] ;  /* 0x0015000001067983 */ /* 0x001ea20000300800 */
[----:B------:R0:W-:Y:S02]  /*7f730*/  STL [R1+0x14f4], R15 ;  /* 0x0014f40f01007387 */ /* 0x0001e40000100800 */
[----:B---3--:R-:W-:Y:S02]  /*7f740*/  STL [R1+0x14f8], R10 ;  /* 0x0014f80a01007387 */ /* 0x008fe40000100800 */
[----:B------:R3:W-:Y:S01]  /*7f750*/  STL [R1+0x14fc], R0 ;  /* 0x0014fc0001007387 */ /* 0x0007e20000100800 */
[----:B0-----:R-:W2:Y:S04]  /*7f760*/  LDL R15, [R1+0x38c] ;  /* 0x00038c00010f7983 */ /* 0x001ea80000100800 */
[----:B---3--:R-:W3:Y:S04]  /*7f770*/  LDL R0, [R1+0x374] ;  /* 0x0003740001007983 */ /* 0x008ee80000100800 */
[----:B------:R-:W3:Y:S01]  /*7f780*/  LDL R10, [R1+0x384] ;  /* 0x00038400010a7983 */ /* 0x000ee20000100800 */
[----:B----4-:R-:W-:-:S05]  /*7f790*/  @P1 FMUL R25, R25, 0.25 ;  /* 0x3e80000019191820 */ /* 0x010fca0000400000 */
[----:B------:R-:W-:Y:S01]  /*7f7a0*/  @P1 STL [R1+0x3d8], R25 ;  /* 0x0003d81901001387 */ /* 0x000fe20000100800 */
[----:B------:R0:W-:Y:S03]  /*7f7b0*/  STL [R1+0x14f0], R25 ;  /* 0x0014f01901007387 */ /* 0x0001e60000100800 */
[----:B0-----:R-:W4:Y:S01]  /*7f7c0*/  LDL R25, [R1+0x37c] ;  /* 0x00037c0001197983 */ /* 0x001f220000100800 */
[----:B------:R-:W-:-:S05]  /*7f7d0*/  @P1 FMUL R27, R27, 0.25 ;  /* 0x3e8000001b1b1820 */ /* 0x000fca0000400000 */
[----:B------:R-:W-:Y:S01]  /*7f7e0*/  @P1 STL [R1+0x28], R27 ;  /* 0x0000281b01001387 */ /* 0x000fe20000100800 */
[----:B--2---:R-:W-:-:S05]  /*7f7f0*/  @P1 FMUL R6, R6, 0.25 ;  /* 0x3e80000006061820 */ /* 0x004fca0000400000 */
[----:B------:R-:W-:Y:S01]  /*7f800*/  @P1 STL [R1+0x3e0], R6 ;  /* 0x0003e00601001387 */ /* 0x000fe20000100800 */
[----:B------:R-:W-:Y:S01]  /*7f810*/  FSETP.GT.AND P1, PT, |R9|, 8.50705917302346158658e+37, PT ;  /* 0x7e8000000900780b */ /* 0x000fe20003f24200 */
[----:B------:R0:W-:Y:S02]  /*7f820*/  STL [R1+0x14cc], R9 ;  /* 0x0014cc0901007387 */ /* 0x0001e40000100800 */
[----:B---3--:R-:W-:Y:S01]  /*7f830*/  @!P0 FMUL R0, R0, 16777216 ;  /* 0x4b80000000008820 */ /* 0x008fe20000400000 */
[----:B0-----:R-:W2:Y:S04]  /*7f840*/  LDL R9, [R1+0x3b0] ;  /* 0x0003b00001097983 */ /* 0x001ea80000100800 */
[----:B------:R0:W-:Y:S02]  /*7f850*/  @!P0 STL [R1+0x374], R0 ;  /* 0x0003740001008387 */ /* 0x0001e40000100800 */
[----:B0-----:R-:W3:Y:S01]  /*7f860*/  LDL.LU R0, [R1+0x14fc] ;  /* 0x0014fc0001007983 */ /* 0x001ee20000300800 */
[----:B----4-:R-:W-:-:S05]  /*7f870*/  @!P0 FMUL R25, R25, 16777216 ;  /* 0x4b80000019198820 */ /* 0x010fca0000400000 */
[----:B------:R0:W-:Y:S04]  /*7f880*/  @!P0 STL [R1+0x37c], R25 ;  /* 0x00037c1901008387 */ /* 0x0001e80000100800 */
[----:B0-----:R-:W4:Y:S01]  /*7f890*/  LDL R25, [R1+0x394] ;  /* 0x0003940001197983 */ /* 0x001f220000100800 */
[----:B------:R-:W-:Y:S02]  /*7f8a0*/  @!P0 FMUL R10, R10, 16777216 ;  /* 0x4b8000000a0a8820 */ /* 0x000fe40000400000 */
[----:B------:R-:W-:-:S03]  /*7f8b0*/  @!P0 FMUL R15, R15, 16777216 ;  /* 0x4b8000000f0f8820 */ /* 0x000fc60000400000 */
[----:B------:R0:W-:Y:S04]  /*7f8c0*/  @!P0 STL [R1+0x384], R10 ;  /* 0x0003840a01008387 */ /* 0x0001e80000100800 */
[----:B0-----:R-:W2:Y:S01]  /*7f8d0*/  LDL.LU R10, [R1+0x14f8] ;  /* 0x0014f800010a7983 */ /* 0x001ea20000300800 */
[----:B------:R0:W-:Y:S03]  /*7f8e0*/  @!P0 STL [R1+0x38c], R15 ;  /* 0x00038c0f01008387 */ /* 0x0001e60000100800 */
[----:B0-----:R-:W2:Y:S01]  /*7f8f0*/  LDL.LU R15, [R1+0x14f4] ;  /* 0x0014f400010f7983 */ /* 0x001ea20000300800 */
[----:B------:R0:W-:Y:S03]  /*7f900*/  STL [R1+0x14c4], R19 ;  /* 0x0014c41301007387 */ /* 0x0001e60000100800 */
[----:B0-----:R-:W2:Y:S01]  /*7f910*/  LDL R19, [R1+0x3a0] ;  /* 0x0003a00001137983 */ /* 0x001ea20000100800 */
[----:B----4-:R-:W-:-:S05]  /*7f920*/  @!P0 FMUL R25, R25, 16777216 ;  /* 0x4b80000019198820 */ /* 0x010fca0000400000 */
[----:B------:R0:W-:Y:S04]  /*7f930*/  @!P0 STL [R1+0x394], R25 ;  /* 0x0003941901008387 */ /* 0x0001e80000100800 */
[----:B0-----:R-:W4:Y:S01]  /*7f940*/  LDL.LU R25, [R1+0x14f0] ;  /* 0x0014f00001197983 */ /* 0x001f220000300800 */
[----:B------:R0:W-:Y:S03]  /*7f950*/  STL [R1+0x14b0], R2 ;  /* 0x0014b00201007387 */ /* 0x0001e60000100800 */
[----:B0-----:R-:W2:Y:S04]  /*7f960*/  LDL R2, [R1+0x3e8] ;  /* 0x0003e80001027983 */ /* 0x001ea80000100800 */
[----:B--2---:R0:W-:Y:S04]  /*7f970*/  STL [R1+0x14d0], R2 ;  /* 0x0014d00201007387 */ /* 0x0041e80000100800 */
[----:B0-----:R-:W2:Y:S01]  /*7f980*/  LDL R2, [R1+0x3dc] ;  /* 0x0003dc0001027983 */ /* 0x001ea20000100800 */
[----:B------:R0:W-:Y:S03]  /*7f990*/  STL [R1+0x14bc], R21 ;  /* 0x0014bc1501007387 */ /* 0x0001e60000100800 */
[----:B0-----:R-:W2:Y:S02]  /*7f9a0*/  LDL R21, [R1+0x398] ;  /* 0x0003980001157983 */ /* 0x001ea40000100800 */
[----:B--2---:R-:W-:-:S05]  /*7f9b0*/  @!P0 FMUL R21, R21, 16777216 ;  /* 0x4b80000015158820 */ /* 0x004fca0000400000 */
[----:B------:R0:W-:Y:S02]  /*7f9c0*/  @!P0 STL [R1+0x398], R21 ;  /* 0x0003981501008387 */ /* 0x0001e40000100800 */
[----:B0-----:R-:W-:Y:S01]  /*7f9d0*/  MOV R21, R2 ;  /* 0x0000000200157202 */ /* 0x001fe20000000f00 */
[----:B----4-:R-:W-:Y:S01]  /*7f9e0*/  MOV R2, R25 ;  /* 0x0000001900027202 */ /* 0x010fe20000000f00 */
[----:B------:R-:W-:-:S03]  /*7f9f0*/  MOV R25, R23 ;  /* 0x0000001700197202 */ /* 0x000fc60000000f00 */
[----:B------:R0:W-:Y:S01]  /*7fa00*/  STL [R1+0x14e8], R21 ;  /* 0x0014e81501007387 */ /* 0x0001e20000100800 */
[----:B------:R2:W-:Y:S01]  /*7fa10*/  STL [R1+0x14ec], R8 ;  /* 0x0014ec0801007387 */ /* 0x0005e20000100800 */
[----:B------:R-:W-:Y:S01]  /*7fa20*/  MOV R23, R15 ;  /* 0x0000000f00177202 */ /* 0x000fe20000000f00 */
[----:B------:R-:W-:Y:S02]  /*7fa30*/  IMAD.MOV.U32 R15, RZ, RZ, R28 ;  /* 0x000000ffff0f7224 */ /* 0x000fe400078e001c */
[----:B------:R-:W4:Y:S01]  /*7fa40*/  LDL R28, [R1+0x57c] ;  /* 0x00057c00011c7983 */ /* 0x000f220000100800 */
[----:B0-----:R-:W-:Y:S01]  /*7fa50*/  IMAD.MOV.U32 R21, RZ, RZ, R9 ;  /* 0x000000ffff157224 */ /* 0x001fe200078e0009 */
[----:B------:R-:W-:Y:S02]  /*7fa60*/  MOV R9, R6 ;  /* 0x0000000600097202 */ /* 0x000fe40000000f00 */
[----:B--2---:R-:W-:Y:S01]  /*7fa70*/  MOV R8, R19 ;  /* 0x0000001300087202 */ /* 0x004fe20000000f00 */
[----:B------:R-:W-:Y:S01]  /*7fa80*/  IMAD.MOV.U32 R6, RZ, RZ, R16 ;  /* 0x000000ffff067224 */ /* 0x000fe200078e0010 */
[----:B------:R-:W-:-:S02]  /*7fa90*/  MOV R19, R27 ;  /* 0x0000001b00137202 */ /* 0x000fc40000000f00 */
[----:B------:R-:W-:Y:S01]  /*7faa0*/  MOV R16, R20 ;  /* 0x0000001400107202 */ /* 0x000fe20000000f00 */
[----:B------:R-:W2:Y:S04]  /*7fab0*/  LDL R27, [R1+0x4b0] ;  /* 0x0004b000011b7983 */ /* 0x000ea80000100800 */
[----:B------:R-:W2:Y:S01]  /*7fac0*/  LDL R20, [R1+0x4c4] ;  /* 0x0004c40001147983 */ /* 0x000ea20000100800 */
[----:B------:R0:W-:Y:S03]  /*7fad0*/  STL [R1+0x14b4], R18 ;  /* 0x0014b41201007387 */ /* 0x0001e60000100800 */
[----:B0-----:R-:W2:Y:S01]  /*7fae0*/  LDL R18, [R1+0x3e4] ;  /* 0x0003e40001127983 */ /* 0x001ea20000100800 */
[----:B------:R-:W-:-:S02]  /*7faf0*/  @!P0 FMUL R8, R8, 16777216 ;  /* 0x4b80000008088820 */ /* 0x000fc40000400000 */
[----:B------:R-:W-:Y:S01]  /*7fb00*/  @!P0 FMUL R21, R21, 16777216 ;  /* 0x4b80000015158820 */ /* 0x000fe20000400000 */
[----:B--2---:R0:W-:Y:S04]  /*7fb10*/  STL [R1+0x14d4], R18 ;  /* 0x0014d41201007387 */ /* 0x0041e80000100800 */
[----:B0-----:R-:W2:Y:S01]  /*7fb20*/  LDL R18, [R1+0x3cc] ;  /* 0x0003cc0001127983 */ /* 0x001ea20000100800 */
[----:B------:R0:W-:Y:S03]  /*7fb30*/  @!P0 STL [R1+0x3a0], R8 ;  /* 0x0003a00801008387 */ /* 0x0001e60000100800 */
[----:B0-----:R-:W3:Y:S01]  /*7fb40*/  LDL.LU R8, [R1+0x14ec] ;  /* 0x0014ec0001087983 */ /* 0x001ee20000300800 */
[----:B------:R0:W-:Y:S03]  /*7fb50*/  @!P0 STL [R1+0x3b0], R21 ;  /* 0x0003b01501008387 */ /* 0x0001e60000100800 */
[----:B0-----:R-:W3:Y:S04]  /*7fb60*/  LDL.LU R21, [R1+0x14e8] ;  /* 0x0014e80001157983 */ /* 0x001ee80000300800 */
[----:B--2---:R0:W-:Y:S04]  /*7fb70*/  STL [R1+0x14e4], R18 ;  /* 0x0014e41201007387 */ /* 0x0041e80000100800 */
        /* <DEDUP_REMOVED lines=10> */
[----:B--2---:R-:W-:-:S05]  /*7fc20*/  MOV R9, R18 ;  /* 0x0000001200097202 */ /* 0x004fca0000000f00 */
[----:B------:R0:W-:Y:S01]  /*7fc30*/  STL [R1+0x14dc], R9 ;  /* 0x0014dc0901007387 */ /* 0x0001e20000100800 */
[----:B------:R-:W2:Y:S03]  /*7fc40*/  LDL R18, [R1+0x3d4] ;  /* 0x0003d40001127983 */ /* 0x000ea60000100800 */
[----:B0-----:R-:W3:Y:S02]  /*7fc50*/  LDL R9, [R1+0x3c4] ;  /* 0x0003c40001097983 */ /* 0x001ee40000100800 */
[----:B---3--:R-:W-:-:S05]  /*7fc60*/  @!P0 FMUL R9, R9, 16777216 ;  /* 0x4b80000009098820 */ /* 0x008fca0000400000 */
[----:B------:R0:W-:Y:S04]  /*7fc70*/  @!P0 STL [R1+0x3c4], R9 ;  /* 0x0003c40901008387 */ /* 0x0001e80000100800 */
[----:B0-----:R-:W3:Y:S01]  /*7fc80*/  LDL.LU R9, [R1+0x14dc] ;  /* 0x0014dc0001097983 */ /* 0x001ee20000300800 */
[----:B--2---:R-:W-:Y:S02]  /*7fc90*/  @!P0 FMUL R18, R18, 16777216 ;  /* 0x4b80000012128820 */ /* 0x004fe40000400000 */
[----:B---3--:R-:W-:-:S05]  /*7fca0*/  @!P0 FMUL R9, R9, 16777216 ;  /* 0x4b80000009098820 */ /* 0x008fca0000400000 */
[----:B------:R0:W-:Y:S04]  /*7fcb0*/  @!P0 STL [R1+0x3cc], R9 ;  /* 0x0003cc0901008387 */ /* 0x0001e80000100800 */
[----:B0-----:R-:W2:Y:S01]  /*7fcc0*/  LDL.LU R9, [R1+0x14d8] ;  /* 0x0014d80001097983 */ /* 0x001ea20000300800 */
[----:B------:R-:W-:Y:S02]  /*7fcd0*/  @!P0 FMUL R2, R2, 16777216 ;  /* 0x4b80000002028820 */ /* 0x000fe40000400000 */
[----:B------:R-:W-:Y:S02]  /*7fce0*/  @!P0 FMUL R21, R21, 16777216 ;  /* 0x4b80000015158820 */ /* 0x000fe40000400000 */
[----:B------:R0:W-:Y:S02]  /*7fcf0*/  @!P0 STL [R1+0x3d4], R18 ;  /* 0x0003d41201008387 */ /* 0x0001e40000100800 */
[----:B------:R-:W-:Y:S01]  /*7fd00*/  @!P0 FMUL R19, R19, 16777216 ;  /* 0x4b80000013138820 */ /* 0x000fe20000400000 */
[----:B0-----:R-:W3:Y:S01]  /*7fd10*/  LDL.LU R18, [R1+0x14d4] ;  /* 0x0014d40001127983 */ /* 0x001ee20000300800 */
[----:B------:R0:W-:Y:S03]  /*7fd20*/  @!P0 STL [R1+0x3d8], R2 ;  /* 0x0003d80201008387 */ /* 0x0001e60000100800 */
[----:B0-----:R-:W4:Y:S01]  /*7fd30*/  LDL.LU R2, [R1+0x14d0] ;  /* 0x0014d00001027983 */ /* 0x001f220000300800 */
[----:B------:R0:W-:Y:S03]  /*7fd40*/  @!P0 STL [R1+0x3dc], R21 ;  /* 0x0003dc1501008387 */ /* 0x0001e60000100800 */
[----:B0-----:R-:W4:Y:S01]  /*7fd50*/  LDL R21, [R1+0x3ec] ;  /* 0x0003ec0001157983 */ /* 0x001f220000100800 */
[----:B------:R0:W-:Y:S03]  /*7fd60*/  @!P0 STL [R1+0x28], R19 ;  /* 0x0000281301008387 */ /* 0x0001e60000100800 */
[----:B0-----:R-:W4:Y:S01]  /*7fd70*/  LDL R19, [R1+0x3f0] ;  /* 0x0003f00001137983 */ /* 0x001f220000100800 */
[----:B--2---:R-:W-:-:S05]  /*7fd80*/  @!P0 FMUL R9, R9, 16777216 ;  /* 0x4b80000009098820 */ /* 0x004fca0000400000 */
[----:B------:R0:W-:Y:S04]  /*7fd90*/  @!P0 STL [R1+0x3e0], R9 ;  /* 0x0003e00901008387 */ /* 0x0001e80000100800 */
[----:B0-----:R-:W2:Y:S01]  /*7fda0*/  LDL.LU R9, [R1+0x14cc] ;  /* 0x0014cc0001097983 */ /* 0x001ea20000300800 */
[----:B---3--:R-:W-:Y:S01]  /*7fdb0*/  @P1 FMUL R18, R18, 0.25 ;  /* 0x3e80000012121820 */ /* 0x008fe20000400000 */
[----:B--2---:R-:W-:Y:S02]  /*7fdc0*/  FSETP.GEU.AND P0, PT, |R9|, 1.175494350822287508e-38, PT ;  /* 0x008000000900780b */ /* 0x004fe40003f0e200 */
[----:B------:R-:W2:Y:S01]  /*7fdd0*/  LDL R9, [R1+0x3f4] ;  /* 0x0003f40001097983 */ /* 0x000ea20000100800 */
[----:B----4-:R-:W-:Y:S02]  /*7fde0*/  @P1 FMUL R21, R21, 0.25 ;  /* 0x3e80000015151820 */ /* 0x010fe40000400000 */
[----:B------:R-:W-:-:S02]  /*7fdf0*/  @P1 FMUL R19, R19, 0.25 ;  /* 0x3e80000013131820 */ /* 0x000fc40000400000 */
[----:B------:R-:W-:Y:S01]  /*7fe00*/  @P1 STL [R1+0x3e4], R18 ;  /* 0x0003e41201001387 */ /* 0x000fe20000100800 */
[----:B------:R0:W-:Y:S01]  /*7fe10*/  STL [R1+0x14b8], R18 ;  /* 0x0014b81201007387 */ /* 0x0001e20000100800 */
[----:B------:R-:W-:Y:S02]  /*7fe20*/  @P1 STL [R1+0x3ec], R21 ;  /* 0x0003ec1501001387 */ /* 0x000fe40000100800 */
[----:B------:R3:W-:Y:S02]  /*7fe30*/  @P1 STL [R1+0x3f0], R19 ;  /* 0x0003f01301001387 */ /* 0x0007e40000100800 */
[----:B--2---:R-:W-:-:S05]  /*7fe40*/  @P1 FMUL R9, R9, 0.25 ;  /* 0x3e80000009091820 */ /* 0x004fca0000400000 */
[----:B------:R2:W-:Y:S01]  /*7fe50*/  @P1 STL [R1+0x3f4], R9 ;  /* 0x0003f40901001387 */ /* 0x0005e20000100800 */
[----:B0-----:R-:W4:Y:S02]  /*7fe60*/  LDL R18, [R1+0x400] ;  /* 0x0004000001127983 */ /* 0x001f240000100800 */
[----:B------:R-:W-:Y:S02]  /*7fe70*/  @P1 FMUL R2, R2, 0.25 ;  /* 0x3e80000002021820 */ /* 0x000fe40000400000 */
[----:B---3--:R-:W3:Y:S01]  /*7fe80*/  LDL R19, [R1+0x418] ;  /* 0x0004180001137983 */ /* 0x008ee20000100800 */
[----:B------:R-:W3:Y:S04]  /*7fe90*/  LDL R21, [R1+0x424] ;  /* 0x0004240001157983 */ /* 0x000ee80000100800 */
[----:B--2---:R-:W2:Y:S01]  /*7fea0*/  LDL R9, [R1+0x3f8] ;  /* 0x0003f80001097983 */ /* 0x004ea20000100800 */
[----:B------:R-:W-:Y:S02]  /*7feb0*/  @P1 STL [R1+0x3e8], R2 ;  /* 0x0003e80201001387 */ /* 0x000fe40000100800 */
[----:B------:R0:W-:Y:S02]  /*7fec0*/  STL [R1+0x14c0], R2 ;  /* 0x0014c00201007387 */ /* 0x0001e40000100800 */
[----:B0-----:R-:W3:Y:S01]  /*7fed0*/  LDL R2, [R1+0x408] ;  /* 0x0004080001027983 */ /* 0x001ee20000100800 */
[----:B----4-:R-:W-:-:S02]  /*7fee0*/  @P1 FMUL R18, R18, 0.25 ;  /* 0x3e80000012121820 */ /* 0x010fc40000400000 */
[----:B--2---:R-:W-:-:S05]  /*7fef0*/  @P1 FMUL R9, R9, 0.25 ;  /* 0x3e80000009091820 */ /* 0x004fca0000400000 */
[----:B------:R0:W-:Y:S04]  /*7ff00*/  @P1 STL [R1+0x3f8], R9 ;  /* 0x0003f80901001387 */ /* 0x0001e80000100800 */
[----:B0-----:R-:W2:Y:S01]  /*7ff10*/  LDL.LU R9, [R1+0x14c8] ;  /* 0x0014c80001097983 */ /* 0x001ea20000300800 */
[----:B------:R0:W-:Y:S03]  /*7ff20*/  @P1 STL [R1+0x400], R18 ;  /* 0x0004001201001387 */ /* 0x0001e60000100800 */
[----:B0-----:R-:W4:Y:S01]  /*7ff30*/  LDL R18, [R1+0x42c] ;  /* 0x00042c0001127983 */ /* 0x001f220000100800 */
[----:B---3--:R-:W-:Y:S02]  /*7ff40*/  @P1 FMUL R19, R19, 0.25 ;  /* 0x3e80000013131820 */ /* 0x008fe40000400000 */
[----:B------:R-:W-:-:S02]  /*7ff50*/  @P1 FMUL R2, R2, 0.25 ;  /* 0x3e80000002021820 */ /* 0x000fc40000400000 */
[----:B------:R-:W-:Y:S01]  /*7ff60*/  @P1 FMUL R21, R21, 0.25 ;  /* 0x3e80000015151820 */ /* 0x000fe20000400000 */
[----:B------:R0:W-:Y:S04]  /*7ff70*/  @P1 STL [R1+0x418], R19 ;  /* 0x0004181301001387 */ /* 0x0001e80000100800 */
[----:B0-----:R-:W3:Y:S01]  /*7ff80*/  LDL.LU R19, [R1+0x14c4] ;  /* 0x0014c40001137983 */ /* 0x001ee20000300800 */
[----:B------:R-:W-:Y:S02]  /*7ff90*/  @P1 STL [R1+0x408], R2 ;  /* 0x0004080201001387 */ /* 0x000fe40000100800 */
[----:B------:R0:W-:Y:S02]  /*7ffa0*/  @P1 STL [R1+0x424], R21 ;  /* 0x0004241501001387 */ /* 0x0001e40000100800 */
[----:B0-----:R-:W3:Y:S01]  /*7ffb0*/  LDL R21, [R1+0x4c0] ;  /* 0x0004c00001157983 */ /* 0x001ee20000100800 */
[----:B----4-:R-:W-:-:S05]  /*7ffc0*/  @P1 FMUL R18, R18, 0.25 ;  /* 0x3e80000012121820 */ /* 0x010fca0000400000 */
[----:B------:R0:W-:Y:S04]  /*7ffd0*/  @P1 STL [R1+0x42c], R18 ;  /* 0x00042c1201001387 */ /* 0x0001e80000100800 */
[----:B0-----:R-:W4:Y:S01]  /*7ffe0*/  LDL R18, [R1+0x2c] ;  /* 0x00002c0001127983 */ /* 0x001f220000100800 */
[----:B--2---:R-:W-:-:S05]  /*7fff0*/  @P1 FMUL R9, R9, 0.25 ;  /* 0x3e80000009091820 */ /* 0x004fca0000400000 */
[----:B------:R-:W-:Y:S01]  /*80000*/  @P1 STL [R1+0x410], R9 ;  /* 0x0004100901001387 */ /* 0x000fe20000100800 */
[----:B------:R0:W-:Y:S02]  /*80010*/  STL [R1+0x1494], R9 ;  /* 0x0014940901007387 */ /* 0x0001e40000100800 */
[----:B---3--:R-:W-:Y:S01]  /*80020*/  @P1 FMUL R21, R21, 0.25 ;  /* 0x3e80000015151820 */ /* 0x008fe20000400000 */
[----:B0-----:R-:W-:Y:S02]  /*80030*/  MOV R9, R2 ;  /* 0x0000000200097202 */ /* 0x001fe40000000f00 */
[----:B------:R-:W2:Y:S02]  /*80040*/  LDL.LU R2, [R1+0x14c0] ;  /* 0x0014c00001027983 */ /* 0x000ea40000300800 */
[----:B------:R0:W-:Y:S02]  /*80050*/  @P1 STL [R1+0x4c0], R21 ;  /* 0x0004c01501001387 */ /* 0x0001e40000100800 */
[----:B0-----:R-:W3:Y:S01]  /*80060*/  LDL.LU R21, [R1+0x14bc] ;  /* 0x0014bc0001157983 */ /* 0x001ee20000300800 */
[----:B----4-:R-:W-:-:S05]  /*80070*/  @P1 FMUL R18, R18, 0.25 ;  /* 0x3e80000012121820 */ /* 0x010fca0000400000 */
[----:B------:R0:W-:Y:S04]  /*80080*/  @P1 STL [R1+0x2c], R18 ;  /* 0x00002c1201001387 */ /* 0x0001e80000100800 */
[----:B0-----:R-:W4:Y:S01]  /*80090*/  LDL.LU R18, [R1+0x14b8] ;  /* 0x0014b80001127983 */ /* 0x001f220000300800 */
[----:B------:R2:W-:Y:S02]  /*800a0*/  STL [R1+0x14a8], R14 ;  /* 0x0014a80e01007387 */ /* 0x0005e40000100800 */
[----:B------:R4:W-:Y:S02]  /*800b0*/  STL [R1+0x14ac], R24 ;  /* 0x0014ac1801007387 */ /* 0x0009e40000100800 */
[----:B------:R-:W-:Y:S02]  /*800c0*/  @P1 FMUL R19, R19, 0.25 ;  /* 0x3e80000013131820 */ /* 0x000fe40000400000 */
[----:B--2---:R-:W-:-:S02]  /*800d0*/  IMAD.MOV.U32 R14, RZ, RZ, R2 ;  /* 0x000000ffff0e7224 */ /* 0x004fc400078e0002 */
[----:B---3--:R-:W-:Y:S01]  /*800e0*/  @P1 FMUL R21, R21, 0.25 ;  /* 0x3e80000015151820 */ /* 0x008fe20000400000 */
[----:B----4-:R-:W-:Y:S02]  /*800f0*/  MOV R24, R18 ;  /* 0x0000001200187202 */ /* 0x010fe40000000f00 */
[----:B------:R-:W2:Y:S01]  /*80100*/  LDL.LU R18, [R1+0x14b4] ;  /* 0x0014b40001127983 */ /* 0x000ea20000300800 */
[----:B------:R-:W3:Y:S02]  /*80110*/  LDL.LU R2, [R1+0x14b0] ;  /* 0x0014b00001027983 */ /* 0x000ee40000300800 */
[----:B------:R-:W-:Y:S02]  /*80120*/  @P1 STL [R1+0x4b8], R19 ;  /* 0x0004b81301001387 */ /* 0x000fe40000100800 */
[----:B------:R0:W-:Y:S02]  /*80130*/  STL [R1+0x14a0], R19 ;  /* 0x0014a01301007387 */ /* 0x0001e40000100800 */
[----:B0-----:R-:W4:Y:S01]  /*80140*/  LDL R19, [R1+0x3f0] ;  /* 0x0003f00001137983 */ /* 0x001f220000100800 */
[----:B------:R-:W-:Y:S02]  /*80150*/  @P1 STL [R1+0x4c8], R21 ;  /* 0x0004c81501001387 */ /* 0x000fe40000100800 */
[----:B------:R0:W-:Y:S02]  /*80160*/  STL [R1+0x14a4], R21 ;  /* 0x0014a41501007387 */ /* 0x0001e40000100800 */
[----:B0-----:R-:W4:Y:S01]  /*80170*/  LDL R21, [R1+0x3ec] ;  /* 0x0003ec0001157983 */ /* 0x001f220000100800 */
[----:B------:R-:W-:-:S02]  /*80180*/  @!P0 FMUL R24, R24, 16777216 ;  /* 0x4b80000018188820 */ /* 0x000fc40000400000 */
[----:B------:R-:W-:Y:S02]  /*80190*/  @!P0 FMUL R14, R14, 16777216 ;  /* 0x4b8000000e0e8820 */ /* 0x000fe40000400000 */
[----:B--2---:R-:W-:-:S05]  /*801a0*/  @P1 FMUL R18, R18, 0.25 ;  /* 0x3e80000012121820 */ /* 0x004fca0000400000 */
[----:B------:R-:W-:Y:S01]  /*801b0*/  @P1 STL [R1+0x4d0], R18 ;  /* 0x0004d01201001387 */ /* 0x000fe20000100800 */
[----:B------:R0:W-:Y:S01]  /*801c0*/  STL [R1+0x149c], R18 ;  /* 0x00149c1201007387 */ /* 0x0001e20000100800 */
[----:B---3--:R-:W-:Y:S02]  /*801d0*/  FSETP.GT.AND P1, PT, |R2|, 8.50705917302346158658e+37, PT ;  /* 0x7e8000000200780b */ /* 0x008fe40003f24200 */
[----:B0-----:R-:W2:Y:S01]  /*801e0*/  LDL R18, [R1+0x3f8] ;  /* 0x0003f80001127983 */ /* 0x001ea20000100800 */
[----:B------:R0:W-:Y:S02]  /*801f0*/  STL [R1+0x1488], R2 ;  /* 0x0014880201007387 */ /* 0x0001e40000100800 */
[----:B----4-:R-:W-:Y:S01]  /*80200*/  @!P0 FMUL R21, R21, 16777216 ;  /* 0x4b80000015158820 */ /* 0x010fe20000400000 */
[----:B0-----:R-:W3:Y:S01]  /*80210*/  LDL R2, [R1+0x424] ;  /* 0x0004240001027983 */ /* 0x001ee20000100800 */
[----:B------:R0:W-:Y:S03]  /*80220*/  @!P0 STL [R1+0x3e4], R24 ;  /* 0x0003e41801008387 */ /* 0x0001e60000100800 */
[----:B0-----:R-:W4:Y:S01]  /*80230*/  LDL.LU R24, [R1+0x14ac] ;  /* 0x0014ac0001187983 */ /* 0x001f220000300800 */
[----:B------:R0:W-:Y:S03]  /*80240*/  @!P0 STL [R1+0x3e8], R14 ;  /* 0x0003e80e01008387 */ /* 0x0001e60000100800 */
[----:B0-----:R-:W2:Y:S01]  /*80250*/  LDL.LU R14, [R1+0x14a8] ;  /* 0x0014a800010e7983 */ /* 0x001ea20000300800 */
[----:B------:R0:W-:Y:S02]  /*80260*/  @!P0 STL [R1+0x3ec], R21 ;  /* 0x0003ec1501008387 */ /* 0x0001e40000100800 */
[----:B0-----:R-:W-:-:S02]  /*80270*/  MOV R21, R19 ;  /* 0x0000001300157202 */ /* 0x001fc40000000f00 */
[----:B------:R-:W2:Y:S03]  /*80280*/  LDL R19, [R1+0x3f4] ;  /* 0x0003f40001137983 */ /* 0x000ea60000100800 */
[----:B------:R-:W-:Y:S01]  /*80290*/  @!P0 FMUL R21, R21, 16777216 ;  /* 0x4b80000015158820 */ /* 0x000fe20000400000 */
[----:B------:R0:W-:Y:S04]  /*802a0*/  STL [R1+0x1470], R27 ;  /* 0x0014701b01007387 */ /* 0x0001e80000100800 */
[----:B0-----:R-:W3:Y:S01]  /*802b0*/  LDL R27, [R1+0x4c0] ;  /* 0x0004c000011b7983 */ /* 0x001ee20000100800 */
[----:B------:R0:W-:Y:S03]  /*802c0*/  @!P0 STL [R1+0x3f0], R21 ;  /* 0x0003f01501008387 */ /* 0x0001e60000100800 */
[----:B0-----:R-:W3:Y:S01]  /*802d0*/  LDL.LU R21, [R1+0x14a4] ;  /* 0x0014a40001157983 */ /* 0x001ee20000300800 */
[----:B--2---:R-:W-:-:S05]  /*802e0*/  @!P0 FMUL R19, R19, 16777216 ;  /* 0x4b80000013138820 */ /* 0x004fca0000400000 */
[----:B------:R0:W-:Y:S04]  /*802f0*/  @!P0 STL [R1+0x3f4], R19 ;  /* 0x0003f41301008387 */ /* 0x0001e80000100800 */
[----:B0-----:R-:W2:Y:S01]  /*80300*/  LDL.LU R19, [R1+0x14a0] ;  /* 0x0014a00001137983 */ /* 0x001ea20000300800 */
[----:B------:R3:W-:Y:S02]  /*80310*/  STL [R1+0x146c], R20 ;  /* 0x00146c1401007387 */ /* 0x0007e40000100800 */
[----:B------:R0:W-:Y:S01]  /*80320*/  STL [R1+0x1474], R17 ;  /* 0x0014741101007387 */ /* 0x0001e20000100800 */
[----:B---3--:R-:W-:Y:S01]  /*80330*/  MOV R20, R21 ;  /* 0x0000001500147202 */ /* 0x008fe20000000f00 */
[----:B------:R-:W-:Y:S01]  /*80340*/  IMAD.MOV.U32 R21, RZ, RZ, R26 ;  /* 0x000000ffff157224 */ /* 0x000fe200078e001a */
[----:B0-----:R-:W-:-:S02]  /*80350*/  MOV R17, R27 ;  /* 0x0000001b00117202 */ /* 0x001fc40000000f00 */
[----:B------:R-:W-:Y:S01]  /*80360*/  MOV R26, R14 ;  /* 0x0000000e001a7202 */ /* 0x000fe20000000f00 */
[----:B------:R-:W3:Y:S04]  /*80370*/  LDL R27, [R1+0x2c] ;  /* 0x00002c00011b7983 */ /* 0x000ee80000100800 */
[----:B------:R-:W3:Y:S01]  /*80380*/  LDL R14, [R1+0x62c] ;  /* 0x00062c00010e7983 */ /* 0x000ee20000100800 */
[----:B------:R2:W-:Y:S02]  /*80390*/  STL [R1+0x1478], R6 ;  /* 0x0014780601007387 */ /* 0x0005e40000100800 */
[----:B--2---:R-:W-:Y:S02]  /*803a0*/  MOV R6, R19 ;  /* 0x0000001300067202 */ /* 0x004fe40000000f00 */
[----:B------:R-:W2:Y:S04]  /*803b0*/  LDL.LU R19, [R1+0x34] ;  /* 0x0000340001137983 */ /* 0x000ea80000300800 */
[----:B--2---:R0:W-:Y:S04]  /*803c0*/  STL [R1+0x1468], R19 ;  /* 0x0014681301007387 */ /* 0x0041e80000100800 */
[----:B0-----:R-:W2:Y:S01]  /*803d0*/  LDL R19, [R1+0x428] ;  /* 0x0004280001137983 */ /* 0x001ea20000100800 */
[----:B------:R-:W-:-:S03]  /*803e0*/  @!P0 FMUL R18, R18, 16777216 ;  /* 0x4b80000012128820 */ /* 0x000fc60000400000 */
[----:B--2---:R0:W-:Y:S04]  /*803f0*/  STL [R1+0x147c], R19 ;  /* 0x00147c1301007387 */ /* 0x0041e80000100800 */
[----:B0-----:R-:W2:Y:S01]  /*80400*/  LDL R19, [R1+0x400] ;  /* 0x0004000001137983 */ /* 0x001ea20000100800 */
[----:B------:R0:W-:Y:S03]  /*80410*/  @!P0 STL [R1+0x3f8], R18 ;  /* 0x0003f81201008387 */ /* 0x0001e60000100800 */
[----:B0-----:R-:W4:Y:S01]  /*80420*/  LDL.LU R18, [R1+0x149c] ;  /* 0x00149c0001127983 */ /* 0x001f220000300800 */
[----:B------:R2:W-:Y:S02]  /*80430*/  STL [R1+0x1498], R28 ;  /* 0x0014981c01007387 */ /* 0x0005e40000100800 */
[----:B--2---:R-:W-:Y:S01]  /*80440*/  MOV R28, R19 ;  /* 0x00000013001c7202 */ /* 0x004fe20000000f00 */
[----:B------:R-:W-:Y:S01]  /*80450*/  IMAD.MOV.U32 R19, RZ, RZ, R6 ;  /* 0x000000ffff137224 */ /* 0x000fe200078e0006 */
[----:B------:R-:W-:Y:S01]  /*80460*/  MOV R6, R17 ;  /* 0x0000001100067202 */ /* 0x000fe20000000f00 */
[----:B------:R-:W-:Y:S01]  /*80470*/  MOV R17, R20 ;  /* 0x0000001400117202 */ /* 0x000fe20000000f00 */
[----:B---3--:R-:W-:Y:S01]  /*80480*/  MOV R20, R27 ;  /* 0x0000001b00147202 */ /* 0x008fe20000000f00 */
[----:B----4-:R-:W-:Y:S01]  /*80490*/  IMAD.MOV.U32 R27, RZ, RZ, R18 ;  /* 0x000000ffff1b7224 */ /* 0x010fe200078e0012 */
[----:B------:R-:W-:Y:S01]  /*804a0*/  MOV R18, R25 ;  /* 0x0000001900127202 */ /* 0x000fe20000000f00 */
[----:B------:R-:W-:-:S02]  /*804b0*/  MOV R25, R22 ;  /* 0x0000001600197202 */ /* 0x000fc40000000f00 */
[----:B------:R-:W2:Y:S01]  /*804c0*/  LDL.LU R22, [R1+0x4e0] ;  /* 0x0004e00001167983 */ /* 0x000ea20000300800 */
[----:B------:R-:W-:Y:S02]  /*804d0*/  @!P0 FMUL R28, R28, 16777216 ;  /* 0x4b8000001c1c8820 */ /* 0x000fe40000400000 */
[----:B------:R-:W-:Y:S01]  /*804e0*/  @!P0 FMUL R9, R9, 16777216 ;  /* 0x4b80000009098820 */ /* 0x000fe20000400000 */
[----:B--2---:R0:W-:Y:S04]  /*804f0*/  STL [R1+0x1480], R22 ;  /* 0x0014801601007387 */ /* 0x0041e80000100800 */
[----:B0-----:R-:W2:Y:S01]  /*80500*/  LDL R22, [R1+0x418] ;  /* 0x0004180001167983 */ /* 0x001ea20000100800 */
[----:B------:R0:W-:Y:S03]  /*80510*/  @!P0 STL [R1+0x400], R28 ;  /* 0x0004001c01008387 */ /* 0x0001e60000100800 */
[----:B0-----:R-:W3:Y:S01]  /*80520*/  LDL.LU R28, [R1+0x1498] ;  /* 0x00149800011c7983 */ /* 0x001ee20000300800 */
[----:B------:R0:W-:Y:S03]  /*80530*/  @!P0 STL [R1+0x408], R9 ;  /* 0x0004080901008387 */ /* 0x0001e60000100800 */
[----:B0-----:R-:W4:Y:S01]  /*80540*/  LDL.LU R9, [R1+0x1494] ;  /* 0x0014940001097983 */ /* 0x001f220000300800 */
[----:B------:R2:W-:Y:S02]  /*80550*/  STL [R1+0x148c], R2 ;  /* 0x00148c0201007387 */ /* 0x0005e40000100800 */
[----:B--2---:R-:W-:-:S05]  /*80560*/  MOV R2, R22 ;  /* 0x0000001600027202 */ /* 0x004fca0000000f00 */
[----:B------:R4:W-:Y:S01]  /*80570*/  STL [R1+0x1490], R2 ;  /* 0x0014900201007387 */ /* 0x0009e20000100800 */
[----:B------:R-:W2:Y:S02]  /*80580*/  LDL R22, [R1+0x42c] ;  /* 0x00042c0001167983 */ /* 0x000ea40000100800 */
[----:B----4-:R-:W-:Y:S02]  /*80590*/  IMAD.MOV.U32 R2, RZ, RZ, R9 ;  /* 0x000000ffff027224 */ /* 0x010fe400078e0009 */
[----:B------:R-:W4:Y:S02]  /*805a0*/  LDL R9, [R1+0x5ec] ;  /* 0x0005ec0001097983 */ /* 0x000f240000100800 */
[----:B------:R-:W-:-:S05]  /*805b0*/  @!P0 FMUL R2, R2, 16777216 ;  /* 0x4b80000002028820 */ /* 0x000fca0000400000 */
[----:B------:R0:W-:Y:S04]  /*805c0*/  @!P0 STL [R1+0x410], R2 ;  /* 0x0004100201008387 */ /* 0x0001e80000100800 */
[----:B0-----:R-:W2:Y:S02]  /*805d0*/  LDL.LU R2, [R1+0x1490] ;  /* 0x0014900001027983 */ /* 0x001ea40000300800 */
[----:B--2---:R-:W-:-:S05]  /*805e0*/  @!P0 FMUL R2, R2, 16777216 ;  /* 0x4b80000002028820 */ /* 0x004fca0000400000 */
[----:B------:R0:W-:Y:S04]  /*805f0*/  @!P0 STL [R1+0x418], R2 ;  /* 0x0004180201008387 */ /* 0x0001e80000100800 */
[----:B0-----:R-:W2:Y:S01]  /*80600*/  LDL.LU R2, [R1+0x148c] ;  /* 0x00148c0001027983 */ /* 0x001ea20000300800 */
[----:B------:R-:W-:Y:S02]  /*80610*/  @!P0 FMUL R22, R22, 16777216 ;  /* 0x4b80000016168820 */ /* 0x000fe40000400000 */
[----:B------:R-:W-:Y:S02]  /*80620*/  @!P0 FMUL R19, R19, 16777216 ;  /* 0x4b80000013138820 */ /* 0x000fe40000400000 */
[----:B------:R-:W-:Y:S02]  /*80630*/  @!P0 FMUL R6, R6, 16777216 ;  /* 0x4b80000006068820 */ /* 0x000fe40000400000 */
[----:B------:R-:W-:-:S02]  /*80640*/  @!P0 FMUL R17, R17, 16777216 ;  /* 0x4b80000011118820 */ /* 0x000fc40000400000 */
[----:B------:R-:W-:Y:S02]  /*80650*/  @!P0 FMUL R20, R20, 16777216 ;  /* 0x4b80000014148820 */ /* 0x000fe40000400000 */
[----:B------:R-:W-:Y:S02]  /*80660*/  @!P0 FMUL R27, R27, 16777216 ;  /* 0x4b8000001b1b8820 */ /* 0x000fe40000400000 */
[----:B--2---:R-:W-:-:S05]  /*80670*/  @!P0 FMUL R2, R2, 16777216 ;  /* 0x4b80000002028820 */ /* 0x004fca0000400000 */
[----:B------:R0:W-:Y:S04]  /*80680*/  @!P0 STL [R1+0x424], R2 ;  /* 0x0004240201008387 */ /* 0x0001e80000100800 */
[----:B0-----:R-:W2:Y:S01]  /*80690*/  LDL.LU R2, [R1+0x1488] ;  /* 0x0014880001027983 */ /* 0x001ea20000300800 */
[----:B------:R0:W-:Y:S02]  /*806a0*/  @!P0 STL [R1+0x42c], R22 ;  /* 0x00042c1601008387 */ /* 0x0001e40000100800 */
[----:B------:R1:W-:Y:S02]  /*806b0*/  @!P0 STL [R1+0x4b8], R19 ;  /* 0x0004b81301008387 */ /* 0x0003e40000100800 */
[----:B------:R3:W-:Y:S01]  /*806c0*/  @!P0 STL [R1+0x4c0], R6 ;  /* 0x0004c00601008387 */ /* 0x0007e20000100800 */
[----:B------:R4:W-:Y:S01]  /*806d0*/  @!P0 STL [R1+0x4c8], R17 ;  /* 0x0004c81101008387 */ /* 0x0009e20000100800 */
[----:B------:R4:W-:Y:S02]  /*806e0*/  @!P0 STL [R1+0x2c], R20 ;  /* 0x00002c1401008387 */ /* 0x0009e40000100800 */
[----:B------:R-:W-:Y:S02]  /*806f0*/  @!P0 STL [R1+0x4d0], R27 ;  /* 0x0004d01b01008387 */ /* 0x000fe40000100800 */
[----:B------:R4:W-:Y:S01]  /*80700*/  STL [R1+0x1484], R16 ;  /* 0x0014841001007387 */ /* 0x0009e20000100800 */
[----:B0-----:R-:W2:Y:S04]  /*80710*/  LDL R22, [R1+0x404] ;  /* 0x0004040001167983 */ /* 0x001ea80000100800 */
[----:B-1----:R-:W2:Y:S04]  /*80720*/  LDL R19, [R1+0x40c] ;  /* 0x00040c0001137983 */ /* 0x002ea80000100800 */
[----:B---3--:R-:W3:Y:S04]  /*80730*/  LDL R6, [R1+0x414] ;  /* 0x0004140001067983 */ /* 0x008ee80000100800 */
[----:B----4-:R-:W4:Y:S01]  /*80740*/  LDL R17, [R1+0x41c] ;  /* 0x00041c0001117983 */ /* 0x010f220000100800 */
[----:B------:R-:W-:Y:S01]  /*80750*/  MOV R20, R18 ;  /* 0x0000001200147202 */ /* 0x000fe20000000f00 */
[----:B------:R-:W-:Y:S01]  /*80760*/  MOV R18, R25 ;  /* 0x0000001900127202 */ /* 0x000fe20000000f00 */
[----:B------:R-:W-:Y:S01]  /*80770*/  MOV R25, R21 ;  /* 0x0000001500197202 */ /* 0x000fe20000000f00 */
[----:B------:R-:W2:Y:S04]  /*80780*/  LDL R16, [R1+0x3fc] ;  /* 0x0003fc0001107983 */ /* 0x000ea80000100800 */
[----:B------:R-:W2:Y:S01]  /*80790*/  LDL R27, [R1+0x420] ;  /* 0x00042000011b7983 */ /* 0x000ea20000100800 */
[----:B------:R-:W-:-:S02]  /*807a0*/  IMAD.MOV.U32 R21, RZ, RZ, R26 ;  /* 0x000000ffff157224 */ /* 0x000fc400078e001a */
[----:B------:R-:W2:Y:S02]  /*807b0*/  LDL.LU R26, [R1+0x4f4] ;  /* 0x0004f400011a7983 */ /* 0x000ea40000300800 */
[----:B--2---:R0:W-:Y:S02]  /*807c0*/  STL [R1+0x1428], R26 ;  /* 0x0014281a01007387 */ /* 0x0041e40000100800 */
[----:B0-----:R-:W-:Y:S02]  /*807d0*/  MOV R26, R20 ;  /* 0x00000014001a7202 */ /* 0x001fe40000000f00 */
[----:B------:R-:W2:Y:S01]  /*807e0*/  LDL R20, [R1+0x4b4] ;  /* 0x0004b40001147983 */ /* 0x000ea20000100800 */
[----:B------:R-:W-:Y:S02]  /*807f0*/  @P1 FMUL R16, R16, 0.25 ;  /* 0x3e80000010101820 */ /* 0x000fe40000400000 */
[----:B------:R-:W-:Y:S02]  /*80800*/  @P1 FMUL R22, R22, 0.25 ;  /* 0x3e80000016161820 */ /* 0x000fe40000400000 */
[----:B------:R-:W-:-:S02]  /*80810*/  @P1 FMUL R19, R19, 0.25 ;  /* 0x3e80000013131820 */ /* 0x000fc40000400000 */
[----:B---3--:R-:W-:Y:S01]  /*80820*/  @P1 FMUL R6, R6, 0.25 ;  /* 0x3e80000006061820 */ /* 0x008fe20000400000 */
[----:B------:R0:W-:Y:S01]  /*80830*/  @P1 STL [R1+0x3fc], R16 ;  /* 0x0003fc1001001387 */ /* 0x0001e20000100800 */
[----:B----4-:R-:W-:Y:S02]  /*80840*/  @P1 FMUL R17, R17, 0.25 ;  /* 0x3e80000011111820 */ /* 0x010fe40000400000 */
[----:B------:R-:W-:Y:S01]  /*80850*/  @P1 FMUL R27, R27, 0.25 ;  /* 0x3e8000001b1b1820 */ /* 0x000fe20000400000 */
[----:B0-----:R-:W3:Y:S01]  /*80860*/  LDL.LU R16, [R1+0x1484] ;  /* 0x0014840001107983 */ /* 0x001ee20000300800 */
[----:B------:R0:W-:Y:S03]  /*80870*/  @P1 STL [R1+0x404], R22 ;  /* 0x0004041601001387 */ /* 0x0001e60000100800 */
[----:B0-----:R-:W4:Y:S01]  /*80880*/  LDL.LU R22, [R1+0x1480] ;  /* 0x0014800001167983 */ /* 0x001f220000300800 */
[----:B------:R0:W-:Y:S03]  /*80890*/  @P1 STL [R1+0x40c], R19 ;  /* 0x00040c1301001387 */ /* 0x0001e60000100800 */
        /* <DEDUP_REMOVED lines=9> */
[----:B0-----:R-:W2:Y:S01]  /*80930*/  LDL R20, [R1+0x4bc] ;  /* 0x0004bc0001147983 */ /* 0x001ea20000100800 */
[----:B---3--:R-:W-:-:S05]  /*80940*/  @P1 FMUL R19, R19, 0.25 ;  /* 0x3e80000013131820 */ /* 0x008fca0000400000 */
[----:B------:R-:W-:Y:S01]  /*80950*/  @P1 STL [R1+0x428], R19 ;  /* 0x0004281301001387 */ /* 0x000fe20000100800 */
[----:B------:R-:W-:Y:S02]  /*80960*/  STL [R1+0x1454], R11 ;  /* 0x0014540b01007387 */ /* 0x000fe40000100800 */
[----:B------:R0:W-:Y:S02]  /*80970*/  STL [R1+0x1458], R9 ;  /* 0x0014580901007387 */ /* 0x0001e40000100800 */
[----:B----4-:R-:W-:-:S05]  /*80980*/  @P1 FMUL R27, R27, 0.25 ;  /* 0x3e8000001b1b1820 */ /* 0x010fca0000400000 */
[----:B------:R-:W-:Y:S01]  /*80990*/  @P1 STL [R1+0x4b0], R27 ;  /* 0x0004b01b01001387 */ /* 0x000fe20000100800 */
[----:B------:R1:W-:Y:S02]  /*809a0*/  STL [R1+0x145c], R27 ;  /* 0x00145c1b01007387 */ /* 0x0003e40000100800 */
[----:B------:R-:W-:Y:S02]  /*809b0*/  STL [R1+0x1460], R8 ;  /* 0x0014600801007387 */ /* 0x000fe40000100800 */
[----:B------:R3:W-:Y:S01]  /*809c0*/  STL [R1+0x1464], R7 ;  /* 0x0014640701007387 */ /* 0x0007e20000100800 */
[----:B0-----:R-:W4:Y:S04]  /*809d0*/  LDL R9, [R1+0x40c] ;  /* 0x00040c0001097983 */ /* 0x001f280000100800 */
[----:B------:R-:W4:Y:S04]  /*809e0*/  LDL R11, [R1+0x414] ;  /* 0x00041400010b7983 */ /* 0x000f280000100800 */
[----:B-1----:R-:W4:Y:S04]  /*809f0*/  LDL R27, [R1+0x404] ;  /* 0x00040400011b7983 */ /* 0x002f280000100800 */
[----:B---3--:R-:W3:Y:S04]  /*80a00*/  LDL R7, [R1+0x4d4] ;  /* 0x0004d40001077983 */ /* 0x008ee80000100800 */
[----:B------:R-:W4:Y:S01]  /*80a10*/  LDL R8, [R1+0x3fc] ;  /* 0x0003fc0001087983 */ /* 0x000f220000100800 */
[----:B--2---:R-:W-:-:S05]  /*80a20*/  @P1 FMUL R20, R20, 0.25 ;  /* 0x3e80000014141820 */ /* 0x004fca0000400000 */
[----:B------:R0:W-:Y:S04]  /*80a30*/  @P1 STL [R1+0x4bc], R20 ;  /* 0x0004bc1401001387 */ /* 0x0001e80000100800 */
[----:B0-----:R-:W2:Y:S01]  /*80a40*/  LDL.LU R20, [R1+0x146c] ;  /* 0x00146c0001147983 */ /* 0x001ea20000300800 */
[----:B------:R-:W-:Y:S02]  /*80a50*/  @P1 FMUL R17, R17, 0.25 ;  /* 0x3e80000011111820 */ /* 0x000fe40000400000 */
[----:B------:R-:W-:Y:S02]  /*80a60*/  @P1 FMUL R26, R26, 0.25 ;  /* 0x3e8000001a1a1820 */ /* 0x000fe40000400000 */
[----:B---3--:R-:W-:Y:S02]  /*80a70*/  @P1 FMUL R7, R7, 0.25 ;  /* 0x3e80000007071820 */ /* 0x008fe40000400000 */
[----:B--2---:R-:W-:-:S05]  /*80a80*/  @P1 FMUL R20, R20, 0.25 ;  /* 0x3e80000014141820 */ /* 0x004fca0000400000 */
[----:B------:R-:W-:Y:S01]  /*80a90*/  @P1 STL [R1+0x4c4], R20 ;  /* 0x0004c41401001387 */ /* 0x000fe20000100800 */
[----:B------:R-:W-:Y:S02]  /*80aa0*/  @P1 STL [R1+0x4d4], R7 ;  /* 0x0004d40701001387 */ /* 0x000fe40000100800 */
[----:B------:R-:W-:Y:S02]  /*80ab0*/  @P1 STL [R1+0x4cc], R17 ;  /* 0x0004cc1101001387 */ /* 0x000fe40000100800 */
[----:B------:R-:W-:Y:S01]  /*80ac0*/  @P1 STL [R1+0x4d8], R26 ;  /* 0x0004d81a01001387 */ /* 0x000fe20000100800 */
[----:B------:R0:W-:Y:S02]  /*80ad0*/  STL [R1+0x1448], R26 ;  /* 0x0014481a01007387 */ /* 0x0001e40000100800 */
[----:B0-----:R-:W-:Y:S02]  /*80ae0*/  MOV R26, R19 ;  /* 0x00000013001a7202 */ /* 0x001fe40000000f00 */
[----:B------:R-:W2:Y:S01]  /*80af0*/  LDL.LU R19, [R1+0x1468] ;  /* 0x0014680001137983 */ /* 0x000ea20000300800 */
[----:B------:R-:W-:Y:S01]  /*80b00*/  @P1 FMUL R22, R22, 0.25 ;  /* 0x3e80000016161820 */ /* 0x000fe20000400000 */
[----:B------:R-:W-:Y:S01]  /*80b10*/  FSETP.GEU.AND P0, PT, |R2|, 1.175494350822287508e-38, PT ;  /* 0x008000000200780b */ /* 0x000fe20003f0e200 */
[----:B------:R-:W-:-:S02]  /*80b20*/  @P1 FMUL R6, R6, 0.25 ;  /* 0x3e80000006061820 */ /* 0x000fc40000400000 */
[----:B------:R-:W-:Y:S01]  /*80b30*/  @P1 FMUL R2, R2, 0.25 ;  /* 0x3e80000002021820 */ /* 0x000fe20000400000 */
[----:B------:R0:W-:Y:S02]  /*80b40*/  STL [R1+0x142c], R22 ;  /* 0x00142c1601007387 */ /* 0x0001e40000100800 */
[----:B0-----:R-:W-:Y:S02]  /*80b50*/  MOV R22, R7 ;  /* 0x0000000700167202 */ /* 0x001fe40000000f00 */
[----:B------:R-:W3:Y:S01]  /*80b60*/  LDL.LU R7, [R1+0x1464] ;  /* 0x0014640001077983 */ /* 0x000ee20000300800 */
[----:B------:R-:W-:Y:S02]  /*80b70*/  @P1 STL [R1+0x4dc], R6 ;  /* 0x0004dc0601001387 */ /* 0x000fe40000100800 */
[----:B------:R0:W-:Y:S02]  /*80b80*/  STL [R1+0x144c], R6 ;  /* 0x00144c0601007387 */ /* 0x0001e40000100800 */
[----:B----4-:R-:W-:-:S02]  /*80b90*/  @!P0 FMUL R8, R8, 16777216 ;  /* 0x4b80000008088820 */ /* 0x010fc40000400000 */
[----:B------:R-:W-:Y:S01]  /*80ba0*/  @!P0 FMUL R27, R27, 16777216 ;  /* 0x4b8000001b1b8820 */ /* 0x000fe20000400000 */
[----:B0-----:R-:W4:Y:S01]  /*80bb0*/  LDL R6, [R1+0x420] ;  /* 0x0004200001067983 */ /* 0x001f220000100800 */
[----:B------:R-:W-:Y:S02]  /*80bc0*/  @P1 STL [R1+0x30], R2 ;  /* 0x0000300201001387 */ /* 0x000fe40000100800 */
[----:B------:R0:W-:Y:S02]  /*80bd0*/  STL [R1+0x1450], R2 ;  /* 0x0014500201007387 */ /* 0x0001e40000100800 */
[----:B0-----:R-:W3:Y:S01]  /*80be0*/  LDL R2, [R1+0x4bc] ;  /* 0x0004bc0001027983 */ /* 0x001ee20000100800 */
[----:B--2---:R-:W-:-:S03]  /*80bf0*/  FSETP.GT.AND P1, PT, |R19|, 8.50705917302346158658e+37, PT ;  /* 0x7e8000001300780b */ /* 0x004fc60003f24200 */
[----:B------:R0:W-:Y:S04]  /*80c00*/  STL [R1+0x1430], R19 ;  /* 0x0014301301007387 */ /* 0x0001e80000100800 */
[----:B0-----:R-:W2:Y:S01]  /*80c10*/  LDL R19, [R1+0x41c] ;  /* 0x00041c0001137983 */ /* 0x001ea20000100800 */
[----:B------:R0:W-:Y:S03]  /*80c20*/  @!P0 STL [R1+0x3fc], R8 ;  /* 0x0003fc0801008387 */ /* 0x0001e60000100800 */
[----:B0-----:R-:W3:Y:S01]  /*80c30*/  LDL.LU R8, [R1+0x1460] ;  /* 0x0014600001087983 */ /* 0x001ee20000300800 */
[----:B------:R0:W-:Y:S03]  /*80c40*/  @!P0 STL [R1+0x404], R27 ;  /* 0x0004041b01008387 */ /* 0x0001e60000100800 */
[----:B0-----:R-:W4:Y:S01]  /*80c50*/  LDL.LU R27, [R1+0x145c] ;  /* 0x00145c00011b7983 */ /* 0x001f220000300800 */
[----:B------:R-:W-:-:S02]  /*80c60*/  @!P0 FMUL R9, R9, 16777216 ;  /* 0x4b80000009098820 */ /* 0x000fc40000400000 */
[----:B------:R-:W-:-:S03]  /*80c70*/  @!P0 FMUL R11, R11, 16777216 ;  /* 0x4b8000000b0b8820 */ /* 0x000fc60000400000 */
[----:B------:R0:W-:Y:S04]  /*80c80*/  @!P0 STL [R1+0x40c], R9 ;  /* 0x00040c0901008387 */ /* 0x0001e80000100800 */
[----:B0-----:R-:W4:Y:S01]  /*80c90*/  LDL.LU R9, [R1+0x1458] ;  /* 0x0014580001097983 */ /* 0x001f220000300800 */
[----:B------:R0:W-:Y:S03]  /*80ca0*/  @!P0 STL [R1+0x414], R11 ;  /* 0x0004140b01008387 */ /* 0x0001e60000100800 */
[----:B0-----:R-:W4:Y:S01]  /*80cb0*/  LDL.LU R11, [R1+0x1454] ;  /* 0x00145400010b7983 */ /* 0x001f220000300800 */
[----:B--2---:R-:W-:-:S05]  /*80cc0*/  @!P0 FMUL R19, R19, 16777216 ;  /* 0x4b80000013138820 */ /* 0x004fca0000400000 */
[----:B------:R3:W-:Y:S02]  /*80cd0*/  @!P0 STL [R1+0x41c], R19 ;  /* 0x00041c1301008387 */ /* 0x0007e40000100800 */
[----:B---3--:R-:W-:Y:S01]  /*80ce0*/  IMAD.MOV.U32 R19, RZ, RZ, R2 ;  /* 0x000000ffff137224 */ /* 0x008fe200078e0002 */
[----:B----4-:R-:W-:Y:S01]  /*80cf0*/  MOV R2, R6 ;  /* 0x0000000600027202 */ /* 0x010fe20000000f00 */
[----:B------:R-:W-:Y:S01]  /*80d00*/  MOV R6, R26 ;  /* 0x0000001a00067202 */ /* 0x000fe20000000f00 */
[----:B------:R-:W-:Y:S01]  /*80d10*/  MOV R26, R27 ;  /* 0x0000001b001a7202 */ /* 0x000fe20000000f00 */
[----:B------:R-:W-:Y:S01]  /*80d20*/  IMAD.MOV.U32 R27, RZ, RZ, R18 ;  /* 0x000000ffff1b7224 */ /* 0x000fe200078e0012 */
[----:B------:R-:W-:Y:S02]  /*80d30*/  MOV R18, R16 ;  /* 0x0000001000127202 */ /* 0x000fe40000000f00 */
[----:B------:R-:W2:Y:S04]  /*80d40*/  LDL.LU R16, [R1+0x5a8] ;  /* 0x0005a80001107983 */ /* 0x000ea80000300800 */
[----:B--2---:R0:W-:Y:S02]  /*80d50*/  STL [R1+0x1434], R16 ;  /* 0x0014341001007387 */ /* 0x0041e40000100800 */
[----:B0-----:R-:W-:-:S02]  /*80d60*/  MOV R16, R20 ;  /* 0x0000001400107202 */ /* 0x001fc40000000f00 */
[----:B------:R-:W2:Y:S04]  /*80d70*/  LDL.LU R20, [R1+0x5b0] ;  /* 0x0005b00001147983 */ /* 0x000ea80000300800 */
[----:B--2---:R0:W-:Y:S02]  /*80d80*/  STL [R1+0x1438], R20 ;  /* 0x0014381401007387 */ /* 0x0041e40000100800 */
[----:B0-----:R-:W-:Y:S02]  /*80d90*/  MOV R20, R17 ;  /* 0x0000001100147202 */ /* 0x001fe40000000f00 */
[----:B------:R-:W2:Y:S01]  /*80da0*/  LDL.LU R17, [R1+0x38] ;  /* 0x0000380001117983 */ /* 0x000ea20000300800 */
[----:B------:R-:W-:Y:S02]  /*80db0*/  @!P0 FMUL R2, R2, 16777216 ;  /* 0x4b80000002028820 */ /* 0x000fe40000400000 */
[----:B------:R-:W-:-:S02]  /*80dc0*/  @!P0 FMUL R6, R6, 16777216 ;  /* 0x4b80000006068820 */ /* 0x000fc40000400000 */
[----:B------:R-:W-:Y:S01]  /*80dd0*/  @!P0 FMUL R26, R26, 16777216 ;  /* 0x4b8000001a1a8820 */ /* 0x000fe20000400000 */
[----:B--2---:R0:W-:Y:S04]  /*80de0*/  STL [R1+0x143c], R17 ;  /* 0x00143c1101007387 */ /* 0x0041e80000100800 */
[----:B0-----:R-:W2:Y:S01]  /*80df0*/  LDL R17, [R1+0x4b4] ;  /* 0x0004b40001117983 */ /* 0x001ea20000100800 */
[----:B------:R0:W-:Y:S03]  /*80e00*/  @!P0 STL [R1+0x420], R2 ;  /* 0x0004200201008387 */ /* 0x0001e60000100800 */
[----:B0-----:R-:W3:Y:S01]  /*80e10*/  LDL.LU R2, [R1+0x1450] ;  /* 0x0014500001027983 */ /* 0x001ee20000300800 */
[----:B------:R0:W-:Y:S03]  /*80e20*/  @!P0 STL [R1+0x428], R6 ;  /* 0x0004280601008387 */ /* 0x0001e60000100800 */
[----:B0-----:R-:W4:Y:S01]  /*80e30*/  LDL.LU R6, [R1+0x144c] ;  /* 0x00144c0001067983 */ /* 0x001f220000300800 */
[----:B------:R0:W-:Y:S03]  /*80e40*/  @!P0 STL [R1+0x4b0], R26 ;  /* 0x0004b01a01008387 */ /* 0x0001e60000100800 */
[----:B0-----:R-:W4:Y:S01]  /*80e50*/  LDL.LU R26, [R1+0x1448] ;  /* 0x00144800011a7983 */ /* 0x001f220000300800 */
[----:B--2---:R-:W-:-:S05]  /*80e60*/  @!P0 FMUL R17, R17, 16777216 ;  /* 0x4b80000011118820 */ /* 0x004fca0000400000 */
[----:B------:R0:W-:Y:S02]  /*80e70*/  @!P0 STL [R1+0x4b4], R17 ;  /* 0x0004b41101008387 */ /* 0x0001e40000100800 */
[----:B0-----:R-:W-:Y:S01]  /*80e80*/  IMAD.MOV.U32 R17, RZ, RZ, R20 ;  /* 0x000000ffff117224 */ /* 0x001fe200078e0014 */
[----:B------:R-:W-:-:S04]  /*80e90*/  MOV R20, R22 ;  /* 0x0000001600147202 */ /* 0x000fc80000000f00 */
[----:B------:R0:W-:Y:S01]  /*80ea0*/  STL [R1+0x1440], R17 ;  /* 0x0014401101007387 */ /* 0x0001e20000100800 */
[----:B---3--:R-:W-:Y:S01]  /*80eb0*/  MOV R22, R2 ;  /* 0x0000000200167202 */ /* 0x008fe20000000f00 */
[----:B------:R-:W-:Y:S02]  /*80ec0*/  MOV R2, R18 ;  /* 0x0000001200027202 */ /* 0x000fe40000000f00 */
[----:B------:R-:W-:Y:S01]  /*80ed0*/  IMAD.MOV.U32 R18, RZ, RZ, R21 ;  /* 0x000000ffff127224 */ /* 0x000fe200078e0015 */
[----:B0-----:R-:W-:Y:S02]  /*80ee0*/  MOV R17, R16 ;  /* 0x0000001000117202 */ /* 0x001fe40000000f00 */
[----:B------:R-:W-:Y:S01]  /*80ef0*/  MOV R21, R24 ;  /* 0x0000001800157202 */ /* 0x000fe20000000f00 */
[----:B------:R-:W-:Y:S02]  /*80f00*/  MOV R24, R23 ;  /* 0x0000001700187202 */ /* 0x000fe40000000f00 */
[----:B------:R0:W-:Y:S01]  /*80f10*/  STL [R1+0x1444], R17 ;  /* 0x0014441101007387 */ /* 0x0001e20000100800 */
[----:B------:R-:W-:Y:S01]  /*80f20*/  MOV R23, R15 ;  /* 0x0000000f00177202 */ /* 0x000fe20000000f00 */
[----:B------:R-:W-:Y:S01]  /*80f30*/  IMAD.MOV.U32 R15, RZ, RZ, R5 ;  /* 0x000000ffff0f7224 */ /* 0x000fe200078e0005 */
[----:B------:R-:W-:Y:S01]  /*80f40*/  MOV R5, R7 ;  /* 0x0000000700057202 */ /* 0x000fe20000000f00 */
[----:B------:R-:W-:-:S02]  /*80f50*/  MOV R7, R28 ;  /* 0x0000001c00077202 */ /* 0x000fc40000000f00 */
[----:B----4-:R-:W-:Y:S01]  /*80f60*/  IMAD.MOV.U32 R16, RZ, RZ, R26 ;  /* 0x000000ffff107224 */ /* 0x010fe200078e001a */
[----:B------:R-:W2:Y:S01]  /*80f70*/  LDL R28, [R1+0x58c] ;  /* 0x00058c00011c7983 */ /* 0x000ea20000100800 */
[----:B0-----:R-:W-:Y:S01]  /*80f80*/  MOV R17, R19 ;  /* 0x0000001300117202 */ /* 0x001fe20000000f00 */
[----:B------:R-:W-:Y:S02]  /*80f90*/  MOV R19, R6 ;  /* 0x0000000600137202 */ /* 0x000fe40000000f00 */
[----:B------:R-:W3:Y:S01]  /*80fa0*/  LDL.LU R6, [R1+0x4f0] ;  /* 0x0004f00001067983 */ /* 0x000ee20000300800 */
        /* <DEDUP_REMOVED lines=11> */
[----:B--2---:R-:W-:-:S05]  /*81060*/  @!P0 FMUL R17, R17, 16777216 ;  /* 0x4b80000011118820 */ /* 0x004fca0000400000 */
[----:B------:R0:W-:Y:S04]  /*81070*/  @!P0 STL [R1+0x4cc], R17 ;  /* 0x0004cc1101008387 */ /* 0x0001e80000100800 */
[----:B0-----:R-:W2:Y:S01]  /*81080*/  LDL.LU R17, [R1+0x143c] ;  /* 0x00143c0001117983 */ /* 0x001ea20000300800 */
[----:B------:R0:W-:Y:S03]  /*81090*/  @!P0 STL [R1+0x4d4], R20 ;  /* 0x0004d41401008387 */ /* 0x0001e60000100800 */
[----:B0-----:R-:W2:Y:S01]  /*810a0*/  LDL.LU R20, [R1+0x1438] ;  /* 0x0014380001147983 */ /* 0x001ea20000300800 */
[----:B------:R0:W-:Y:S03]  /*810b0*/  @!P0 STL [R1+0x4d8], R16 ;  /* 0x0004d81001008387 */ /* 0x0001e60000100800 */
[----:B0-----:R-:W2:Y:S01]  /*810c0*/  LDL.LU R16, [R1+0x1434] ;  /* 0x0014340001107983 */ /* 0x001ea20000300800 */
[----:B------:R0:W-:Y:S03]  /*810d0*/  @!P0 STL [R1+0x4dc], R19 ;  /* 0x0004dc1301008387 */ /* 0x0001e60000100800 */
[----:B0-----:R-:W2:Y:S01]  /*810e0*/  LDL.LU R19, [R1+0x1430] ;  /* 0x0014300001137983 */ /* 0x001ea20000300800 */
[----:B------:R0:W-:Y:S03]  /*810f0*/  @!P0 STL [R1+0x30], R22 ;  /* 0x0000301601008387 */ /* 0x0001e60000100800 */
[----:B0-----:R-:W2:Y:S01]  /*81100*/  LDL.LU R22, [R1+0x142c] ;  /* 0x00142c0001167983 */ /* 0x001ea20000300800 */
[----:B------:R0:W-:Y:S03]  /*81110*/  STL [R1+0x1420], R4 ;  /* 0x0014200401007387 */ /* 0x0001e60000100800 */
[----:B0-----:R-:W3:Y:S01]  /*81120*/  LDL.LU R4, [R1+0x4ec] ;  /* 0x0004ec0001047983 */ /* 0x001ee20000300800 */
[----:B--2---:R-:W-:-:S05]  /*81130*/  @!P0 FMUL R22, R22, 16777216 ;  /* 0x4b80000016168820 */ /* 0x004fca0000400000 */
[----:B------:R0:W-:Y:S01]  /*81140*/  STL [R1+0x4e0], R22 ;  /* 0x0004e01601007387 */ /* 0x0001e20000100800 */
[----:B------:R1:W-:Y:S01]  /*81150*/  STL [R1+0x1424], R14 ;  /* 0x0014240e01007387 */ /* 0x0003e20000100800 */
[----:B0-----:R-:W-:Y:S01]  /*81160*/  MOV R22, R24 ;  /* 0x0000001800167202 */ /* 0x001fe20000000f00 */
[----:B------:R-:W-:Y:S01]  /*81170*/  IMAD.MOV.U32 R24, RZ, RZ, R15 ;  /* 0x000000ffff187224 */ /* 0x000fe200078e000f */
[----:B-1----:R-:W2:Y:S01]  /*81180*/  LDL.LU R14, [R1+0x4e8] ;  /* 0x0004e800010e7983 */ /* 0x002ea20000300800 */
[----:B------:R-:W-:Y:S02]  /*81190*/  MOV R15, R5 ;  /* 0x00000005000f7202 */ /* 0x000fe40000000f00 */
[----:B------:R-:W2:Y:S02]  /*811a0*/  LDL.LU R5, [R1+0x558] ;  /* 0x0005580001057983 */ /* 0x000ea40000300800 */
[----:B----4-:R-:W-:Y:S02]  /*811b0*/  @P1 FMUL R26, R26, 0.25 ;  /* 0x3e8000001a1a1820 */ /* 0x010fe40000400000 */
[----:B------:R-:W-:-:S02]  /*811c0*/  @P1 FMUL R27, R27, 0.25 ;  /* 0x3e8000001b1b1820 */ /* 0x000fc40000400000 */
[----:B------:R-:W-:Y:S01]  /*811d0*/  @P1 FMUL R2, R2, 0.25 ;  /* 0x3e80000002021820 */ /* 0x000fe20000400000 */
[----:B--2---:R0:W-:Y:S04]  /*811e0*/  STL [R1+0x13fc], R5 ;  /* 0x0013fc0501007387 */ /* 0x0041e80000100800 */
[----:B0-----:R-:W2:Y:S01]  /*811f0*/  LDL.LU R5, [R1+0x5a0] ;  /* 0x0005a00001057983 */ /* 0x001ea20000300800 */
[----:B------:R-:W-:Y:S02]  /*81200*/  @P1 FMUL R18, R18, 0.25 ;  /* 0x3e80000012121820 */ /* 0x000fe40000400000 */
[----:B------:R0:W-:Y:S02]  /*81210*/  @P1 STL [R1+0x4e4], R26 ;  /* 0x0004e41a01001387 */ /* 0x0001e40000100800 */
[----:B------:R-:W-:-:S02]  /*81220*/  @P1 FMUL R25, R25, 0.25 ;  /* 0x3e80000019191820 */ /* 0x000fc40000400000 */
[----:B------:R-:W-:Y:S02]  /*81230*/  @P1 FMUL R21, R21, 0.25 ;  /* 0x3e80000015151820 */ /* 0x000fe40000400000 */
[----:B------:R-:W-:Y:S01]  /*81240*/  @P1 FMUL R7, R7, 0.25 ;  /* 0x3e80000007071820 */ /* 0x000fe20000400000 */
[----:B0-----:R-:W4:Y:S01]  /*81250*/  LDL.LU R26, [R1+0x1428] ;  /* 0x00142800011a7983 */ /* 0x001f220000300800 */
[----:B------:R-:W-:Y:S02]  /*81260*/  @P1 STL [R1+0x4f8], R27 ;  /* 0x0004f81b01001387 */ /* 0x000fe40000100800 */
[----:B------:R-:W-:Y:S02]  /*81270*/  @P1 STL [R1+0x504], R2 ;  /* 0x0005040201001387 */ /* 0x000fe40000100800 */
[----:B------:R-:W-:Y:S01]  /*81280*/  @P1 STL [R1+0x50c], R18 ;  /* 0x00050c1201001387 */ /* 0x000fe20000100800 */
[----:B------:R-:W-:Y:S01]  /*81290*/  @P1 STL [R1+0x524], R25 ;  /* 0x0005241901001387 */ /* 0x000fe20000100800 */
[----:B------:R-:W-:Y:S02]  /*812a0*/  @P1 STL [R1+0x544], R21 ;  /* 0x0005441501001387 */ /* 0x000fe40000100800 */
[----:B------:R-:W-:Y:S02]  /*812b0*/  @P1 STL [R1+0x57c], R7 ;  /* 0x00057c0701001387 */ /* 0x000fe40000100800 */
[----:B--2---:R-:W-:-:S05]  /*812c0*/  @P1 FMUL R5, R5, 0.25 ;  /* 0x3e80000005051820 */ /* 0x004fca0000400000 */
[----:B------:R0:W-:Y:S04]  /*812d0*/  STL [R1+0x1400], R5 ;  /* 0x0014000501007387 */ /* 0x0001e80000100800 */
[----:B0-----:R-:W2:Y:S01]  /*812e0*/  LDL R5, [R1+0x4e4] ;  /* 0x0004e40001057983 */ /* 0x001ea20000100800 */
[----:B------:R-:W-:Y:S01]  /*812f0*/  FSETP.GEU.AND P0, PT, |R19|, 1.175494350822287508e-38, PT ;  /* 0x008000001300780b */ /* 0x000fe20003f0e200 */
[----:B------:R-:W-:Y:S02]  /*81300*/  @P1 FMUL R28, R28, 0.25 ;  /* 0x3e8000001c1c1820 */ /* 0x000fe40000400000 */
[----:B------:R-:W-:Y:S02]  /*81310*/  @P1 FMUL R29, R29, 0.25 ;  /* 0x3e8000001d1d1820 */ /* 0x000fe40000400000 */
[----:B------:R-:W-:-:S02]  /*81320*/  @P1 FMUL R14, R14, 0.25 ;  /* 0x3e8000000e0e1820 */ /* 0x000fc40000400000 */
[----:B------:R-:W-:Y:S02]  /*81330*/  @P1 FMUL R16, R16, 0.25 ;  /* 0x3e80000010101820 */ /* 0x000fe40000400000 */
[----:B------:R-:W-:Y:S02]  /*81340*/  @P1 FMUL R19, R19, 0.25 ;  /* 0x3e80000013131820 */ /* 0x000fe40000400000 */
[----:B------:R-:W-:Y:S02]  /*81350*/  @P1 FMUL R20, R20, 0.25 ;  /* 0x3e80000014141820 */ /* 0x000fe40000400000 */
[----:B---3--:R-:W-:Y:S01]  /*81360*/  @P1 FMUL R4, R4, 0.25 ;  /* 0x3e80000004041820 */ /* 0x008fe20000400000 */
[----:B------:R-:W-:Y:S01]  /*81370*/  @P1 STL [R1+0x58c], R28 ;  /* 0x00058c1c01001387 */ /* 0x000fe20000100800 */
[----:B------:R-:W-:Y:S02]  /*81380*/  @P1 STL [R1+0x598], R29 ;  /* 0x0005981d01001387 */ /* 0x000fe40000100800 */
[----:B------:R-:W-:Y:S02]  /*81390*/  STL [R1+0x1404], R16 ;  /* 0x0014041001007387 */ /* 0x000fe40000100800 */
[----:B------:R-:W-:-:S02]  /*813a0*/  @P1 FMUL R6, R6, 0.25 ;  /* 0x3e80000006061820 */ /* 0x000fc40000400000 */
[----:B------:R-:W-:Y:S01]  /*813b0*/  @!P0 FMUL R14, R14, 16777216 ;  /* 0x4b8000000e0e8820 */ /* 0x000fe20000400000 */
[----:B------:R-:W-:Y:S01]  /*813c0*/  STL [R1+0x1408], R19 ;  /* 0x0014081301007387 */ /* 0x000fe20000100800 */
[----:B------:R-:W-:Y:S02]  /*813d0*/  STL [R1+0x140c], R20 ;  /* 0x00140c1401007387 */ /* 0x000fe40000100800 */
[----:B------:R-:W-:Y:S02]  /*813e0*/  @!P0 FMUL R4, R4, 16777216 ;  /* 0x4b80000004048820 */ /* 0x000fe40000400000 */
[----:B------:R-:W-:Y:S01]  /*813f0*/  STL [R1+0x1410], R17 ;  /* 0x0014101101007387 */ /* 0x000fe20000100800 */
[----:B------:R0:W-:Y:S01]  /*81400*/  STL [R1+0x4e8], R14 ;  /* 0x0004e80e01007387 */ /* 0x0001e20000100800 */
[----:B------:R-:W-:-:S03]  /*81410*/  @!P0 FMUL R6, R6, 16777216 ;  /* 0x4b80000006068820 */ /* 0x000fc60000400000 */
[----:B0-----:R-:W3:Y:S01]  /*81420*/  LDL.LU R14, [R1+0x1424] ;  /* 0x00142400010e7983 */ /* 0x001ee20000300800 */
[----:B----4-:R-:W-:Y:S01]  /*81430*/  @P1 FMUL R26, R26, 0.25 ;  /* 0x3e8000001a1a1820 */ /* 0x010fe20000400000 */
[----:B------:R-:W-:Y:S02]  /*81440*/  MOV R20, R21 ;  /* 0x0000001500147202 */ /* 0x000fe40000000f00 */
[----:B------:R-:W-:Y:S01]  /*81450*/  MOV R19, R7 ;  /* 0x0000000700137202 */ /* 0x000fe20000000f00 */
[----:B------:R-:W-:Y:S02]  /*81460*/  IMAD.MOV.U32 R16, RZ, RZ, R28 ;  /* 0x000000ffff107224 */ /* 0x000fe400078e001c */
[----:B------:R-:W-:Y:S01]  /*81470*/  @!P0 FMUL R26, R26, 16777216 ;  /* 0x4b8000001a1a8820 */ /* 0x000fe20000400000 */
[----:B------:R-:W-:Y:S01]  /*81480*/  FSETP.GT.AND P1, PT, |R17|, 8.50705917302346158658e+37, PT ;  /* 0x7e8000001100780b */ /* 0x000fe20003f24200 */
[----:B------:R-:W-:Y:S02]  /*81490*/  MOV R17, R25 ;  /* 0x0000001900117202 */ /* 0x000fe40000000f00 */
[----:B--2---:R-:W-:-:S05]  /*814a0*/  @!P0 FMUL R5, R5, 16777216 ;  /* 0x4b80000005058820 */ /* 0x004fca0000400000 */
[----:B------:R-:W-:Y:S01]  /*814b0*/  @!P0 STL [R1+0x4e4], R5 ;  /* 0x0004e40501008387 */ /* 0x000fe20000100800 */
[----:B------:R0:W-:Y:S03]  /*814c0*/  STL [R1+0x4ec], R4 ;  /* 0x0004ec0401007387 */ /* 0x0001e60000100800 */
[----:B0-----:R-:W2:Y:S01]  /*814d0*/  LDL.LU R4, [R1+0x1420] ;  /* 0x0014200001047983 */ /* 0x001ea20000300800 */
[----:B------:R-:W-:Y:S02]  /*814e0*/  STL [R1+0x1414], R11 ;  /* 0x0014140b01007387 */ /* 0x000fe40000100800 */
[----:B------:R-:W-:Y:S02]  /*814f0*/  STL [R1+0x4f0], R6 ;  /* 0x0004f00601007387 */ /* 0x000fe40000100800 */
[----:B------:R0:W-:Y:S01]  /*81500*/  STL [R1+0x1418], R9 ;  /* 0x0014180901007387 */ /* 0x0001e20000100800 */
[----:B------:R-:W-:-:S02]  /*81510*/  MOV R5, R29 ;  /* 0x0000001d00057202 */ /* 0x000fc40000000f00 */
[----:B0-----:R-:W-:-:S05]  /*81520*/  MOV R9, R2 ;  /* 0x0000000200097202 */ /* 0x001fca0000000f00 */
[----:B------:R0:W-:Y:S01]  /*81530*/  STL [R1+0x141c], R9 ;  /* 0x00141c0901007387 */ /* 0x0001e20000100800 */
[----:B------:R-:W4:Y:S02]  /*81540*/  LDL.LU R21, [R1+0x500] ;  /* 0x0005000001157983 */ /* 0x000f240000300800 */
[----:B------:R-:W2:Y:S02]  /*81550*/  LDL.LU R7, [R1+0x508] ;  /* 0x0005080001077983 */ /* 0x000ea40000300800 */
[----:B------:R-:W2:Y:S01]  /*81560*/  LDL.LU R28, [R1+0x518] ;  /* 0x00051800011c7983 */ /* 0x000ea20000300800 */
[----:B------:R-:W2:Y:S01]  /*81570*/  LDL.LU R29, [R1+0x528] ;  /* 0x00052800011d7983 */ /* 0x000ea20000300800 */
[----:B------:R-:W2:Y:S02]  /*81580*/  LDL.LU R6, [R1+0x5ac] ;  /* 0x0005ac0001067983 */ /* 0x000ea40000300800 */
[----:B------:R-:W2:Y:S02]  /*81590*/  LDL.LU R2, [R1+0x5b8] ;  /* 0x0005b80001027983 */ /* 0x000ea40000300800 */
[----:B------:R-:W-:Y:S01]  /*815a0*/  IMAD.MOV.U32 R11, RZ, RZ, R18 ;  /* 0x000000ffff0b7224 */ /* 0x000fe200078e0012 */
[----:B0-----:R-:W-:-:S02]  /*815b0*/  MOV R9, R27 ;  /* 0x0000001b00097202 */ /* 0x001fc40000000f00 */
[----:B------:R-:W2:Y:S01]  /*815c0*/  LDL.LU R27, [R1+0x5bc] ;  /* 0x0005bc00011b7983 */ /* 0x000ea20000300800 */
[----:B------:R-:W2:Y:S02]  /*815d0*/  LDL.LU R18, [R1+0x5c4] ;  /* 0x0005c40001127983 */ /* 0x000ea40000300800 */
[----:B------:R0:W-:Y:S02]  /*815e0*/  STL [R1+0x4f4], R26 ;  /* 0x0004f41a01007387 */ /* 0x0001e40000100800 */
[----:B------:R-:W-:Y:S01]  /*815f0*/  @!P0 FMUL R9, R9, 16777216 ;  /* 0x4b80000009098820 */ /* 0x000fe20000400000 */
[----:B------:R-:W2:Y:S01]  /*81600*/  LDL.LU R25, [R1+0x5c8] ;  /* 0x0005c80001197983 */ /* 0x000ea20000300800 */
[----:B0-----:R-:W-:Y:S01]  /*81610*/  MOV R26, R24 ;  /* 0x00000018001a7202 */ /* 0x001fe20000000f00 */
[----:B------:R-:W-:Y:S02]  /*81620*/  MOV R24, R23 ;  /* 0x0000001700187202 */ /* 0x000fe40000000f00 */
[----:B------:R-:W-:-:S02]  /*81630*/  IMAD.MOV.U32 R23, RZ, RZ, R12 ;  /* 0x000000ffff177224 */ /* 0x000fc400078e000c */
[----:B------:R-:W2:Y:S01]  /*81640*/  LDL.LU R12, [R1+0x3c] ;  /* 0x00003c00010c7983 */ /* 0x000ea20000300800 */
[----:B------:R0:W-:Y:S03]  /*81650*/  @!P0 STL [R1+0x4f8], R9 ;  /* 0x0004f80901008387 */ /* 0x0001e60000100800 */
        /* <DEDUP_REMOVED lines=22> */
[----:B------:R-:W-:-:S02]  /*817c0*/  @P1 FMUL R26, R26, 0.25 ;  /* 0x3e8000001a1a1820 */ /* 0x000fc40000400000 */
[----:B------:R-:W-:Y:S02]  /*817d0*/  @P1 FMUL R24, R24, 0.25 ;  /* 0x3e80000018181820 */ /* 0x000fe40000400000 */
[----:B------:R-:W-:Y:S02]  /*817e0*/  @P1 FMUL R23, R23, 0.25 ;  /* 0x3e80000017171820 */ /* 0x000fe40000400000 */
[----:B------:R-:W-:Y:S02]  /*817f0*/  @P1 FMUL R15, R15, 0.25 ;  /* 0x3e8000000f0f1820 */ /* 0x000fe40000400000 */
[----:B------:R-:W-:Y:S02]  /*81800*/  @P1 FMUL R22, R22, 0.25 ;  /* 0x3e80000016161820 */ /* 0x000fe40000400000 */
[----:B------:R-:W-:Y:S02]  /*81810*/  @P1 FMUL R6, R6, 0.25 ;  /* 0x3e80000006061820 */ /* 0x000fe40000400000 */
[----:B------:R-:W-:-:S02]  /*81820*/  @P1 FMUL R8, R8, 0.25 ;  /* 0x3e80000008081820 */ /* 0x000fc40000400000 */
[----:B------:R-:W-:Y:S02]  /*81830*/  @P1 FMUL R2, R2, 0.25 ;  /* 0x3e80000002021820 */ /* 0x000fe40000400000 */
[----:B----4-:R-:W-:Y:S02]  /*81840*/  @P1 FMUL R21, R21, 0.25 ;  /* 0x3e80000015151820 */ /* 0x010fe40000400000 */
[----:B------:R-:W-:Y:S02]  /*81850*/  @P1 FMUL R27, R27, 0.25 ;  /* 0x3e8000001b1b1820 */ /* 0x000fe40000400000 */
[----:B--2---:R-:W-:-:S05]  /*81860*/  @!P0 FMUL R5, R5, 16777216 ;  /* 0x4b80000005058820 */ /* 0x004fca0000400000 */
[----:B------:R0:W-:Y:S04]  /*81870*/  STL [R1+0x5a0], R5 ;  /* 0x0005a00501007387 */ /* 0x0001e80000100800 */
[----:B0-----:R-:W2:Y:S01]  /*81880*/  LDL.LU R5, [R1+0x13fc] ;  /* 0x0013fc0001057983 */ /* 0x001ea20000300800 */
[----:B------:R-:W-:Y:S02]  /*81890*/  @!P0 FMUL R16, R16, 16777216 ;  /* 0x4b80000010108820 */ /* 0x000fe40000400000 */
[----:B------:R-:W-:Y:S02]  /*818a0*/  @!P0 FMUL R19, R19, 16777216 ;  /* 0x4b80000013138820 */ /* 0x000fe40000400000 */
[----:B------:R-:W-:Y:S01]  /*818b0*/  @!P0 FMUL R20, R20, 16777216 ;  /* 0x4b80000014148820 */ /* 0x000fe20000400000 */
[----:B------:R-:W-:Y:S01]  /*818c0*/  FSETP.GEU.AND P0, PT, |R17|, 1.175494350822287508e-38, PT ;  /* 0x008000001100780b */ /* 0x000fe20003f0e200 */
[----:B------:R-:W-:Y:S01]  /*818d0*/  STL [R1+0x5a8], R16 ;  /* 0x0005a81001007387 */ /* 0x000fe20000100800 */
[----:B------:R-:W-:Y:S02]  /*818e0*/  STL [R1+0x34], R19 ;  /* 0x0000341301007387 */ /* 0x000fe40000100800 */
[----:B------:R-:W-:Y:S02]  /*818f0*/  STL [R1+0x5b0], R20 ;  /* 0x0005b01401007387 */ /* 0x000fe40000100800 */
[----:B------:R-:W-:Y:S01]  /*81900*/  @P1 STL [R1+0x560], R26 ;  /* 0x0005601a01001387 */ /* 0x000fe20000100800 */
[----:B------:R-:W-:Y:S01]  /*81910*/  @P1 STL [R1+0x584], R24 ;  /* 0x0005841801001387 */ /* 0x000fe20000100800 */
[----:B------:R-:W-:Y:S02]  /*81920*/  @P1 STL [R1+0x590], R23 ;  /* 0x0005901701001387 */ /* 0x000fe40000100800 */
[----:B------:R-:W-:Y:S02]  /*81930*/  @P1 STL [R1+0x594], R15 ;  /* 0x0005940f01001387 */ /* 0x000fe40000100800 */
[----:B------:R-:W-:Y:S02]  /*81940*/  @P1 STL [R1+0x5a4], R22 ;  /* 0x0005a41601001387 */ /* 0x000fe40000100800 */
[----:B------:R-:W-:-:S02]  /*81950*/  @P1 FMUL R18, R18, 0.25 ;  /* 0x3e80000012121820 */ /* 0x000fc40000400000 */
[----:B------:R-:W-:Y:S01]  /*81960*/  @P1 FMUL R28, R28, 0.25 ;  /* 0x3e8000001c1c1820 */ /* 0x000fe20000400000 */
[----:B------:R-:W-:Y:S01]  /*81970*/  STL [R1+0x13e4], R6 ;  /* 0x0013e40601007387 */ /* 0x000fe20000100800 */
[----:B------:R-:W-:Y:S02]  /*81980*/  @P1 FMUL R17, R17, 0.25 ;  /* 0x3e80000011111820 */ /* 0x000fe40000400000 */
[----:B------:R-:W-:Y:S02]  /*81990*/  @P1 FMUL R7, R7, 0.25 ;  /* 0x3e80000007071820 */ /* 0x000fe40000400000 */
[----:B------:R-:W-:Y:S02]  /*819a0*/  @P1 STL [R1+0x59c], R8 ;  /* 0x00059c0801001387 */ /* 0x000fe40000100800 */
[----:B------:R-:W-:Y:S02]  /*819b0*/  @P1 FMUL R25, R25, 0.25 ;  /* 0x3e80000019191820 */ /* 0x000fe40000400000 */
[----:B------:R-:W-:Y:S01]  /*819c0*/  @P1 FMUL R29, R29, 0.25 ;  /* 0x3e8000001d1d1820 */ /* 0x000fe20000400000 */
[----:B------:R0:W-:Y:S01]  /*819d0*/  STL [R1+0x13e8], R2 ;  /* 0x0013e80201007387 */ /* 0x0001e20000100800 */
[----:B------:R-:W-:-:S02]  /*819e0*/  @!P0 FMUL R21, R21, 16777216 ;  /* 0x4b80000015158820 */ /* 0x000fc40000400000 */
[----:B------:R-:W-:Y:S02]  /*819f0*/  STL [R1+0x13ec], R27 ;  /* 0x0013ec1b01007387 */ /* 0x000fe40000100800 */
[----:B------:R-:W-:Y:S02]  /*81a00*/  STL [R1+0x13f0], R18 ;  /* 0x0013f01201007387 */ /* 0x000fe40000100800 */
[----:B------:R-:W-:Y:S01]  /*81a10*/  @!P0 FMUL R28, R28, 16777216 ;  /* 0x4b8000001c1c8820 */ /* 0x000fe20000400000 */
[----:B------:R-:W-:Y:S01]  /*81a20*/  STL [R1+0x13f4], R17 ;  /* 0x0013f41101007387 */ /* 0x000fe20000100800 */
[----:B------:R-:W-:Y:S02]  /*81a30*/  @!P0 FMUL R7, R7, 16777216 ;  /* 0x4b80000007078820 */ /* 0x000fe40000400000 */
[----:B------:R1:W-:Y:S02]  /*81a40*/  STL [R1+0x13f8], R25 ;  /* 0x0013f81901007387 */ /* 0x0003e40000100800 */
[----:B------:R-:W-:Y:S01]  /*81a50*/  @!P0 FMUL R29, R29, 16777216 ;  /* 0x4b8000001d1d8820 */ /* 0x000fe20000400000 */
[----:B------:R-:W-:Y:S01]  /*81a60*/  STL [R1+0x500], R21 ;  /* 0x0005001501007387 */ /* 0x000fe20000100800 */
[----:B0-----:R-:W-:-:S02]  /*81a70*/  MOV R2, R8 ;  /* 0x0000000800027202 */ /* 0x001fc40000000f00 */
[----:B------:R-:W4:Y:S02]  /*81a80*/  LDL.LU R8, [R1+0x5e0] ;  /* 0x0005e00001087983 */ /* 0x000f240000300800 */
[----:B------:R0:W-:Y:S01]  /*81a90*/  STL [R1+0x518], R28 ;  /* 0x0005181c01007387 */ /* 0x0001e20000100800 */
[----:B------:R3:W-:Y:S01]  /*81aa0*/  STL [R1+0x508], R7 ;  /* 0x0005080701007387 */ /* 0x0007e20000100800 */
[----:B------:R3:W-:Y:S01]  /*81ab0*/  STL [R1+0x528], R29 ;  /* 0x0005281d01007387 */ /* 0x0007e20000100800 */
[----:B------:R-:W-:Y:S02]  /*81ac0*/  MOV R16, R10 ;  /* 0x0000000a00107202 */ /* 0x000fe40000000f00 */
[----:B------:R-:W-:Y:S02]  /*81ad0*/  MOV R6, R22 ;  /* 0x0000001600067202 */ /* 0x000fe40000000f00 */
[----:B-1----:R-:W-:Y:S02]  /*81ae0*/  MOV R25, R26 ;  /* 0x0000001a00197202 */ /* 0x002fe40000000f00 */
[----:B0-----:R-:W-:Y:S01]  /*81af0*/  MOV R28, R11 ;  /* 0x0000000b001c7202 */ /* 0x001fe20000000f00 */
[----:B---3--:R-:W-:Y:S01]  /*81b00*/  IMAD.MOV.U32 R7, RZ, RZ, R9 ;  /* 0x000000ffff077224 */ /* 0x008fe200078e0009 */
[----:B------:R-:W3:Y:S01]  /*81b10*/  LDL.LU R29, [R1+0x5d0] ;  /* 0x0005d000011d7983 */ /* 0x000ee20000300800 */
[----:B------:R-:W3:Y:S02]  /*81b20*/  LDL.LU R11, [R1+0x5d4] ;  /* 0x0005d400010b7983 */ /* 0x000ee40000300800 */
[----:B------:R-:W3:Y:S02]  /*81b30*/  LDL.LU R9, [R1+0x5d8] ;  /* 0x0005d80001097983 */ /* 0x000ee40000300800 */
[----:B------:R-:W3:Y:S01]  /*81b40*/  LDL.LU R10, [R1+0x5dc] ;  /* 0x0005dc00010a7983 */ /* 0x000ee20000300800 */
[----:B------:R-:W3:Y:S01]  /*81b50*/  LDL.LU R19, [R1+0x60c] ;  /* 0x00060c0001137983 */ /* 0x000ee20000300800 */
[----:B------:R-:W3:Y:S01]  /*81b60*/  LDL.LU R21, [R1+0x624] ;  /* 0x0006240001157983 */ /* 0x000ee20000300800 */
[----:B------:R-:W-:Y:S01]  /*81b70*/  MOV R17, R24 ;  /* 0x0000001800117202 */ /* 0x000fe20000000f00 */
[----:B------:R-:W3:Y:S01]  /*81b80*/  LDL.LU R22, [R1+0x640] ;  /* 0x0006400001167983 */ /* 0x000ee20000300800 */
[----:B------:R-:W3:Y:S01]  /*81b90*/  LDL.LU R26, [R1+0x648] ;  /* 0x00064800011a7983 */ /* 0x000ee20000300800 */
[----:B------:R-:W-:-:S02]  /*81ba0*/  IMAD.MOV.U32 R18, RZ, RZ, R23 ;  /* 0x000000ffff127224 */ /* 0x000fc400078e0017 */
[----:B------:R-:W3:Y:S01]  /*81bb0*/  LDL.LU R24, [R1+0x664] ;  /* 0x0006640001187983 */ /* 0x000ee20000300800 */
[----:B------:R-:W-:Y:S01]  /*81bc0*/  MOV R27, R15 ;  /* 0x0000000f001b7202 */ /* 0x000fe20000000f00 */
[----:B------:R-:W3:Y:S01]  /*81bd0*/  LDL.LU R23, [R1+0x66c] ;  /* 0x00066c0001177983 */ /* 0x000ee20000300800 */
[----:B------:R-:W-:Y:S02]  /*81be0*/  @!P0 FMUL R25, R25, 16777216 ;  /* 0x4b80000019198820 */ /* 0x000fe40000400000 */
[----:B------:R-:W3:Y:S02]  /*81bf0*/  LDL.LU R15, [R1+0x684] ;  /* 0x00068400010f7983 */ /* 0x000ee40000300800 */
[----:B------:R-:W-:Y:S02]  /*81c00*/  @!P0 FMUL R17, R17, 16777216 ;  /* 0x4b80000011118820 */ /* 0x000fe40000400000 */
[----:B------:R-:W-:Y:S02]  /*81c10*/  @!P0 FMUL R18, R18, 16777216 ;  /* 0x4b80000012128820 */ /* 0x000fe40000400000 */
[----:B------:R-:W-:-:S02]  /*81c20*/  @!P0 FMUL R27, R27, 16777216 ;  /* 0x4b8000001b1b8820 */ /* 0x000fc40000400000 */
[----:B------:R-:W-:Y:S02]  /*81c30*/  @!P0 FMUL R2, R2, 16777216 ;  /* 0x4b80000002028820 */ /* 0x000fe40000400000 */
[----:B------:R-:W-:Y:S02]  /*81c40*/  @!P0 FMUL R6, R6, 16777216 ;  /* 0x4b80000006068820 */ /* 0x000fe40000400000 */
[----:B--2---:R-:W-:-:S04]  /*81c50*/  @P1 FMUL R5, R5, 0.25 ;  /* 0x3e80000005051820 */ /* 0x004fc80000400000 */
[----:B------:R-:W-:-:S05]  /*81c60*/  @!P0 FMUL R5, R5, 16777216 ;  /* 0x4b80000005058820 */ /* 0x000fca0000400000 */
[----:B------:R0:W-:Y:S04]  /*81c70*/  STL [R1+0x558], R5 ;  /* 0x0005580501007387 */ /* 0x0001e80000100800 */
[----:B0-----:R-:W2:Y:S01]  /*81c80*/  LDL.LU R5, [R1+0x68c] ;  /* 0x00068c0001057983 */ /* 0x001ea20000300800 */
[----:B------:R-:W2:Y:S02]  /*81c90*/  LDL.LU R20, [R1+0x40] ;  /* 0x0000400001147983 */ /* 0x000ea40000300800 */
[----:B------:R0:W-:Y:S02]  /*81ca0*/  @!P0 STL [R1+0x560], R25 ;  /* 0x0005601901008387 */ /* 0x0001e40000100800 */
        /* <DEDUP_REMOVED lines=11> */
[----:B------:R-:W-:-:S13]  /*81d60*/  FSETP.GT.AND P1, PT, |R12|, 8.50705917302346158658e+37, PT ;  /* 0x7e8000000c00780b */ /* 0x000fda0003f24200 */
[----:B------:R-:W-:Y:S02]  /*81d70*/  @P1 FMUL R28, R28, 0.25 ;  /* 0x3e8000001c1c1820 */ /* 0x000fe40000400000 */
[----:B------:R-:W-:Y:S02]  /*81d80*/  @P1 FMUL R7, R7, 0.25 ;  /* 0x3e80000007071820 */ /* 0x000fe40000400000 */
[----:B------:R-:W-:Y:S02]  /*81d90*/  @P1 FMUL R16, R16, 0.25 ;  /* 0x3e80000010101820 */ /* 0x000fe40000400000 */
[----:B---3--:R-:W-:Y:S02]  /*81da0*/  @P1 FMUL R19, R19, 0.25 ;  /* 0x3e80000013131820 */ /* 0x008fe40000400000 */
[----:B------:R-:W-:Y:S02]  /*81db0*/  @P1 FMUL R29, R29, 0.25 ;  /* 0x3e8000001d1d1820 */ /* 0x000fe40000400000 */
[----:B------:R-:W-:-:S02]  /*81dc0*/  @P1 FMUL R11, R11, 0.25 ;  /* 0x3e8000000b0b1820 */ /* 0x000fc40000400000 */
[----:B------:R-:W-:Y:S02]  /*81dd0*/  @P1 FMUL R10, R10, 0.25 ;  /* 0x3e8000000a0a1820 */ /* 0x000fe40000400000 */
[----:B------:R-:W-:Y:S02]  /*81de0*/  @P1 FMUL R9, R9, 0.25 ;  /* 0x3e80000009091820 */ /* 0x000fe40000400000 */
[----:B----4-:R-:W-:Y:S02]  /*81df0*/  @P1 FMUL R8, R8, 0.25 ;  /* 0x3e80000008081820 */ /* 0x010fe40000400000 */
[----:B--2---:R-:W-:Y:S02]  /*81e00*/  @!P0 FMUL R25, R25, 16777216 ;  /* 0x4b80000019198820 */ /* 0x004fe40000400000 */
[----:B------:R-:W-:Y:S02]  /*81e10*/  @!P0 FMUL R17, R17, 16777216 ;  /* 0x4b80000011118820 */ /* 0x000fe40000400000 */
[----:B------:R-:W-:-:S02]  /*81e20*/  @!P0 FMUL R18, R18, 16777216 ;  /* 0x4b80000012128820 */ /* 0x000fc40000400000 */
[----:B------:R-:W-:Y:S02]  /*81e30*/  @!P0 FMUL R27, R27, 16777216 ;  /* 0x4b8000001b1b8820 */ /* 0x000fe40000400000 */
[----:B------:R-:W-:Y:S02]  /*81e40*/  @!P0 FMUL R2, R2, 16777216 ;  /* 0x4b80000002028820 */ /* 0x000fe40000400000 */
[----:B------:R-:W-:Y:S01]  /*81e50*/  @!P0 FMUL R6, R6, 16777216 ;  /* 0x4b80000006068820 */ /* 0x000fe20000400000 */
[----:B------:R-:W-:-:S04]  /*81e60*/  FSETP.GEU.AND P0, PT, |R12|, 1.175494350822287508e-38, PT ;  /* 0x008000000c00780b */ /* 0x000fc80003f0e200 */
[----:B------:R-:W-:Y:S01]  /*81e70*/  STL [R1+0x5ac], R6 ;  /* 0x0005ac0601007387 */ /* 0x000fe20000100800 */
[----:B------:R-:W-:Y:S02]  /*81e80*/  STL [R1+0x5b8], R2 ;  /* 0x0005b80201007387 */ /* 0x000fe40000100800 */
[----:B------:R-:W-:Y:S02]  /*81e90*/  STL [R1+0x5bc], R27 ;  /* 0x0005bc1b01007387 */ /* 0x000fe40000100800 */
[----:B------:R-:W-:Y:S01]  /*81ea0*/  STL [R1+0x5c4], R18 ;  /* 0x0005c41201007387 */ /* 0x000fe20000100800 */
[----:B------:R-:W-:Y:S01]  /*81eb0*/  STL [R1+0x38], R17 ;  /* 0x0000381101007387 */ /* 0x000fe20000100800 */
[----:B------:R-:W-:Y:S02]  /*81ec0*/  STL [R1+0x5c8], R25 ;  /* 0x0005c81901007387 */ /* 0x000fe40000100800 */
[----:B------:R-:W-:Y:S02]  /*81ed0*/  @P1 STL [R1+0x5e4], R28 ;  /* 0x0005e41c01001387 */ /* 0x000fe40000100800 */
[----:B------:R-:W-:Y:S01]  /*81ee0*/  @P1 STL [R1+0x5ec], R7 ;  /* 0x0005ec0701001387 */ /* 0x000fe20000100800 */
[----:B------:R-:W-:Y:S01]  /*81ef0*/  @P1 STL [R1+0x604], R16 ;  /* 0x0006041001001387 */ /* 0x000fe20000100800 */
[----:B------:R0:W-:Y:S02]  /*81f00*/  STL [R1+0x13d8], R19 ;  /* 0x0013d81301007387 */ /* 0x0001e40000100800 */
[----:B------:R-:W-:-:S02]  /*81f10*/  @!P0 FMUL R29, R29, 16777216 ;  /* 0x4b8000001d1d8820 */ /* 0x000fc40000400000 */
[----:B------:R-:W-:Y:S01]  /*81f20*/  @!P0 FMUL R11, R11, 16777216 ;  /* 0x4b8000000b0b8820 */ /* 0x000fe20000400000 */
[----:B0-----:R-:W-:Y:S01]  /*81f30*/  MOV R19, R16 ;  /* 0x0000001000137202 */ /* 0x001fe20000000f00 */
[----:B------:R-:W-:-:S04]  /*81f40*/  @!P0 FMUL R10, R10, 16777216 ;  /* 0x4b8000000a0a8820 */ /* 0x000fc80000400000 */
[----:B------:R0:W-:Y:S01]  /*81f50*/  STL [R1+0x13dc], R19 ;  /* 0x0013dc1301007387 */ /* 0x0001e20000100800 */
[----:B------:R-:W-:Y:S01]  /*81f60*/  @!P0 FMUL R9, R9, 16777216 ;  /* 0x4b80000009098820 */ /* 0x000fe20000400000 */
[----:B0-----:R-:W-:-:S05]  /*81f70*/  MOV R19, R7 ;  /* 0x0000000700137202 */ /* 0x001fca0000000f00 */
[----:B------:R-:W-:Y:S01]  /*81f80*/  STL [R1+0x13e0], R19 ;  /* 0x0013e01301007387 */ /* 0x000fe20000100800 */
[----:B------:R-:W-:Y:S02]  /*81f90*/  STL [R1+0x5d0], R29 ;  /* 0x0005d01d01007387 */ /* 0x000fe40000100800 */
[----:B------:R0:W-:Y:S02]  /*81fa0*/  STL [R1+0x5d4], R11 ;  /* 0x0005d40b01007387 */ /* 0x0001e40000100800 */
[----:B------:R1:W-:Y:S01]  /*81fb0*/  STL [R1+0x5dc], R10 ;  /* 0x0005dc0a01007387 */ /* 0x0003e20000100800 */
[----:B------:R2:W-:Y:S01]  /*81fc0*/  STL [R1+0x5d8], R9 ;  /* 0x0005d80901007387 */ /* 0x0005e20000100800 */
[----:B------:R-:W-:Y:S01]  /*81fd0*/  @!P0 FMUL R8, R8, 16777216 ;  /* 0x4b80000008088820 */ /* 0x000fe20000400000 */
[----:B0-----:R-:W-:Y:S02]  /*81fe0*/  MOV R11, R13 ;  /* 0x0000000d000b7202 */ /* 0x001fe40000000f00 */
[----:B-1----:R-:W-:-:S02]  /*81ff0*/  MOV R10, R14 ;  /* 0x0000000e000a7202 */ /* 0x002fc40000000f00 */
[----:B--2---:R-:W-:Y:S01]  /*82000*/  MOV R9, R0 ;  /* 0x0000000000097202 */ /* 0x004fe20000000f00 */
[----:B------:R-:W2:Y:S01]  /*82010*/  LDL.LU R14, [R1+0x5e8] ;  /* 0x0005e800010e7983 */ /* 0x000ea20000300800 */
[----:B------:R-:W3:Y:S02]  /*82020*/  LDL.LU R13, [R1+0x600] ;  /* 0x00060000010d7983 */ /* 0x000ee40000300800 */
[----:B------:R-:W4:Y:S02]  /*82030*/  LDL.LU R0, [R1+0x608] ;  /* 0x0006080001007983 */ /* 0x000f240000300800 */
[----:B------:R-:W2:Y:S01]  /*82040*/  LDL.LU R7, [R1+0x620] ;  /* 0x0006200001077983 */ /* 0x000ea20000300800 */
[----:B------:R-:W2:Y:S01]  /*82050*/  LDL.LU R29, [R1+0x628] ;  /* 0x00062800011d7983 */ /* 0x000ea20000300800 */
[----:B------:R-:W2:Y:S02]  /*82060*/  LDL.LU R6, [R1+0x660] ;  /* 0x0006600001067983 */ /* 0x000ea40000300800 */
[----:B------:R-:W-:-:S02]  /*82070*/  IMAD.MOV.U32 R19, RZ, RZ, R28 ;  /* 0x000000ffff137224 */ /* 0x000fc400078e001c */
[----:B------:R-:W2:Y:S01]  /*82080*/  LDL.LU R2, [R1+0x668] ;  /* 0x0006680001027983 */ /* 0x000ea20000300800 */
[----:B------:R-:W2:Y:S01]  /*82090*/  LDL.LU R27, [R1+0x680] ;  /* 0x00068000011b7983 */ /* 0x000ea20000300800 */
[----:B------:R-:W2:Y:S02]  /*820a0*/  LDL.LU R18, [R1+0x688] ;  /* 0x0006880001127983 */ /* 0x000ea40000300800 */
[----:B------:R-:W2:Y:S02]  /*820b0*/  LDL.LU R17, [R1+0x6a0] ;  /* 0x0006a00001117983 */ /* 0x000ea40000300800 */
[----:B------:R-:W2:Y:S02]  /*820c0*/  LDL.LU R25, [R1+0x6a4] ;  /* 0x0006a40001197983 */ /* 0x000ea40000300800 */
[----:B------:R-:W-:Y:S01]  /*820d0*/  @!P0 FMUL R19, R19, 16777216 ;  /* 0x4b80000013138820 */ /* 0x000fe20000400000 */
[----:B------:R-:W2:Y:S01]  /*820e0*/  LDL.LU R16, [R1+0x6a8] ;  /* 0x0006a80001107983 */ /* 0x000ea20000300800 */
[----:B------:R0:W-:Y:S03]  /*820f0*/  STL [R1+0x5e0], R8 ;  /* 0x0005e00801007387 */ /* 0x0001e60000100800 */
[----:B0-----:R-:W2:Y:S01]  /*82100*/  LDL.LU R8, [R1+0x6ac] ;  /* 0x0006ac0001087983 */ /* 0x001ea20000300800 */
[----:B------:R-:W2:Y:S02]  /*82110*/  LDL.LU R28, [R1+0x44] ;  /* 0x00004400011c7983 */ /* 0x000ea40000300800 */
[----:B------:R0:W-:Y:S02]  /*82120*/  @!P0 STL [R1+0x5e4], R19 ;  /* 0x0005e41301008387 */ /* 0x0001e40000100800 */
[----:B0-----:R-:W2:Y:S02]  /*82130*/  LDL.LU R19, [R1+0x13e0] ;  /* 0x0013e00001137983 */ /* 0x001ea40000300800 */
[----:B--2---:R-:W-:-:S05]  /*82140*/  @!P0 FMUL R19, R19, 16777216 ;  /* 0x4b80000013138820 */ /* 0x004fca0000400000 */
[----:B------:R0:W-:Y:S04]  /*82150*/  @!P0 STL [R1+0x5ec], R19 ;  /* 0x0005ec1301008387 */ /* 0x0001e80000100800 */
[----:B0-----:R-:W2:Y:S02]  /*82160*/  LDL.LU R19, [R1+0x13dc] ;  /* 0x0013dc0001137983 */ /* 0x001ea40000300800 */
[----:B--2---:R-:W-:-:S05]  /*82170*/  @!P0 FMUL R19, R19, 16777216 ;  /* 0x4b80000013138820 */ /* 0x004fca0000400000 */
[----:B------:R0:W-:Y:S04]  /*82180*/  @!P0 STL [R1+0x604], R19 ;  /* 0x0006041301008387 */ /* 0x0001e80000100800 */
[----:B0-----:R-:W2:Y:S01]  /*82190*/  LDL.LU R19, [R1+0x13d8] ;  /* 0x0013d80001137983 */ /* 0x001ea20000300800 */
[----:B------:R-:W-:Y:S02]  /*821a0*/  @P1 FMUL R21, R21, 0.25 ;  /* 0x3e80000015151820 */ /* 0x000fe40000400000 */
[----:B------:R-:W-:Y:S02]  /*821b0*/  @P1 FMUL R22, R22, 0.25 ;  /* 0x3e80000016161820 */ /* 0x000fe40000400000 */
[----:B------:R-:W-:Y:S02]  /*821c0*/  @P1 FMUL R26, R26, 0.25 ;  /* 0x3e8000001a1a1820 */ /* 0x000fe40000400000 */
[----:B------:R-:W-:-:S02]  /*821d0*/  @P1 FMUL R24, R24, 0.25 ;  /* 0x3e80000018181820 */ /* 0x000fc40000400000 */
[----:B------:R-:W-:Y:S02]  /*821e0*/  @P1 FMUL R23, R23, 0.25 ;  /* 0x3e80000017171820 */ /* 0x000fe40000400000 */
[----:B------:R-:W-:Y:S02]  /*821f0*/  @!P0 FMUL R21, R21, 16777216 ;  /* 0x4b80000015158820 */ /* 0x000fe40000400000 */
[----:B------:R-:W-:Y:S02]  /*82200*/  @P1 FMUL R15, R15, 0.25 ;  /* 0x3e8000000f0f1820 */ /* 0x000fe40000400000 */
[----:B------:R-:W-:Y:S02]  /*82210*/  @!P0 FMUL R22, R22, 16777216 ;  /* 0x4b80000016168820 */ /* 0x000fe40000400000 */
[----:B------:R-:W-:Y:S02]  /*82220*/  @P1 FMUL R12, R12, 0.25 ;  /* 0x3e8000000c0c1820 */ /* 0x000fe40000400000 */
[----:B------:R-:W-:-:S02]  /*82230*/  @!P0 FMUL R26, R26, 16777216 ;  /* 0x4b8000001a1a8820 */ /* 0x000fc40000400000 */
[----:B------:R-:W-:Y:S02]  /*82240*/  @!P0 FMUL R24, R24, 16777216 ;  /* 0x4b80000018188820 */ /* 0x000fe40000400000 */
[----:B------:R-:W-:Y:S02]  /*82250*/  @P1 FMUL R5, R5, 0.25 ;  /* 0x3e80000005051820 */ /* 0x000fe40000400000 */
[----:B------:R-:W-:Y:S02]  /*82260*/  @!P0 FMUL R23, R23, 16777216 ;  /* 0x4b80000017178820 */ /* 0x000fe40000400000 */
[----:B------:R-:W-:Y:S02]  /*82270*/  @!P0 FMUL R15, R15, 16777216 ;  /* 0x4b8000000f0f8820 */ /* 0x000fe40000400000 */
[----:B------:R-:W-:Y:S02]  /*82280*/  @!P0 FMUL R12, R12, 16777216 ;  /* 0x4b8000000c0c8820 */ /* 0x000fe40000400000 */
[----:B------:R-:W-:-:S02]  /*82290*/  @!P0 FMUL R5, R5, 16777216 ;  /* 0x4b80000005058820 */ /* 0x000fc40000400000 */
[----:B--2---:R-:W-:-:S05]  /*822a0*/  @!P0 FMUL R19, R19, 16777216 ;  /* 0x4b80000013138820 */ /* 0x004fca0000400000 */
        /* <DEDUP_REMOVED lines=8> */
[----:B------:R0:W-:Y:S01]  /*82330*/  STL [R1+0x13cc], R4 ;  /* 0x0013cc0401007387 */ /* 0x0001e20000100800 */
[----:B------:R-:W-:Y:S03]  /*82340*/  STL [R1+0x68c], R5 ;  /* 0x00068c0501007387 */ /* 0x000fe60000100800 */
[----:B0-----:R-:W2:Y:S01]  /*82350*/  LDL.LU R4, [R1+0x64c] ;  /* 0x00064c0001047983 */ /* 0x001ea20000300800 */
[----:B------:R-:W-:-:S02]  /*82360*/  FSETP.GT.AND P1, PT, |R20|, 8.50705917302346158658e+37, PT ;  /* 0x7e8000001400780b */ /* 0x000fc40003f24200 */
[----:B------:R-:W-:-:S11]  /*82370*/  FSETP.GEU.AND P0, PT, |R20|, 1.175494350822287508e-38, PT ;  /* 0x008000001400780b */ /* 0x000fd60003f0e200 */
[----:B------:R-:W-:Y:S02]  /*82380*/  @P1 FMUL R9, R9, 0.25 ;  /* 0x3e80000009091820 */ /* 0x000fe40000400000 */
[----:B------:R-:W-:Y:S02]  /*82390*/  @P1 FMUL R14, R14, 0.25 ;  /* 0x3e8000000e0e1820 */ /* 0x000fe40000400000 */
[----:B------:R-:W-:Y:S02]  /*823a0*/  @P1 FMUL R10, R10, 0.25 ;  /* 0x3e8000000a0a1820 */ /* 0x000fe40000400000 */
[----:B---3--:R-:W-:Y:S02]  /*823b0*/  @P1 FMUL R13, R13, 0.25 ;  /* 0x3e8000000d0d1820 */ /* 0x008fe40000400000 */
[----:B----4-:R-:W-:Y:S02]  /*823c0*/  @P1 FMUL R0, R0, 0.25 ;  /* 0x3e80000000001820 */ /* 0x010fe40000400000 */
[----:B------:R-:W-:-:S02]  /*823d0*/  @!P0 FMUL R14, R14, 16777216 ;  /* 0x4b8000000e0e8820 */ /* 0x000fc40000400000 */
[----:B------:R-:W-:Y:S02]  /*823e0*/  @!P0 FMUL R13, R13, 16777216 ;  /* 0x4b8000000d0d8820 */ /* 0x000fe40000400000 */
[----:B------:R-:W-:Y:S02]  /*823f0*/  @!P0 FMUL R0, R0, 16777216 ;  /* 0x4b80000000008820 */ /* 0x000fe40000400000 */
[----:B------:R-:W-:-:S04]  /*82400*/  @P1 FMUL R7, R7, 0.25 ;  /* 0x3e80000007071820 */ /* 0x000fc80000400000 */
[----:B------:R-:W-:Y:S02]  /*82410*/  @!P0 FMUL R7, R7, 16777216 ;  /* 0x4b80000007078820 */ /* 0x000fe40000400000 */
[----:B------:R-:W-:-:S04]  /*82420*/  @P1 FMUL R29, R29, 0.25 ;  /* 0x3e8000001d1d1820 */ /* 0x000fc80000400000 */
[----:B------:R-:W-:Y:S02]  /*82430*/  @!P0 FMUL R29, R29, 16777216 ;  /* 0x4b8000001d1d8820 */ /* 0x000fe40000400000 */
[----:B--2---:R-:W-:-:S05]  /*82440*/  @P1 FMUL R4, R4, 0.25 ;  /* 0x3e80000004041820 */ /* 0x004fca0000400000 */
[----:B------:R0:W-:Y:S01]  /*82450*/  STL [R1+0x13d0], R4 ;  /* 0x0013d00401007387 */ /* 0x0001e20000100800 */
[----:B------:R-:W-:Y:S02]  /*82460*/  @P1 STL [R1+0x62c], R10 ;  /* 0x00062c0a01001387 */ /* 0x000fe40000100800 */
[----:B------:R1:W-:Y:S02]  /*82470*/  @P1 STL [R1+0x644], R9 ;  /* 0x0006440901001387 */ /* 0x0003e40000100800 */
[----:B0-----:R-:W-:-:S05]  /*82480*/  IMAD.MOV.U32 R4, RZ, RZ, R9 ;  /* 0x000000ffff047224 */ /* 0x001fca00078e0009 */
[----:B------:R0:W-:Y:S01]  /*82490*/  STL [R1+0x13d4], R4 ;  /* 0x0013d40401007387 */ /* 0x0001e20000100800 */
[----:B------:R2:W-:Y:S02]  /*824a0*/  STL [R1+0x5e8], R14 ;  /* 0x0005e80e01007387 */ /* 0x0005e40000100800 */
[----:B-1----:R-:W3:Y:S01]  /*824b0*/  LDL.LU R9, [R1+0x6b0] ;  /* 0x0006b00001097983 */ /* 0x002ee20000300800 */
[----:B0-----:R-:W-:Y:S02]  /*824c0*/  MOV R4, R10 ;  /* 0x0000000a00047202 */ /* 0x001fe40000000f00 */
[----:B------:R-:W4:Y:S01]  /*824d0*/  LDL.LU R10, [R1+0x6b4] ;  /* 0x0006b400010a7983 */ /* 0x000f220000300800 */
[----:B------:R0:W-:Y:S02]  /*824e0*/  STL [R1+0x600], R13 ;  /* 0x0006000d01007387 */ /* 0x0001e40000100800 */
[----:B--2---:R-:W2:Y:S02]  /*824f0*/  LDL.LU R14, [R1+0x6b8] ;  /* 0x0006b800010e7983 */ /* 0x004ea40000300800 */
[----:B------:R1:W-:Y:S01]  /*82500*/  STL [R1+0x608], R0 ;  /* 0x0006080001007387 */ /* 0x0003e20000100800 */
[----:B0-----:R-:W2:Y:S01]  /*82510*/  LDL.LU R13, [R1+0x6d0] ;  /* 0x0006d000010d7983 */ /* 0x001ea20000300800 */
[----:B-1----:R-:W2:Y:S02]  /*82520*/  LDL.LU R0, [R1+0x6d4] ;  /* 0x0006d40001007983 */ /* 0x002ea40000300800 */
[----:B------:R-:W2:Y:S02]  /*82530*/  LDL.LU R21, [R1+0x6f0] ;  /* 0x0006f00001157983 */ /* 0x000ea40000300800 */
[----:B------:R-:W2:Y:S01]  /*82540*/  LDL.LU R22, [R1+0x6f4] ;  /* 0x0006f40001167983 */ /* 0x000ea20000300800 */
[----:B------:R0:W-:Y:S01]  /*82550*/  STL [R1+0x620], R7 ;  /* 0x0006200701007387 */ /* 0x0001e20000100800 */
[----:B------:R-:W2:Y:S02]  /*82560*/  LDL.LU R26, [R1+0x710] ;  /* 0x00071000011a7983 */ /* 0x000ea40000300800 */
[----:B------:R-:W2:Y:S02]  /*82570*/  LDL.LU R24, [R1+0x714] ;  /* 0x0007140001187983 */ /* 0x000ea40000300800 */
[----:B------:R-:W2:Y:S01]  /*82580*/  LDL.LU R23, [R1+0x730] ;  /* 0x0007300001177983 */ /* 0x000ea20000300800 */
[----:B------:R-:W2:Y:S01]  /*82590*/  LDL.LU R15, [R1+0x738] ;  /* 0x00073800010f7983 */ /* 0x000ea20000300800 */
[----:B------:R-:W2:Y:S02]  /*825a0*/  LDL.LU R12, [R1+0x754] ;  /* 0x00075400010c7983 */ /* 0x000ea40000300800 */
[----:B------:R-:W2:Y:S02]  /*825b0*/  LDL.LU R5, [R1+0xb30] ;  /* 0x000b300001057983 */ /* 0x000ea40000300800 */
[----:B------:R-:W-:Y:S01]  /*825c0*/  @!P0 FMUL R4, R4, 16777216 ;  /* 0x4b80000004048820 */ /* 0x000fe20000400000 */
[----:B0-----:R-:W2:Y:S01]  /*825d0*/  LDL.LU R7, [R1+0xb34] ;  /* 0x000b340001077983 */ /* 0x001ea20000300800 */
[----:B------:R0:W-:Y:S03]  /*825e0*/  STL [R1+0x628], R29 ;  /* 0x0006281d01007387 */ /* 0x0001e60000100800 */
[----:B0-----:R-:W2:Y:S01]  /*825f0*/  LDL.LU R29, [R1+0xb3c] ;  /* 0x000b3c00011d7983 */ /* 0x001ea20000300800 */
[----:B------:R-:W2:Y:S02]  /*82600*/  LDL.LU R19, [R1+0x48] ;  /* 0x0000480001137983 */ /* 0x000ea40000300800 */
[----:B------:R0:W-:Y:S02]  /*82610*/  @!P0 STL [R1+0x62c], R4 ;  /* 0x00062c0401008387 */ /* 0x0001e40000100800 */
        /* <DEDUP_REMOVED lines=9> */
[----:B------:R-:W-:Y:S02]  /*826b0*/  @P1 FMUL R25, R25, 0.25 ;  /* 0x3e80000019191820 */ /* 0x000fe40000400000 */
[----:B------:R-:W-:Y:S02]  /*826c0*/  @P1 FMUL R16, R16, 0.25 ;  /* 0x3e80000010101820 */ /* 0x000fe40000400000 */
[----:B------:R-:W-:Y:S02]  /*826d0*/  @P1 FMUL R20, R20, 0.25 ;  /* 0x3e80000014141820 */ /* 0x000fe40000400000 */
[----:B------:R-:W-:Y:S01]  /*826e0*/  @P1 FMUL R8, R8, 0.25 ;  /* 0x3e80000008081820 */ /* 0x000fe20000400000 */
[----:B------:R-:W-:Y:S01]  /*826f0*/  FSETP.GT.AND P1, PT, |R28|, 8.50705917302346158658e+37, PT ;  /* 0x7e8000001c00780b */ /* 0x000fe20003f24200 */
[----:B------:R-:W-:-:S02]  /*82700*/  @!P0 FMUL R6, R6, 16777216 ;  /* 0x4b80000006068820 */ /* 0x000fc40000400000 */
[----:B------:R-:W-:Y:S02]  /*82710*/  @!P0 FMUL R2, R2, 16777216 ;  /* 0x4b80000002028820 */ /* 0x000fe40000400000 */
[----:B------:R-:W-:Y:S02]  /*82720*/  @!P0 FMUL R27, R27, 16777216 ;  /* 0x4b8000001b1b8820 */ /* 0x000fe40000400000 */
[----:B------:R-:W-:Y:S02]  /*82730*/  @!P0 FMUL R18, R18, 16777216 ;  /* 0x4b80000012128820 */ /* 0x000fe40000400000 */
[----:B------:R-:W-:Y:S02]  /*82740*/  @!P0 FMUL R17, R17, 16777216 ;  /* 0x4b80000011118820 */ /* 0x000fe40000400000 */
[----:B------:R-:W-:Y:S02]  /*82750*/  @!P0 FMUL R25, R25, 16777216 ;  /* 0x4b80000019198820 */ /* 0x000fe40000400000 */
[----:B------:R-:W-:-:S02]  /*82760*/  @!P0 FMUL R16, R16, 16777216 ;  /* 0x4b80000010108820 */ /* 0x000fc40000400000 */
[----:B------:R-:W-:Y:S02]  /*82770*/  @!P0 FMUL R20, R20, 16777216 ;  /* 0x4b80000014148820 */ /* 0x000fe40000400000 */
[----:B------:R-:W-:Y:S02]  /*82780*/  @!P0 FMUL R8, R8, 16777216 ;  /* 0x4b80000008088820 */ /* 0x000fe40000400000 */
[----:B---3--:R-:W-:Y:S02]  /*82790*/  @P1 FMUL R9, R9, 0.25 ;  /* 0x3e80000009091820 */ /* 0x008fe40000400000 */
[----:B----4-:R-:W-:Y:S02]  /*827a0*/  @P1 FMUL R10, R10, 0.25 ;  /* 0x3e8000000a0a1820 */ /* 0x010fe40000400000 */
[----:B------:R-:W-:Y:S02]  /*827b0*/  @P1 FMUL R14, R14, 0.25 ;  /* 0x3e8000000e0e1820 */ /* 0x000fe40000400000 */
[----:B------:R-:W-:-:S02]  /*827c0*/  @P1 FMUL R21, R21, 0.25 ;  /* 0x3e80000015151820 */ /* 0x000fc40000400000 */
[----:B------:R-:W-:Y:S02]  /*827d0*/  @P1 FMUL R11, R11, 0.25 ;  /* 0x3e8000000b0b1820 */ /* 0x000fe40000400000 */
[----:B------:R-:W-:Y:S02]  /*827e0*/  @P1 FMUL R13, R13, 0.25 ;  /* 0x3e8000000d0d1820 */ /* 0x000fe40000400000 */
[----:B------:R-:W-:Y:S02]  /*827f0*/  @P1 FMUL R0, R0, 0.25 ;  /* 0x3e80000000001820 */ /* 0x000fe40000400000 */
[----:B--2---:R-:W-:Y:S01]  /*82800*/  @!P0 FMUL R4, R4, 16777216 ;  /* 0x4b80000004048820 */ /* 0x004fe20000400000 */
[----:B------:R-:W-:-:S04]  /*82810*/  FSETP.GEU.AND P0, PT, |R28|, 1.175494350822287508e-38, PT ;  /* 0x008000001c00780b */ /* 0x000fc80003f0e200 */
[----:B------:R0:W-:Y:S04]  /*82820*/  STL [R1+0x64c], R4 ;  /* 0x00064c0401007387 */ /* 0x0001e80000100800 */
[----:B0-----:R-:W2:Y:S01]  /*82830*/  LDL.LU R4, [R1+0x13cc] ;  /* 0x0013cc0001047983 */ /* 0x001ea20000300800 */
[----:B------:R-:W-:Y:S02]  /*82840*/  STL [R1+0x660], R6 ;  /* 0x0006600601007387 */ /* 0x000fe40000100800 */
[----:B------:R-:W-:Y:S02]  /*82850*/  STL [R1+0x668], R2 ;  /* 0x0006680201007387 */ /* 0x000fe40000100800 */
[----:B------:R-:W-:Y:S01]  /*82860*/  STL [R1+0x680], R27 ;  /* 0x0006801b01007387 */ /* 0x000fe20000100800 */
[----:B------:R-:W-:Y:S01]  /*82870*/  STL [R1+0x688], R18 ;  /* 0x0006881201007387 */ /* 0x000fe20000100800 */
[----:B------:R-:W-:Y:S02]  /*82880*/  STL [R1+0x6a0], R17 ;  /* 0x0006a01101007387 */ /* 0x000fe40000100800 */
[----:B------:R-:W-:Y:S02]  /*82890*/  STL [R1+0x6a4], R25 ;  /* 0x0006a41901007387 */ /* 0x000fe40000100800 */
[----:B------:R-:W-:Y:S02]  /*828a0*/  STL [R1+0x6a8], R16 ;  /* 0x0006a81001007387 */ /* 0x000fe40000100800 */
[----:B------:R-:W-:Y:S01]  /*828b0*/  @!P0 FMUL R9, R9, 16777216 ;  /* 0x4b80000009098820 */ /* 0x000fe20000400000 */
[----:B------:R-:W-:Y:S01]  /*828c0*/  STL [R1+0x40], R20 ;  /* 0x0000401401007387 */ /* 0x000fe20000100800 */
[----:B------:R-:W-:-:S02]  /*828d0*/  @!P0 FMUL R10, R10, 16777216 ;  /* 0x4b8000000a0a8820 */ /* 0x000fc40000400000 */
[----:B------:R-:W-:Y:S02]  /*828e0*/  STL [R1+0x6ac], R8 ;  /* 0x0006ac0801007387 */ /* 0x000fe40000100800 */
[----:B------:R-:W-:Y:S01]  /*828f0*/  @!P0 FMUL R14, R14, 16777216 ;  /* 0x4b8000000e0e8820 */ /* 0x000fe20000400000 */
[----:B------:R0:W-:Y:S01]  /*82900*/  STL [R1+0x13c8], R21 ;  /* 0x0013c81501007387 */ /* 0x0001e20000100800 */
[----:B------:R1:W-:Y:S02]  /*82910*/  @P1 STL [R1+0x6d8], R11 ;  /* 0x0006d80b01001387 */ /* 0x0003e40000100800 */
[----:B------:R3:W-:Y:S02]  /*82920*/  STL [R1+0x6b0], R9 ;  /* 0x0006b00901007387 */ /* 0x0007e40000100800 */
[----:B------:R-:W-:Y:S01]  /*82930*/  @!P0 FMUL R13, R13, 16777216 ;  /* 0x4b8000000d0d8820 */ /* 0x000fe20000400000 */
[----:B------:R4:W-:Y:S01]  /*82940*/  STL [R1+0x6b4], R10 ;  /* 0x0006b40a01007387 */ /* 0x0009e20000100800 */
[----:B------:R4:W-:Y:S01]  /*82950*/  STL [R1+0x6b8], R14 ;  /* 0x0006b80e01007387 */ /* 0x0009e20000100800 */
[----:B0-----:R-:W-:-:S02]  /*82960*/  MOV R21, R11 ;  /* 0x0000000b00157202 */ /* 0x001fc40000000f00 */
[----:B-1----:R-:W2:Y:S01]  /*82970*/  LDL.LU R11, [R1+0x6bc] ;  /* 0x0006bc00010b7983 */ /* 0x002ea20000300800 */
[----:B---3--:R-:W3:Y:S02]  /*82980*/  LDL.LU R9, [R1+0x6dc] ;  /* 0x0006dc0001097983 */ /* 0x008ee40000300800 */
[----:B------:R0:W-:Y:S02]  /*82990*/  STL [R1+0x6d0], R13 ;  /* 0x0006d00d01007387 */ /* 0x0001e40000100800 */
[----:B----4-:R-:W4:Y:S01]  /*829a0*/  LDL.LU R10, [R1+0x6f8] ;  /* 0x0006f800010a7983 */ /* 0x010f220000300800 */
[----:B------:R-:W-:Y:S01]  /*829b0*/  MOV R8, R3 ;  /* 0x0000000300087202 */ /* 0x000fe20000000f00 */
[----:B------:R-:W2:Y:S01]  /*829c0*/  LDL.LU R14, [R1+0x6fc] ;  /* 0x0006fc00010e7983 */ /* 0x000ea20000300800 */
[----:B------:R-:W2:Y:S02]  /*829d0*/  LDL.LU R3, [R1+0x718] ;  /* 0x0007180001037983 */ /* 0x000ea40000300800 */
[----:B------:R-:W-:Y:S01]  /*829e0*/  @!P0 FMUL R0, R0, 16777216 ;  /* 0x4b80000000008820 */ /* 0x000fe20000400000 */
[----:B0-----:R-:W2:Y:S01]  /*829f0*/  LDL.LU R13, [R1+0x73c] ;  /* 0x00073c00010d7983 */ /* 0x001ea20000300800 */
[----:B------:R-:W2:Y:S02]  /*82a00*/  LDL.LU R6, [R1+0x750] ;  /* 0x0007500001067983 */ /* 0x000ea40000300800 */
[----:B------:R-:W2:Y:S02]  /*82a10*/  LDL.LU R2, [R1+0x758] ;  /* 0x0007580001027983 */ /* 0x000ea40000300800 */
[----:B------:R-:W2:Y:S01]  /*82a20*/  LDL.LU R27, [R1+0x75c] ;  /* 0x00075c00011b7983 */ /* 0x000ea20000300800 */
[----:B------:R-:W2:Y:S01]  /*82a30*/  LDL.LU R18, [R1+0xb38] ;  /* 0x000b380001127983 */ /* 0x000ea20000300800 */
[----:B------:R-:W2:Y:S02]  /*82a40*/  LDL.LU R17, [R1+0xb40] ;  /* 0x000b400001117983 */ /* 0x000ea40000300800 */
[----:B------:R-:W2:Y:S02]  /*82a50*/  LDL.LU R25, [R1+0xb44] ;  /* 0x000b440001197983 */ /* 0x000ea40000300800 */
[----:B------:R-:W-:Y:S01]  /*82a60*/  @!P0 FMUL R21, R21, 16777216 ;  /* 0x4b80000015158820 */ /* 0x000fe20000400000 */
[----:B------:R-:W2:Y:S01]  /*82a70*/  LDL.LU R16, [R1+0xb80] ;  /* 0x000b800001107983 */ /* 0x000ea20000300800 */
[----:B------:R-:W2:Y:S02]  /*82a80*/  LDL.LU R20, [R1+0xb84] ;  /* 0x000b840001147983 */ /* 0x000ea40000300800 */
[----:B------:R0:W-:Y:S02]  /*82a90*/  STL [R1+0x6d4], R0 ;  /* 0x0006d40001007387 */ /* 0x0001e40000100800 */
        /* <DEDUP_REMOVED lines=8> */
[----:B------:R-:W-:Y:S02]  /*82b20*/  @!P0 FMUL R22, R22, 16777216 ;  /* 0x4b80000016168820 */ /* 0x000fe40000400000 */
[----:B------:R-:W-:-:S02]  /*82b30*/  @P1 FMUL R12, R12, 0.25 ;  /* 0x3e8000000c0c1820 */ /* 0x000fc40000400000 */
[----:B------:R-:W-:Y:S02]  /*82b40*/  @!P0 FMUL R26, R26, 16777216 ;  /* 0x4b8000001a1a8820 */ /* 0x000fe40000400000 */
[----:B------:R-:W-:Y:S02]  /*82b50*/  @P1 FMUL R5, R5, 0.25 ;  /* 0x3e80000005051820 */ /* 0x000fe40000400000 */
[----:B------:R-:W-:Y:S02]  /*82b60*/  @!P0 FMUL R24, R24, 16777216 ;  /* 0x4b80000018188820 */ /* 0x000fe40000400000 */
[----:B------:R-:W-:Y:S02]  /*82b70*/  @P1 FMUL R7, R7, 0.25 ;  /* 0x3e80000007071820 */ /* 0x000fe40000400000 */
[----:B------:R-:W-:Y:S02]  /*82b80*/  @!P0 FMUL R23, R23, 16777216 ;  /* 0x4b80000017178820 */ /* 0x000fe40000400000 */
[----:B------:R-:W-:-:S02]  /*82b90*/  @!P0 FMUL R15, R15, 16777216 ;  /* 0x4b8000000f0f8820 */ /* 0x000fc40000400000 */
[----:B------:R-:W-:Y:S02]  /*82ba0*/  @P1 FMUL R28, R28, 0.25 ;  /* 0x3e8000001c1c1820 */ /* 0x000fe40000400000 */
[----:B------:R-:W-:Y:S02]  /*82bb0*/  @!P0 FMUL R12, R12, 16777216 ;  /* 0x4b8000000c0c8820 */ /* 0x000fe40000400000 */
[----:B------:R-:W-:Y:S02]  /*82bc0*/  @!P0 FMUL R5, R5, 16777216 ;  /* 0x4b80000005058820 */ /* 0x000fe40000400000 */
[----:B------:R-:W-:Y:S02]  /*82bd0*/  @!P0 FMUL R7, R7, 16777216 ;  /* 0x4b80000007078820 */ /* 0x000fe40000400000 */
[----:B------:R-:W-:Y:S02]  /*82be0*/  @!P0 FMUL R28, R28, 16777216 ;  /* 0x4b8000001c1c8820 */ /* 0x000fe40000400000 */
        /* <DEDUP_REMOVED lines=10> */
[----:B------:R0:W-:Y:S02]  /*82c90*/  STL [R1+0x13c0], R4 ;  /* 0x0013c00401007387 */ /* 0x0001e40000100800 */
[----:B------:R-:W-:Y:S01]  /*82ca0*/  STL [R1+0x44], R28 ;  /* 0x0000441c01007387 */ /* 0x000fe20000100800 */
[----:B0-----:R-:W2:Y:S01]  /*82cb0*/  LDL.LU R4, [R1+0x734] ;  /* 0x0007340001047983 */ /* 0x001ea20000300800 */
[----:B------:R-:W-:Y:S01]  /*82cc0*/  @P1 FMUL R29, R29, 0.25 ;  /* 0x3e8000001d1d1820 */ /* 0x000fe20000400000 */
[----:B------:R-:W-:-:S03]  /*82cd0*/  FSETP.GT.AND P1, PT, |R19|, 8.50705917302346158658e+37, PT ;  /* 0x7e8000001300780b */ /* 0x000fc60003f24200 */
[----:B------:R-:W-:Y:S01]  /*82ce0*/  @!P0 FMUL R29, R29, 16777216 ;  /* 0x4b8000001d1d8820 */ /* 0x000fe20000400000 */
[----:B------:R-:W-:-:S09]  /*82cf0*/  FSETP.GEU.AND P0, PT, |R19|, 1.175494350822287508e-38, PT ;  /* 0x008000001300780b */ /* 0x000fd20003f0e200 */
[----:B------:R-:W-:Y:S02]  /*82d00*/  @P1 FMUL R11, R11, 0.25 ;  /* 0x3e8000000b0b1820 */ /* 0x000fe40000400000 */
[----:B---3--:R-:W-:Y:S02]  /*82d10*/  @P1 FMUL R9, R9, 0.25 ;  /* 0x3e80000009091820 */ /* 0x008fe40000400000 */
[----:B------:R-:W-:Y:S02]  /*82d20*/  @P1 FMUL R8, R8, 0.25 ;  /* 0x3e80000008081820 */ /* 0x000fe40000400000 */
[----:B----4-:R-:W-:Y:S02]  /*82d30*/  @P1 FMUL R10, R10, 0.25 ;  /* 0x3e8000000a0a1820 */ /* 0x010fe40000400000 */
[----:B------:R-:W-:Y:S01]  /*82d40*/  @!P0 FMUL R11, R11, 16777216 ;  /* 0x4b8000000b0b8820 */ /* 0x000fe20000400000 */
[----:B------:R-:W-:Y:S01]  /*82d50*/  STL [R1+0xb3c], R29 ;  /* 0x000b3c1d01007387 */ /* 0x000fe20000100800 */
[----:B------:R-:W-:-:S02]  /*82d60*/  @P1 FMUL R14, R14, 0.25 ;  /* 0x3e8000000e0e1820 */ /* 0x000fc40000400000 */
[----:B------:R-:W-:Y:S02]  /*82d70*/  @!P0 FMUL R9, R9, 16777216 ;  /* 0x4b80000009098820 */ /* 0x000fe40000400000 */
[----:B------:R-:W-:Y:S02]  /*82d80*/  @!P0 FMUL R10, R10, 16777216 ;  /* 0x4b8000000a0a8820 */ /* 0x000fe40000400000 */
[----:B------:R-:W-:Y:S02]  /*82d90*/  @!P0 FMUL R14, R14, 16777216 ;  /* 0x4b8000000e0e8820 */ /* 0x000fe40000400000 */
[----:B------:R-:W-:-:S04]  /*82da0*/  @P1 FMUL R3, R3, 0.25 ;  /* 0x3e80000003031820 */ /* 0x000fc80000400000 */
[----:B------:R-:W-:Y:S02]  /*82db0*/  @!P0 FMUL R3, R3, 16777216 ;  /* 0x4b80000003038820 */ /* 0x000fe40000400000 */
[----:B--2---:R-:W-:-:S05]  /*82dc0*/  @P1 FMUL R4, R4, 0.25 ;  /* 0x3e80000004041820 */ /* 0x004fca0000400000 */
[----:B------:R0:W-:Y:S01]  /*82dd0*/  STL [R1+0x13c4], R4 ;  /* 0x0013c40401007387 */ /* 0x0001e20000100800 */
[----:B------:R1:W-:Y:S02]  /*82de0*/  @P1 STL [R1+0x71c], R8 ;  /* 0x00071c0801001387 */ /* 0x0003e40000100800 */
[----:B------:R2:W-:Y:S02]  /*82df0*/  STL [R1+0x6bc], R11 ;  /* 0x0006bc0b01007387 */ /* 0x0005e40000100800 */
[----:B------:R-:W3:Y:S01]  /*82e00*/  LDL.LU R21, [R1+0xb88] ;  /* 0x000b880001157983 */ /* 0x000ee20000300800 */
[----:B------:R4:W-:Y:S01]  /*82e10*/  STL [R1+0x6dc], R9 ;  /* 0x0006dc0901007387 */ /* 0x0009e20000100800 */
[----:B------:R-:W3:Y:S02]  /*82e20*/  LDL.LU R22, [R1+0xb8c] ;  /* 0x000b8c0001167983 */ /* 0x000ee40000300800 */
[----:B------:R-:W-:Y:S02]  /*82e30*/  STL [R1+0x6f8], R10 ;  /* 0x0006f80a01007387 */ /* 0x000fe40000100800 */
[----:B------:R-:W3:Y:S01]  /*82e40*/  LDL.LU R26, [R1+0xca0] ;  /* 0x000ca000011a7983 */ /* 0x000ee20000300800 */
[----:B------:R1:W-:Y:S01]  /*82e50*/  STL [R1+0x6fc], R14 ;  /* 0x0006fc0e01007387 */ /* 0x0003e20000100800 */
[----:B------:R-:W3:Y:S02]  /*82e60*/  LDL.LU R24, [R1+0xca8] ;  /* 0x000ca80001187983 */ /* 0x000ee40000300800 */
[----:B------:R-:W3:Y:S02]  /*82e70*/  LDL.LU R23, [R1+0xce0] ;  /* 0x000ce00001177983 */ /* 0x000ee40000300800 */
[----:B------:R-:W3:Y:S01]  /*82e80*/  LDL.LU R15, [R1+0xce4] ;  /* 0x000ce400010f7983 */ /* 0x000ee20000300800 */
[----:B------:R-:W3:Y:S01]  /*82e90*/  LDL.LU R12, [R1+0xcec] ;  /* 0x000cec00010c7983 */ /* 0x000ee20000300800 */
[----:B------:R-:W3:Y:S02]  /*82ea0*/  LDL.LU R5, [R1+0xcf4] ;  /* 0x000cf40001057983 */ /* 0x000ee40000300800 */
[----:B------:R-:W3:Y:S02]  /*82eb0*/  LDL.LU R7, [R1+0xcfc] ;  /* 0x000cfc0001077983 */ /* 0x000ee40000300800 */
[----:B0-----:R-:W-:Y:S01]  /*82ec0*/  IMAD.MOV.U32 R4, RZ, RZ, R8 ;  /* 0x000000ffff047224 */ /* 0x001fe200078e0008 */
[----:B------:R-:W3:Y:S01]  /*82ed0*/  LDL.LU R28, [R1+0xd04] ;  /* 0x000d0400011c7983 */ /* 0x000ee20000300800 */
[----:B------:R-:W3:Y:S02]  /*82ee0*/  LDL.LU R29, [R1+0xd10] ;  /* 0x000d1000011d7983 */ /* 0x000ee40000300800 */
[----:B-1----:R-:W3:Y:S02]  /*82ef0*/  LDL.LU R8, [R1+0xd18] ;  /* 0x000d180001087983 */ /* 0x002ee40000300800 */
[----:B--2---:R-:W2:Y:S01]  /*82f00*/  LDL.LU R11, [R1+0xd24] ;  /* 0x000d2400010b7983 */ /* 0x004ea20000300800 */
[----:B----4-:R-:W4:Y:S01]  /*82f10*/  LDL.LU R9, [R1+0xd2c] ;  /* 0x000d2c0001097983 */ /* 0x010f220000300800 */
[----:B------:R-:W-:-:S02]  /*82f20*/  @!P0 FMUL R4, R4, 16777216 ;  /* 0x4b80000004048820 */ /* 0x000fc40000400000 */
[----:B------:R-:W2:Y:S02]  /*82f30*/  LDL.LU R14, [R1+0xd34] ;  /* 0x000d3400010e7983 */ /* 0x000ea40000300800 */
[----:B------:R0:W-:Y:S02]  /*82f40*/  STL [R1+0x718], R3 ;  /* 0x0007180301007387 */ /* 0x0001e40000100800 */
[----:B0-----:R-:W2:Y:S01]  /*82f50*/  LDL.LU R3, [R1+0xd3c] ;  /* 0x000d3c0001037983 */ /* 0x001ea20000300800 */
[----:B------:R-:W2:Y:S02]  /*82f60*/  LDL.LU R10, [R1+0x50] ;  /* 0x00005000010a7983 */ /* 0x000ea40000300800 */
[----:B------:R0:W-:Y:S02]  /*82f70*/  @!P0 STL [R1+0x71c], R4 ;  /* 0x00071c0401008387 */ /* 0x0001e40000100800 */
        /* <DEDUP_REMOVED lines=9> */
[----:B------:R-:W-:Y:S02]  /*83010*/  @P1 FMUL R19, R19, 0.25 ;  /* 0x3e80000013131820 */ /* 0x000fe40000400000 */
[----:B------:R-:W-:Y:S01]  /*83020*/  @P1 FMUL R20, R20, 0.25 ;  /* 0x3e80000014141820 */ /* 0x000fe20000400000 */
[----:B------:R-:W-:Y:S01]  /*83030*/  FSETP.GT.AND P1, PT, |R0|, 8.50705917302346158658e+37, PT ;  /* 0x7e8000000000780b */ /* 0x000fe20003f24200 */
[----:B------:R-:W-:Y:S02]  /*83040*/  @!P0 FMUL R13, R13, 16777216 ;  /* 0x4b8000000d0d8820 */ /* 0x000fe40000400000 */
[----:B------:R-:W-:Y:S02]  /*83050*/  @!P0 FMUL R6, R6, 16777216 ;  /* 0x4b80000006068820 */ /* 0x000fe40000400000 */
        /* <DEDUP_REMOVED lines=8> */
[----:B--2---:R-:W-:-:S05]  /*830e0*/  @!P0 FMUL R4, R4, 16777216 ;  /* 0x4b80000004048820 */ /* 0x004fca0000400000 */
[----:B------:R0:W-:Y:S04]  /*830f0*/  STL [R1+0x734], R4 ;  /* 0x0007340401007387 */ /* 0x0001e80000100800 */
[----:B0-----:R-:W2:Y:S01]  /*83100*/  LDL.LU R4, [R1+0x13c0] ;  /* 0x0013c00001047983 */ /* 0x001ea20000300800 */
[----:B------:R-:W-:Y:S01]  /*83110*/  FSETP.GEU.AND P0, PT, |R0|, 1.175494350822287508e-38, PT ;  /* 0x008000000000780b */ /* 0x000fe20003f0e200 */
[----:B------:R0:W-:Y:S02]  /*83120*/  STL [R1+0x73c], R13 ;  /* 0x00073c0d01007387 */ /* 0x0001e40000100800 */
[----:B---3--:R-:W-:Y:S02]  /*83130*/  @P1 FMUL R21, R21, 0.25 ;  /* 0x3e80000015151820 */ /* 0x008fe40000400000 */
[----:B------:R-:W-:-:S02]  /*83140*/  @P1 FMUL R22, R22, 0.25 ;  /* 0x3e80000016161820 */ /* 0x000fc40000400000 */
[----:B------:R-:W-:Y:S02]  /*83150*/  @P1 FMUL R26, R26, 0.25 ;  /* 0x3e8000001a1a1820 */ /* 0x000fe40000400000 */
[----:B------:R-:W-:Y:S02]  /*83160*/  @P1 FMUL R24, R24, 0.25 ;  /* 0x3e80000018181820 */ /* 0x000fe40000400000 */
[----:B------:R-:W-:Y:S01]  /*83170*/  @P1 FMUL R23, R23, 0.25 ;  /* 0x3e80000017171820 */ /* 0x000fe20000400000 */
[----:B0-----:R-:W3:Y:S01]  /*83180*/  LDL.LU R13, [R1+0x13bc] ;  /* 0x0013bc00010d7983 */ /* 0x001ee20000300800 */
[----:B------:R0:W-:Y:S02]  /*83190*/  STL [R1+0x750], R6 ;  /* 0x0007500601007387 */ /* 0x0001e40000100800 */
[----:B------:R1:W-:Y:S02]  /*831a0*/  STL [R1+0x758], R2 ;  /* 0x0007580201007387 */ /* 0x0003e40000100800 */
[----:B------:R-:W-:Y:S01]  /*831b0*/  STL [R1+0x75c], R27 ;  /* 0x00075c1b01007387 */ /* 0x000fe20000100800 */
[----:B------:R-:W-:Y:S01]  /*831c0*/  STL [R1+0xb38], R18 ;  /* 0x000b381201007387 */ /* 0x000fe20000100800 */
[----:B------:R-:W-:Y:S02]  /*831d0*/  STL [R1+0xb40], R17 ;  /* 0x000b401101007387 */ /* 0x000fe40000100800 */
[----:B------:R-:W-:-:S02]  /*831e0*/  @!P0 FMUL R21, R21, 16777216 ;  /* 0x4b80000015158820 */ /* 0x000fc40000400000 */
[----:B------:R-:W-:Y:S02]  /*831f0*/  STL [R1+0xb44], R25 ;  /* 0x000b441901007387 */ /* 0x000fe40000100800 */
[----:B------:R-:W-:Y:S02]  /*83200*/  @P1 FMUL R15, R15, 0.25 ;  /* 0x3e8000000f0f1820 */ /* 0x000fe40000400000 */
[----:B------:R-:W-:Y:S01]  /*83210*/  @!P0 FMUL R22, R22, 16777216 ;  /* 0x4b80000016168820 */ /* 0x000fe20000400000 */
[----:B------:R-:W-:Y:S01]  /*83220*/  STL [R1+0xb80], R16 ;  /* 0x000b801001007387 */ /* 0x000fe20000100800 */
[----:B------:R-:W-:Y:S02]  /*83230*/  @P1 FMUL R12, R12, 0.25 ;  /* 0x3e8000000c0c1820 */ /* 0x000fe40000400000 */
[----:B------:R-:W-:Y:S02]  /*83240*/  @!P0 FMUL R26, R26, 16777216 ;  /* 0x4b8000001a1a8820 */ /* 0x000fe40000400000 */
[----:B------:R-:W-:Y:S02]  /*83250*/  STL [R1+0x48], R19 ;  /* 0x0000481301007387 */ /* 0x000fe40000100800 */
[----:B------:R-:W-:-:S02]  /*83260*/  @P1 FMUL R5, R5, 0.25 ;  /* 0x3e80000005051820 */ /* 0x000fc40000400000 */
[----:B------:R-:W-:Y:S01]  /*83270*/  @!P0 FMUL R24, R24, 16777216 ;  /* 0x4b80000018188820 */ /* 0x000fe20000400000 */
[----:B------:R-:W-:Y:S01]  /*83280*/  STL [R1+0xb84], R20 ;  /* 0x000b841401007387 */ /* 0x000fe20000100800 */
[----:B------:R-:W-:Y:S02]  /*83290*/  @P1 FMUL R7, R7, 0.25 ;  /* 0x3e80000007071820 */ /* 0x000fe40000400000 */
[----:B------:R-:W-:Y:S02]  /*832a0*/  @!P0 FMUL R23, R23, 16777216 ;  /* 0x4b80000017178820 */ /* 0x000fe40000400000 */
[----:B------:R-:W-:Y:S01]  /*832b0*/  @P1 FMUL R28, R28, 0.25 ;  /* 0x3e8000001c1c1820 */ /* 0x000fe20000400000 */
[----:B------:R-:W-:Y:S01]  /*832c0*/  STL [R1+0xb88], R21 ;  /* 0x000b881501007387 */ /* 0x000fe20000100800 */
[----:B------:R-:W-:Y:S02]  /*832d0*/  @!P0 FMUL R15, R15, 16777216 ;  /* 0x4b8000000f0f8820 */ /* 0x000fe40000400000 */
[----:B------:R-:W-:-:S02]  /*832e0*/  @P1 FMUL R29, R29, 0.25 ;  /* 0x3e8000001d1d1820 */ /* 0x000fc40000400000 */
[----:B------:R-:W-:Y:S02]  /*832f0*/  STL [R1+0xb8c], R22 ;  /* 0x000b8c1601007387 */ /* 0x000fe40000100800 */
[----:B------:R-:W-:Y:S01]  /*83300*/  @!P0 FMUL R12, R12, 16777216 ;  /* 0x4b8000000c0c8820 */ /* 0x000fe20000400000 */
[----:B------:R-:W-:Y:S01]  /*83310*/  STL [R1+0xca0], R26 ;  /* 0x000ca01a01007387 */ /* 0x000fe20000100800 */
[----:B------:R-:W-:Y:S02]  /*83320*/  @!P0 FMUL R5, R5, 16777216 ;  /* 0x4b80000005058820 */ /* 0x000fe40000400000 */
[----:B------:R-:W-:Y:S02]  /*83330*/  @P1 FMUL R8, R8, 0.25 ;  /* 0x3e80000008081820 */ /* 0x000fe40000400000 */
[----:B------:R-:W-:Y:S02]  /*83340*/  STL [R1+0xca8], R24 ;  /* 0x000ca81801007387 */ /* 0x000fe40000100800 */
[----:B------:R-:W-:Y:S01]  /*83350*/  @!P0 FMUL R7, R7, 16777216 ;  /* 0x4b80000007078820 */ /* 0x000fe20000400000 */
[----:B------:R-:W-:Y:S01]  /*83360*/  STL [R1+0xce0], R23 ;  /* 0x000ce01701007387 */ /* 0x000fe20000100800 */
[----:B------:R-:W-:-:S02]  /*83370*/  @!P0 FMUL R28, R28, 16777216 ;  /* 0x4b8000001c1c8820 */ /* 0x000fc40000400000 */
[----:B------:R-:W-:Y:S02]  /*83380*/  @P1 FMUL R11, R11, 0.25 ;  /* 0x3e8000000b0b1820 */ /* 0x000fe40000400000 */
[----:B------:R-:W-:Y:S02]  /*83390*/  STL [R1+0xce4], R15 ;  /* 0x000ce40f01007387 */ /* 0x000fe40000100800 */
[----:B------:R-:W-:Y:S01]  /*833a0*/  @!P0 FMUL R29, R29, 16777216 ;  /* 0x4b8000001d1d8820 */ /* 0x000fe20000400000 */
[----:B------:R-:W-:Y:S01]  /*833b0*/  STL [R1+0xcec], R12 ;  /* 0x000cec0c01007387 */ /* 0x000fe20000100800 */
[----:B----4-:R-:W-:Y:S02]  /*833c0*/  @P1 FMUL R9, R9, 0.25 ;  /* 0x3e80000009091820 */ /* 0x010fe40000400000 */
[----:B------:R-:W-:Y:S02]  /*833d0*/  STL [R1+0xcf4], R5 ;  /* 0x000cf40501007387 */ /* 0x000fe40000100800 */
[----:B------:R-:W-:Y:S01]  /*833e0*/  @!P0 FMUL R8, R8, 16777216 ;  /* 0x4b80000008088820 */ /* 0x000fe20000400000 */
[----:B------:R-:W-:Y:S01]  /*833f0*/  STL [R1+0xcfc], R7 ;  /* 0x000cfc0701007387 */ /* 0x000fe20000100800 */
[----:B------:R-:W-:-:S02]  /*83400*/  @!P0 FMUL R11, R11, 16777216 ;  /* 0x4b8000000b0b8820 */ /* 0x000fc40000400000 */
[----:B------:R-:W-:Y:S02]  /*83410*/  STL [R1+0xd04], R28 ;  /* 0x000d041c01007387 */ /* 0x000fe40000100800 */
[----:B------:R4:W-:Y:S02]  /*83420*/  STL [R1+0xd10], R29 ;  /* 0x000d101d01007387 */ /* 0x0009e40000100800 */
[----:B------:R-:W-:Y:S01]  /*83430*/  @!P0 FMUL R9, R9, 16777216 ;  /* 0x4b80000009098820 */ /* 0x000fe20000400000 */
[----:B0-----:R-:W3:Y:S01]  /*83440*/  LDL.LU R6, [R1+0xcf0] ;  /* 0x000cf00001067983 */ /* 0x001ee20000300800 */
[----:B------:R0:W-:Y:S02]  /*83450*/  STL [R1+0xd18], R8 ;  /* 0x000d180801007387 */ /* 0x0001e40000100800 */
[----:B-1----:R-:W3:Y:S02]  /*83460*/  LDL.LU R2, [R1+0xcf8] ;  /* 0x000cf80001027983 */ /* 0x002ee40000300800 */
[----:B------:R1:W-:Y:S02]  /*83470*/  STL [R1+0xd24], R11 ;  /* 0x000d240b01007387 */ /* 0x0003e40000100800 */
[----:B------:R-:W-:Y:S01]  /*83480*/  @P1 FMUL R14, R14, 0.25 ;  /* 0x3e8000000e0e1820 */ /* 0x000fe20000400000 */
[----:B----4-:R-:W4:Y:S01]  /*83490*/  LDL.LU R29, [R1+0xd00] ;  /* 0x000d0000011d7983 */ /* 0x010f220000300800 */
[----:B------:R0:W-:Y:S02]  /*834a0*/  STL [R1+0xd2c], R9 ;  /* 0x000d2c0901007387 */ /* 0x0001e40000100800 */
[----:B------:R-:W4:Y:S02]  /*834b0*/  LDL.LU R27, [R1+0xd08] ;  /* 0x000d0800011b7983 */ /* 0x000f240000300800 */
[----:B------:R-:W4:Y:S01]  /*834c0*/  LDL.LU R18, [R1+0xd0c] ;  /* 0x000d0c0001127983 */ /* 0x000f220000300800 */
[----:B------:R-:W4:Y:S01]  /*834d0*/  LDL.LU R17, [R1+0xd14] ;  /* 0x000d140001117983 */ /* 0x000f220000300800 */
[----:B------:R-:W4:Y:S02]  /*834e0*/  LDL.LU R25, [R1+0xd1c] ;  /* 0x000d1c0001197983 */ /* 0x000f240000300800 */
[----:B------:R-:W4:Y:S02]  /*834f0*/  LDL.LU R16, [R1+0xd20] ;  /* 0x000d200001107983 */ /* 0x000f240000300800 */
[----:B------:R-:W-:Y:S01]  /*83500*/  @P1 FMUL R0, R0, 0.25 ;  /* 0x3e80000000001820 */ /* 0x000fe20000400000 */
[----:B------:R-:W4:Y:S01]  /*83510*/  LDL.LU R19, [R1+0xd28] ;  /* 0x000d280001137983 */ /* 0x000f220000300800 */
[----:B------:R-:W4:Y:S02]  /*83520*/  LDL.LU R20, [R1+0xd30] ;  /* 0x000d300001147983 */ /* 0x000f240000300800 */
[----:B------:R-:W-:-:S02]  /*83530*/  @!P0 FMUL R14, R14, 16777216 ;  /* 0x4b8000000e0e8820 */ /* 0x000fc40000400000 */
[----:B------:R-:W4:Y:S01]  /*83540*/  LDL.LU R12, [R1+0xd38] ;  /* 0x000d3800010c7983 */ /* 0x000f220000300800 */
[----:B0-----:R-:W4:Y:S01]  /*83550*/  LDL.LU R8, [R1+0xd40] ;  /* 0x000d400001087983 */ /* 0x001f220000300800 */
[----:B-1----:R-:W4:Y:S02]  /*83560*/  LDL.LU R11, [R1+0xd44] ;  /* 0x000d4400010b7983 */ /* 0x002f240000300800 */
[----:B------:R-:W-:Y:S02]  /*83570*/  @!P0 FMUL R0, R0, 16777216 ;  /* 0x4b80000000008820 */ /* 0x000fe40000400000 */
[----:B------:R-:W4:Y:S01]  /*83580*/  LDL.LU R9, [R1+0xd48] ;  /* 0x000d480001097983 */ /* 0x000f220000300800 */
[----:B------:R0:W-:Y:S04]  /*83590*/  STL [R1+0xd34], R14 ;  /* 0x000d340e01007387 */ /* 0x0001e80000100800 */
[----:B0-----:R-:W4:Y:S04]  /*835a0*/  LDL.LU R14, [R1+0xd4c] ;  /* 0x000d4c00010e7983 */ /* 0x001f280000300800 */
[----:B--2---:R0:W-:Y:S01]  /*835b0*/  STL [R1+0x13b8], R4 ;  /* 0x0013b80401007387 */ /* 0x0041e20000100800 */
[----:B------:R1:W-:Y:S03]  /*835c0*/  STL [R1+0x4c], R0 ;  /* 0x00004c0001007387 */ /* 0x0003e60000100800 */
[----:B0-----:R-:W2:Y:S01]  /*835d0*/  LDL.LU R4, [R1+0xce8] ;  /* 0x000ce80001047983 */ /* 0x001ea20000300800 */
[----:B------:R-:W-:Y:S01]  /*835e0*/  @P1 FMUL R3, R3, 0.25 ;  /* 0x3e80000003031820 */ /* 0x000fe20000400000 */
[----:B------:R-:W-:-:S03]  /*835f0*/  FSETP.GT.AND P1, PT, |R10|, 8.50705917302346158658e+37, PT ;  /* 0x7e8000000a00780b */ /* 0x000fc60003f24200 */
[----:B------:R-:W-:Y:S01]  /*83600*/  @!P0 FMUL R3, R3, 16777216 ;  /* 0x4b80000003038820 */ /* 0x000fe20000400000 */
[----:B------:R-:W-:-:S04]  /*83610*/  FSETP.GEU.AND P0, PT, |R10|, 1.175494350822287508e-38, PT ;  /* 0x008000000a00780b */ /* 0x000fc80003f0e200 */
[----:B------:R0:W-:Y:S01]  /*83620*/  STL [R1+0xd3c], R3 ;  /* 0x000d3c0301007387 */ /* 0x0001e20000100800 */
[----:B------:R-:W2:Y:S02]  /*83630*/  LDL.LU R21, [R1+0xd50] ;  /* 0x000d500001157983 */ /* 0x000ea40000300800 */
[----:B------:R-:W2:Y:S02]  /*83640*/  LDL.LU R22, [R1+0xd54] ;  /* 0x000d540001167983 */ /* 0x000ea40000300800 */
[----:B------:R-:W2:Y:S01]  /*83650*/  LDL.LU R26, [R1+0xd58] ;  /* 0x000d5800011a7983 */ /* 0x000ea20000300800 */
[----:B------:R-:W2:Y:S01]  /*83660*/  LDL.LU R24, [R1+0xd5c] ;  /* 0x000d5c0001187983 */ /* 0x000ea20000300800 */
[----:B------:R-:W2:Y:S02]  /*83670*/  LDL.LU R23, [R1+0xd60] ;  /* 0x000d600001177983 */ /* 0x000ea40000300800 */
[----:B------:R-:W2:Y:S02]  /*83680*/  LDL.LU R5, [R1+0xd64] ;  /* 0x000d640001057983 */ /* 0x000ea40000300800 */
[----:B------:R-:W2:Y:S01]  /*83690*/  LDL.LU R7, [R1+0xd6c] ;  /* 0x000d6c0001077983 */ /* 0x000ea20000300800 */
[----:B-1----:R-:W2:Y:S01]  /*836a0*/  LDL.LU R0, [R1+0xd74] ;  /* 0x000d740001007983 */ /* 0x002ea20000300800 */
[----:B0-----:R-:W2:Y:S02]  /*836b0*/  LDL.LU R3, [R1+0xd7c] ;  /* 0x000d7c0001037983 */ /* 0x001ea40000300800 */
[----:B------:R-:W2:Y:S01]  /*836c0*/  LDL.LU R15, [R1+0xd84] ;  /* 0x000d8400010f7983 */ /* 0x000ea20000300800 */
[----:B------:R-:W2:Y:S01]  /*836d0*/  LDL.LU R28, [R1+0xd98] ;  /* 0x000d9800011c7983 */ /* 0x000ea20000300800 */
[----:B---3--:R-:W-:-:S02]  /*836e0*/  @P1 FMUL R6, R6, 0.25 ;  /* 0x3e80000006061820 */ /* 0x008fc40000400000 */
[----:B------:R-:W-:Y:S02]  /*836f0*/  @P1 FMUL R2, R2, 0.25 ;  /* 0x3e80000002021820 */ /* 0x000fe40000400000 */
[----:B------:R-:W-:Y:S02]  /*83700*/  @!P0 FMUL R6, R6, 16777216 ;  /* 0x4b80000006068820 */ /* 0x000fe40000400000 */
[----:B------:R-:W-:Y:S02]  /*83710*/  @!P0 FMUL R2, R2, 16777216 ;  /* 0x4b80000002028820 */ /* 0x000fe40000400000 */
[----:B----4-:R-:W-:Y:S02]  /*83720*/  @P1 FMUL R29, R29, 0.25 ;  /* 0x3e8000001d1d1820 */ /* 0x010fe40000400000 */
[----:B------:R-:W-:Y:S02]  /*83730*/  @P1 FMUL R27, R27, 0.25 ;  /* 0x3e8000001b1b1820 */ /* 0x000fe40000400000 */
[----:B------:R-:W-:-:S02]  /*83740*/  @P1 FMUL R18, R18, 0.25 ;  /* 0x3e80000012121820 */ /* 0x000fc40000400000 */
[----:B------:R-:W-:Y:S02]  /*83750*/  @!P0 FMUL R29, R29, 16777216 ;  /* 0x4b8000001d1d8820 */ /* 0x000fe40000400000 */
[----:B------:R-:W-:Y:S02]  /*83760*/  @P1 FMUL R17, R17, 0.25 ;  /* 0x3e80000011111820 */ /* 0x000fe40000400000 */
[----:B------:R-:W-:Y:S02]  /*83770*/  @!P0 FMUL R27, R27, 16777216 ;  /* 0x4b8000001b1b8820 */ /* 0x000fe40000400000 */
        /* <DEDUP_REMOVED lines=18> */
[----:B------:R-:W-:Y:S02]  /*838a0*/  @!P0 FMUL R9, R9, 16777216 ;  /* 0x4b80000009098820 */ /* 0x000fe40000400000 */
[----:B------:R-:W-:Y:S02]  /*838b0*/  @!P0 FMUL R10, R10, 16777216 ;  /* 0x4b8000000a0a8820 */ /* 0x000fe40000400000 */
[----:B--2---:R-:W-:-:S04]  /*838c0*/  @P1 FMUL R4, R4, 0.25 ;  /* 0x3e80000004041820 */ /* 0x004fc80000400000 */
[----:B------:R-:W-:-:S05]  /*838d0*/  @!P0 FMUL R4, R4, 16777216 ;  /* 0x4b80000004048820 */ /* 0x000fca0000400000 */
[----:B------:R0:W-:Y:S04]  /*838e0*/  STL [R1+0xce8], R4 ;  /* 0x000ce80401007387 */ /* 0x0001e80000100800 */
[----:B0-----:R-:W2:Y:S01]  /*838f0*/  LDL.LU R4, [R1+0x13b8] ;  /* 0x0013b80001047983 */ /* 0x001ea20000300800 */
[----:B------:R0:W-:Y:S03]  /*83900*/  STL [R1+0xcf0], R6 ;  /* 0x000cf00601007387 */ /* 0x0001e60000100800 */
[----:B0-----:R-:W3:Y:S01]  /*83910*/  LDL.LU R6, [R1+0x13b4] ;  /* 0x0013b40001067983 */ /* 0x001ee20000300800 */
[----:B------:R0:W-:Y:S03]  /*83920*/  STL [R1+0xcf8], R2 ;  /* 0x000cf80201007387 */ /* 0x0001e60000100800 */
[----:B0-----:R-:W4:Y:S01]  /*83930*/  LDL.LU R2, [R1+0x13b0] ;  /* 0x0013b00001027983 */ /* 0x001f220000300800 */
[----:B------:R0:W-:Y:S03]  /*83940*/  STL [R1+0xd00], R29 ;  /* 0x000d001d01007387 */ /* 0x0001e60000100800 */
[----:B0-----:R-:W2:Y:S01]  /*83950*/  LDL.LU R29, [R1+0xdbc] ;  /* 0x000dbc00011d7983 */ /* 0x001ea20000300800 */
[----:B------:R0:W-:Y:S03]  /*83960*/  STL [R1+0xd08], R27 ;  /* 0x000d081b01007387 */ /* 0x0001e60000100800 */
[----:B0-----:R-:W3:Y:S01]  /*83970*/  LDL.LU R27, [R1+0x13ac] ;  /* 0x0013ac00011b7983 */ /* 0x001ee20000300800 */
        /* <DEDUP_REMOVED lines=17> */
[----:B0-----:R-:W4:Y:S01]  /*83a90*/  LDL.LU R11, [R1+0x1388] ;  /* 0x00138800010b7983 */ /* 0x001f220000300800 */
[----:B------:R0:W-:Y:S03]  /*83aa0*/  STL [R1+0xd48], R9 ;  /* 0x000d480901007387 */ /* 0x0001e60000100800 */
[----:B0-----:R-:W4:Y:S01]  /*83ab0*/  LDL.LU R9, [R1+0x1384] ;  /* 0x0013840001097983 */ /* 0x001f220000300800 */
[----:B------:R0:W-:Y:S03]  /*83ac0*/  STL [R1+0x50], R10 ;  /* 0x0000500a01007387 */ /* 0x0001e60000100800 */
[----:B0-----:R-:W4:Y:S01]  /*83ad0*/  LDL.LU R10, [R1+0x1380] ;  /* 0x00138000010a7983 */ /* 0x001f220000300800 */
[----:B------:R-:W-:Y:S01]  /*83ae0*/  @P1 FMUL R14, R14, 0.25 ;  /* 0x3e8000000e0e1820 */ /* 0x000fe20000400000 */
[----:B------:R-:W-:-:S03]  /*83af0*/  FSETP.GT.AND P1, PT, |R13|, 8.50705917302346158658e+37, PT ;  /* 0x7e8000000d00780b */ /* 0x000fc60003f24200 */
[----:B------:R-:W-:Y:S01]  /*83b00*/  @!P0 FMUL R14, R14, 16777216 ;  /* 0x4b8000000e0e8820 */ /* 0x000fe20000400000 */
[----:B------:R-:W-:-:S09]  /*83b10*/  FSETP.GEU.AND P0, PT, |R13|, 1.175494350822287508e-38, PT ;  /* 0x008000000d00780b */ /* 0x000fd20003f0e200 */
[----:B------:R-:W-:Y:S02]  /*83b20*/  @P1 FMUL R21, R21, 0.25 ;  /* 0x3e80000015151820 */ /* 0x000fe40000400000 */
[----:B------:R-:W-:Y:S02]  /*83b30*/  @P1 FMUL R22, R22, 0.25 ;  /* 0x3e80000016161820 */ /* 0x000fe40000400000 */
[----:B------:R-:W-:Y:S02]  /*83b40*/  @P1 FMUL R26, R26, 0.25 ;  /* 0x3e8000001a1a1820 */ /* 0x000fe40000400000 */
[----:B------:R-:W-:Y:S02]  /*83b50*/  @P1 FMUL R24, R24, 0.25 ;  /* 0x3e80000018181820 */ /* 0x000fe40000400000 */
[----:B------:R-:W-:Y:S02]  /*83b60*/  @!P0 FMUL R21, R21, 16777216 ;  /* 0x4b80000015158820 */ /* 0x000fe40000400000 */
[----:B------:R-:W-:-:S02]  /*83b70*/  @!P0 FMUL R22, R22, 16777216 ;  /* 0x4b80000016168820 */ /* 0x000fc40000400000 */
[----:B------:R-:W-:Y:S01]  /*83b80*/  @!P0 FMUL R26, R26, 16777216 ;  /* 0x4b8000001a1a8820 */ /* 0x000fe20000400000 */
[----:B------:R0:W-:Y:S01]  /*83b90*/  STL [R1+0xd4c], R14 ;  /* 0x000d4c0e01007387 */ /* 0x0001e20000100800 */
[----:B------:R-:W-:Y:S02]  /*83ba0*/  @P1 FMUL R23, R23, 0.25 ;  /* 0x3e80000017171820 */ /* 0x000fe40000400000 */
[----:B------:R-:W-:Y:S02]  /*83bb0*/  @!P0 FMUL R24, R24, 16777216 ;  /* 0x4b80000018188820 */ /* 0x000fe40000400000 */
[----:B------:R-:W-:Y:S02]  /*83bc0*/  @P1 FMUL R5, R5, 0.25 ;  /* 0x3e80000005051820 */ /* 0x000fe40000400000 */
[----:B------:R-:W-:Y:S02]  /*83bd0*/  @P1 FMUL R7, R7, 0.25 ;  /* 0x3e80000007071820 */ /* 0x000fe40000400000 */
[----:B------:R-:W-:Y:S01]  /*83be0*/  @!P0 FMUL R23, R23, 16777216 ;  /* 0x4b80000017178820 */ /* 0x000fe20000400000 */
[----:B0-----:R-:W4:Y:S01]  /*83bf0*/  LDL.LU R14, [R1+0x137c] ;  /* 0x00137c00010e7983 */ /* 0x001f220000300800 */
[----:B------:R0:W-:Y:S02]  /*83c00*/  STL [R1+0xd50], R21 ;  /* 0x000d501501007387 */ /* 0x0001e40000100800 */
[----:B------:R1:W-:Y:S02]  /*83c10*/  STL [R1+0xd54], R22 ;  /* 0x000d541601007387 */ /* 0x0003e40000100800 */
[----:B------:R1:W-:Y:S02]  /*83c20*/  STL [R1+0xd58], R26 ;  /* 0x000d581a01007387 */ /* 0x0003e40000100800 */
[----:B------:R-:W-:-:S02]  /*83c30*/  @P1 FMUL R0, R0, 0.25 ;  /* 0x3e80000000001820 */ /* 0x000fc40000400000 */
[----:B------:R-:W-:Y:S02]  /*83c40*/  @!P0 FMUL R5, R5, 16777216 ;  /* 0x4b80000005058820 */ /* 0x000fe40000400000 */
[----:B------:R-:W-:Y:S02]  /*83c50*/  @P1 FMUL R3, R3, 0.25 ;  /* 0x3e80000003031820 */ /* 0x000fe40000400000 */
[----:B------:R-:W-:Y:S01]  /*83c60*/  @!P0 FMUL R7, R7, 16777216 ;  /* 0x4b80000007078820 */ /* 0x000fe20000400000 */
[----:B0-----:R-:W4:Y:S01]  /*83c70*/  LDL.LU R21, [R1+0xd80] ;  /* 0x000d800001157983 */ /* 0x001f220000300800 */
[----:B------:R0:W-:Y:S02]  /*83c80*/  STL [R1+0xd5c], R24 ;  /* 0x000d5c1801007387 */ /* 0x0001e40000100800 */
[----:B-1----:R-:W4:Y:S02]  /*83c90*/  LDL.LU R22, [R1+0xd88] ;  /* 0x000d880001167983 */ /* 0x002f240000300800 */
[----:B------:R-:W4:Y:S01]  /*83ca0*/  LDL.LU R26, [R1+0xd8c] ;  /* 0x000d8c00011a7983 */ /* 0x000f220000300800 */
[----:B------:R1:W-:Y:S01]  /*83cb0*/  STL [R1+0xd60], R23 ;  /* 0x000d601701007387 */ /* 0x0003e20000100800 */
[----:B------:R-:W-:-:S02]  /*83cc0*/  @P1 FMUL R15, R15, 0.25 ;  /* 0x3e8000000f0f1820 */ /* 0x000fc40000400000 */
[----:B------:R-:W-:Y:S02]  /*83cd0*/  @!P0 FMUL R0, R0, 16777216 ;  /* 0x4b80000000008820 */ /* 0x000fe40000400000 */
[----:B------:R-:W-:Y:S01]  /*83ce0*/  @!P0 FMUL R3, R3, 16777216 ;  /* 0x4b80000003038820 */ /* 0x000fe20000400000 */
[----:B0-----:R-:W4:Y:S01]  /*83cf0*/  LDL.LU R24, [R1+0xd94] ;  /* 0x000d940001187983 */ /* 0x001f220000300800 */
[----:B-1----:R-:W4:Y:S03]  /*83d00*/  LDL.LU R23, [R1+0xd9c] ;  /* 0x000d9c0001177983 */ /* 0x002f260000300800 */
[----:B------:R0:W-:Y:S01]  /*83d10*/  STL [R1+0xd64], R5 ;  /* 0x000d640501007387 */ /* 0x0001e20000100800 */
[----:B------:R-:W-:Y:S02]  /*83d20*/  @!P0 FMUL R15, R15, 16777216 ;  /* 0x4b8000000f0f8820 */ /* 0x000fe40000400000 */
[----:B------:R-:W-:Y:S01]  /*83d30*/  @P1 FMUL R28, R28, 0.25 ;  /* 0x3e8000001c1c1820 */ /* 0x000fe20000400000 */
[----:B0-----:R-:W4:Y:S01]  /*83d40*/  LDL.LU R5, [R1+0x1378] ;  /* 0x0013780001057983 */ /* 0x001f220000300800 */
[----:B------:R0:W-:Y:S02]  /*83d50*/  STL [R1+0xd6c], R7 ;  /* 0x000d6c0701007387 */ /* 0x0001e40000100800 */
[----:B------:R-:W-:Y:S01]  /*83d60*/  @!P0 FMUL R28, R28, 16777216 ;  /* 0x4b8000001c1c8820 */ /* 0x000fe20000400000 */
[----:B0-----:R-:W4:Y:S01]  /*83d70*/  LDL.LU R7, [R1+0x1374] ;  /* 0x0013740001077983 */ /* 0x001f220000300800 */
[----:B------:R0:W-:Y:S03]  /*83d80*/  STL [R1+0xd74], R0 ;  /* 0x000d740001007387 */ /* 0x0001e60000100800 */
[----:B0-----:R-:W4:Y:S01]  /*83d90*/  LDL.LU R0, [R1+0xdc8] ;  /* 0x000dc80001007983 */ /* 0x001f220000300800 */
[----:B------:R0:W-:Y:S03]  /*83da0*/  STL [R1+0xd7c], R3 ;  /* 0x000d7c0301007387 */ /* 0x0001e60000100800 */
[----:B0-----:R-:W4:Y:S01]  /*83db0*/  LDL.LU R3, [R1+0xdcc] ;  /* 0x000dcc0001037983 */ /* 0x001f220000300800 */
[----:B------:R0:W-:Y:S03]  /*83dc0*/  STL [R1+0xd84], R15 ;  /* 0x000d840f01007387 */ /* 0x0001e60000100800 */
[----:B0-----:R-:W4:Y:S01]  /*83dd0*/  LDL.LU R15, [R1+0x68] ;  /* 0x00006800010f7983 */ /* 0x001f220000300800 */
[----:B------:R-:W-:-:S04]  /*83de0*/  @P1 FMUL R13, R13, 0.25 ;  /* 0x3e8000000d0d1820 */ /* 0x000fc80000400000 */
[----:B------:R-:W-:Y:S02]  /*83df0*/  @!P0 FMUL R13, R13, 16777216 ;  /* 0x4b8000000d0d8820 */ /* 0x000fe40000400000 */
[----:B--2---:R-:W-:-:S04]  /*83e00*/  @P1 FMUL R29, R29, 0.25 ;  /* 0x3e8000001d1d1820 */ /* 0x004fc80000400000 */
[----:B------:R-:W-:Y:S02]  /*83e10*/  @!P0 FMUL R29, R29, 16777216 ;  /* 0x4b8000001d1d8820 */ /* 0x000fe40000400000 */
[----:B---3--:R-:W-:-:S04]  /*83e20*/  @P1 FMUL R8, R8, 0.25 ;  /* 0x3e80000008081820 */ /* 0x008fc80000400000 */
[----:B------:R-:W-:Y:S02]  /*83e30*/  @!P0 FMUL R8, R8, 16777216 ;  /* 0x4b80000008088820 */ /* 0x000fe40000400000 */
[----:B----4-:R-:W-:-:S04]  /*83e40*/  @P1 FMUL R11, R11, 0.25 ;  /* 0x3e8000000b0b1820 */ /* 0x010fc80000400000 */
[----:B------:R-:W-:Y:S02]  /*83e50*/  @!P0 FMUL R11, R11, 16777216 ;  /* 0x4b8000000b0b8820 */ /* 0x000fe40000400000 */
[----:B------:R-:W-:Y:S02]  /*83e60*/  @P1 FMUL R9, R9, 0.25 ;  /* 0x3e80000009091820 */ /* 0x000fe40000400000 */
[----:B------:R-:W-:-:S04]  /*83e70*/  @P1 FMUL R10, R10, 0.25 ;  /* 0x3e8000000a0a1820 */ /* 0x000fc80000400000 */
[----:B------:R-:W-:Y:S02]  /*83e80*/  @!P0 FMUL R10, R10, 16777216 ;  /* 0x4b8000000a0a8820 */ /* 0x000fe40000400000 */
[----:B------:R-:W-:-:S03]  /*83e90*/  @!P0 FMUL R9, R9, 16777216 ;  /* 0x4b80000009098820 */ /* 0x000fc60000400000 */
[----:B------:R0:W-:Y:S02]  /*83ea0*/  STL [R1+0x1320], R10 ;  /* 0x0013200a01007387 */ /* 0x0001e40000100800 */
[----:B0-----:R-:W-:Y:S02]  /*83eb0*/  MOV R10, R6 ;  /* 0x00000006000a7202 */ /* 0x001fe40000000f00 */
[----:B------:R-:W2:Y:S01]  /*83ec0*/  LDL.LU R6, [R1+0x1370] ;  /* 0x0013700001067983 */ /* 0x000ea20000300800 */
[----:B------:R0:W-:Y:S03]  /*83ed0*/  STL [R1+0xd98], R28 ;  /* 0x000d981c01007387 */ /* 0x0001e60000100800 */
[----:B0-----:R-:W3:Y:S01]  /*83ee0*/  LDL.LU R28, [R1+0x136c] ;  /* 0x00136c00011c7983 */ /* 0x001ee20000300800 */
[----:B------:R0:W-:Y:S03]  /*83ef0*/  STL [R1+0x1324], R9 ;  /* 0x0013240901007387 */ /* 0x0001e60000100800 */
[----:B0-----:R-:W4:Y:S01]  /*83f00*/  LDL.LU R9, [R1+0xd78] ;  /* 0x000d780001097983 */ /* 0x001f220000300800 */
[----:B------:R0:W-:Y:S03]  /*83f10*/  STL [R1+0x1328], R11 ;  /* 0x0013280b01007387 */ /* 0x0001e60000100800 */
[----:B0-----:R-:W3:Y:S01]  /*83f20*/  LDL.LU R11, [R1+0xd70] ;  /* 0x000d7000010b7983 */ /* 0x001ee20000300800 */
[----:B------:R0:W-:Y:S03]  /*83f30*/  STL [R1+0x132c], R8 ;  /* 0x00132c0801007387 */ /* 0x0001e60000100800 */
[----:B0-----:R-:W3:Y:S01]  /*83f40*/  LDL.LU R8, [R1+0xd68] ;  /* 0x000d680001087983 */ /* 0x001ee20000300800 */
[----:B------:R-:W-:Y:S02]  /*83f50*/  STL [R1+0x1340], R13 ;  /* 0x0013400d01007387 */ /* 0x000fe40000100800 */
[----:B------:R0:W-:Y:S02]  /*83f60*/  STL [R1+0xdbc], R29 ;  /* 0x000dbc1d01007387 */ /* 0x0001e40000100800 */
[----:B0-----:R-:W3:Y:S01]  /*83f70*/  LDL.LU R29, [R1+0x1368] ;  /* 0x00136800011d7983 */ /* 0x001ee20000300800 */
[----:B------:R-:W-:-:S02]  /*83f80*/  FSETP.GT.AND P1, PT, |R14|, 8.50705917302346158658e+37, PT ;  /* 0x7e8000000e00780b */ /* 0x000fc40003f24200 */
[----:B------:R-:W-:Y:S01]  /*83f90*/  FSETP.GEU.AND P0, PT, |R14|, 1.175494350822287508e-38, PT ;  /* 0x008000000e00780b */ /* 0x000fe20003f0e200 */
[----:B------:R-:W3:Y:S10]  /*83fa0*/  LDL.LU R13, [R1+0xde0] ;  /* 0x000de000010d7983 */ /* 0x000ef40000300800 */
[----:B------:R-:W-:-:S02]  /*83fb0*/  @P1 FMUL R21, R21, 0.25 ;  /* 0x3e80000015151820 */ /* 0x000fc40000400000 */
[----:B------:R-:W-:Y:S02]  /*83fc0*/  @P1 FMUL R22, R22, 0.25 ;  /* 0x3e80000016161820 */ /* 0x000fe40000400000 */
[----:B------:R-:W-:Y:S02]  /*83fd0*/  @P1 FMUL R26, R26, 0.25 ;  /* 0x3e8000001a1a1820 */ /* 0x000fe40000400000 */
[----:B------:R-:W-:Y:S02]  /*83fe0*/  @!P0 FMUL R21, R21, 16777216 ;  /* 0x4b80000015158820 */ /* 0x000fe40000400000 */
[----:B------:R-:W-:Y:S02]  /*83ff0*/  @P1 FMUL R24, R24, 0.25 ;  /* 0x3e80000018181820 */ /* 0x000fe40000400000 */
[----:B------:R-:W-:Y:S02]  /*84000*/  @!P0 FMUL R22, R22, 16777216 ;  /* 0x4b80000016168820 */ /* 0x000fe40000400000 */
[----:B------:R-:W-:-:S02]  /*84010*/  @P1 FMUL R23, R23, 0.25 ;  /* 0x3e80000017171820 */ /* 0x000fc40000400000 */
[----:B------:R-:W-:Y:S02]  /*84020*/  @!P0 FMUL R26, R26, 16777216 ;  /* 0x4b8000001a1a8820 */ /* 0x000fe40000400000 */
[----:B------:R-:W-:Y:S02]  /*84030*/  @!P0 FMUL R24, R24, 16777216 ;  /* 0x4b80000018188820 */ /* 0x000fe40000400000 */
[----:B------:R-:W-:Y:S02]  /*84040*/  @!P0 FMUL R23, R23, 16777216 ;  /* 0x4b80000017178820 */ /* 0x000fe40000400000 */
[----:B------:R-:W-:Y:S02]  /*84050*/  @P1 FMUL R7, R7, 0.25 ;  /* 0x3e80000007071820 */ /* 0x000fe40000400000 */
[----:B------:R-:W-:Y:S02]  /*84060*/  @P1 FMUL R5, R5, 0.25 ;  /* 0x3e80000005051820 */ /* 0x000fe40000400000 */
[----:B------:R-:W-:-:S02]  /*84070*/  @P1 FMUL R12, R12, 0.25 ;  /* 0x3e8000000c0c1820 */ /* 0x000fc40000400000 */
[----:B------:R-:W-:Y:S02]  /*84080*/  @!P0 FMUL R7, R7, 16777216 ;  /* 0x4b80000007078820 */ /* 0x000fe40000400000 */
[----:B------:R-:W-:Y:S02]  /*84090*/  @P1 FMUL R0, R0, 0.25 ;  /* 0x3e80000000001820 */ /* 0x000fe40000400000 */
[----:B------:R-:W-:Y:S02]  /*840a0*/  @P1 FMUL R14, R14, 0.25 ;  /* 0x3e8000000e0e1820 */ /* 0x000fe40000400000 */
[----:B------:R-:W-:Y:S02]  /*840b0*/  @P1 FMUL R3, R3, 0.25 ;  /* 0x3e80000003031820 */ /* 0x000fe40000400000 */
[----:B------:R-:W-:Y:S02]  /*840c0*/  @!P0 FMUL R5, R5, 16777216 ;  /* 0x4b80000005058820 */ /* 0x000fe40000400000 */
[----:B--2---:R-:W-:-:S02]  /*840d0*/  @P1 FMUL R6, R6, 0.25 ;  /* 0x3e80000006061820 */ /* 0x004fc40000400000 */
[----:B----4-:R-:W-:-:S04]  /*840e0*/  @P1 FMUL R9, R9, 0.25 ;  /* 0x3e80000009091820 */ /* 0x010fc80000400000 */
[----:B------:R-:W-:Y:S02]  /*840f0*/  @!P0 FMUL R9, R9, 16777216 ;  /* 0x4b80000009098820 */ /* 0x000fe40000400000 */
[----:B---3--:R-:W-:-:S04]  /*84100*/  @P1 FMUL R11, R11, 0.25 ;  /* 0x3e8000000b0b1820 */ /* 0x008fc80000400000 */
[----:B------:R-:W-:Y:S02]  /*84110*/  @!P0 FMUL R11, R11, 16777216 ;  /* 0x4b8000000b0b8820 */ /* 0x000fe40000400000 */
[----:B------:R-:W-:-:S04]  /*84120*/  @P1 FMUL R8, R8, 0.25 ;  /* 0x3e80000008081820 */ /* 0x000fc80000400000 */
[----:B------:R-:W-:-:S05]  /*84130*/  @!P0 FMUL R8, R8, 16777216 ;  /* 0x4b80000008088820 */ /* 0x000fca0000400000 */
[----:B------:R0:W-:Y:S01]  /*84140*/  STL [R1+0xd68], R8 ;  /* 0x000d680801007387 */ /* 0x0001e20000100800 */
[----:B------:R-:W-:Y:S02]  /*84150*/  @P1 FMUL R28, R28, 0.25 ;  /* 0x3e8000001c1c1820 */ /* 0x000fe40000400000 */
[----:B------:R-:W-:Y:S01]  /*84160*/  @P1 FMUL R29, R29, 0.25 ;  /* 0x3e8000001d1d1820 */ /* 0x000fe20000400000 */
[----:B0-----:R-:W2:Y:S01]  /*84170*/  LDL.LU R8, [R1+0xde4] ;  /* 0x000de40001087983 */ /* 0x001ea20000300800 */
[----:B------:R0:W-:Y:S02]  /*84180*/  STL [R1+0xd70], R11 ;  /* 0x000d700b01007387 */ /* 0x0001e40000100800 */
[----:B------:R-:W-:Y:S01]  /*84190*/  @!P0 FMUL R29, R29, 16777216 ;  /* 0x4b8000001d1d8820 */ /* 0x000fe20000400000 */
[----:B0-----:R-:W3:Y:S01]  /*841a0*/  LDL.LU R11, [R1+0xde8] ;  /* 0x000de800010b7983 */ /* 0x001ee20000300800 */
[----:B------:R0:W-:Y:S02]  /*841b0*/  STL [R1+0xd78], R9 ;  /* 0x000d780901007387 */ /* 0x0001e40000100800 */
[----:B------:R-:W-:Y:S01]  /*841c0*/  @!P0 FMUL R28, R28, 16777216 ;  /* 0x4b8000001c1c8820 */ /* 0x000fe20000400000 */
        /* <DEDUP_REMOVED lines=8> */
[----:B------:R0:W-:Y:S01]  /*84250*/  STL [R1+0xd94], R24 ;  /* 0x000d941801007387 */ /* 0x0001e20000100800 */
[----:B------:R-:W-:-:S02]  /*84260*/  FSETP.GT.AND P1, PT, |R15|, 8.50705917302346158658e+37, PT ;  /* 0x7e8000000f00780b */ /* 0x000fc40003f24200 */
[----:B0-----:R-:W4:Y:S01]  /*84270*/  LDL.LU R24, [R1+0x1358] ;  /* 0x0013580001187983 */ /* 0x001f220000300800 */
[----:B------:R0:W-:Y:S03]  /*84280*/  STL [R1+0xd9c], R23 ;  /* 0x000d9c1701007387 */ /* 0x0001e60000100800 */
[----:B0-----:R-:W4:Y:S01]  /*84290*/  LDL.LU R23, [R1+0x1354] ;  /* 0x0013540001177983 */ /* 0x001f220000300800 */
[----:B------:R0:W-:Y:S03]  /*842a0*/  STL [R1+0x12fc], R29 ;  /* 0x0012fc1d01007387 */ /* 0x0001e60000100800 */
[----:B0-----:R-:W4:Y:S01]  /*842b0*/  LDL.LU R29, [R1+0xddc] ;  /* 0x000ddc00011d7983 */ /* 0x001f220000300800 */
[----:B------:R0:W-:Y:S03]  /*842c0*/  STL [R1+0x1300], R28 ;  /* 0x0013001c01007387 */ /* 0x0001e60000100800 */
[----:B0-----:R-:W4:Y:S01]  /*842d0*/  LDL.LU R28, [R1+0xdd8] ;  /* 0x000dd800011c7983 */ /* 0x001f220000300800 */
[----:B------:R0:W-:Y:S02]  /*842e0*/  STL [R1+0x1304], R6 ;  /* 0x0013040601007387 */ /* 0x0001e40000100800 */
[----:B0-----:R-:W-:-:S02]  /*842f0*/  MOV R6, R15 ;  /* 0x0000000f00067202 */ /* 0x001fc40000000f00 */
[----:B------:R-:W4:Y:S01]  /*84300*/  LDL.LU R15, [R1+0x1350] ;  /* 0x00135000010f7983 */ /* 0x000f220000300800 */
[----:B------:R0:W-:Y:S03]  /*84310*/  STL [R1+0x1308], R7 ;  /* 0x0013080701007387 */ /* 0x0001e60000100800 */
[----:B0-----:R-:W4:Y:S01]  /*84320*/  LDL.LU R7, [R1+0xdd4] ;  /* 0x000dd40001077983 */ /* 0x001f220000300800 */
[----:B------:R0:W-:Y:S03]  /*84330*/  STL [R1+0x130c], R5 ;  /* 0x00130c0501007387 */ /* 0x0001e60000100800 */
[----:B0-----:R-:W4:Y:S01]  /*84340*/  LDL.LU R5, [R1+0xdd0] ;  /* 0x000dd00001057983 */ /* 0x001f220000300800 */
[----:B------:R-:W-:Y:S02]  /*84350*/  @!P0 FMUL R12, R12, 16777216 ;  /* 0x4b8000000c0c8820 */ /* 0x000fe40000400000 */
[----:B------:R-:W-:-:S02]  /*84360*/  @!P0 FMUL R0, R0, 16777216 ;  /* 0x4b80000000008820 */ /* 0x000fc40000400000 */
[----:B------:R-:W-:Y:S02]  /*84370*/  @!P0 FMUL R14, R14, 16777216 ;  /* 0x4b8000000e0e8820 */ /* 0x000fe40000400000 */
[----:B------:R-:W-:Y:S01]  /*84380*/  @!P0 FMUL R3, R3, 16777216 ;  /* 0x4b80000003038820 */ /* 0x000fe20000400000 */
[----:B------:R-:W-:Y:S01]  /*84390*/  FSETP.GEU.AND P0, PT, |R6|, 1.175494350822287508e-38, PT ;  /* 0x008000000600780b */ /* 0x000fe20003f0e200 */
[----:B------:R-:W-:Y:S01]  /*843a0*/  STL [R1+0x1310], R12 ;  /* 0x0013100c01007387 */ /* 0x000fe20000100800 */
[----:B------:R0:W-:Y:S02]  /*843b0*/  STL [R1+0xdc8], R0 ;  /* 0x000dc80001007387 */ /* 0x0001e40000100800 */
[----:B------:R-:W-:Y:S01]  /*843c0*/  @P1 FMUL R13, R13, 0.25 ;  /* 0x3e8000000d0d1820 */ /* 0x000fe20000400000 */
[----:B0-----:R-:W4:Y:S01]  /*843d0*/  LDL.LU R0, [R1+0x134c] ;  /* 0x00134c0001007983 */ /* 0x001f220000300800 */
[----:B------:R-:W-:Y:S02]  /*843e0*/  STL [R1+0x1330], R14 ;  /* 0x0013300e01007387 */ /* 0x000fe40000100800 */
[----:B------:R0:W-:Y:S05]  /*843f0*/  STL [R1+0xdcc], R3 ;  /* 0x000dcc0301007387 */ /* 0x0001ea0000100800 */
[----:B------:R-:W-:Y:S01]  /*84400*/  @!P0 FMUL R13, R13, 16777216 ;  /* 0x4b8000000d0d8820 */ /* 0x000fe20000400000 */
[----:B0-----:R-:W4:Y:S01]  /*84410*/  LDL.LU R3, [R1+0x1348] ;  /* 0x0013480001037983 */ /* 0x001f220000300800 */
[----:B--2---:R-:W-:-:S04]  /*84420*/  @P1 FMUL R8, R8, 0.25 ;  /* 0x3e80000008081820 */ /* 0x004fc80000400000 */
[----:B------:R-:W-:Y:S02]  /*84430*/  @!P0 FMUL R8, R8, 16777216 ;  /* 0x4b80000008088820 */ /* 0x000fe40000400000 */
[----:B---3--:R-:W-:-:S04]  /*84440*/  @P1 FMUL R11, R11, 0.25 ;  /* 0x3e8000000b0b1820 */ /* 0x008fc80000400000 */
[----:B------:R-:W-:Y:S02]  /*84450*/  @!P0 FMUL R11, R11, 16777216 ;  /* 0x4b8000000b0b8820 */ /* 0x000fe40000400000 */
[----:B----4-:R-:W-:-:S04]  /*84460*/  @P1 FMUL R9, R9, 0.25 ;  /* 0x3e80000009091820 */ /* 0x010fc80000400000 */
[----:B------:R-:W-:Y:S02]  /*84470*/  @!P0 FMUL R9, R9, 16777216 ;  /* 0x4b80000009098820 */ /* 0x000fe40000400000 */
[----:B------:R-:W-:-:S04]  /*84480*/  @P1 FMUL R29, R29, 0.25 ;  /* 0x3e8000001d1d1820 */ /* 0x000fc80000400000 */
[----:B------:R-:W-:Y:S02]  /*84490*/  @!P0 FMUL R29, R29, 16777216 ;  /* 0x4b8000001d1d8820 */ /* 0x000fe40000400000 */
[----:B------:R-:W-:-:S04]  /*844a0*/  @P1 FMUL R28, R28, 0.25 ;  /* 0x3e8000001c1c1820 */ /* 0x000fc80000400000 */
[----:B------:R-:W-:Y:S02]  /*844b0*/  @!P0 FMUL R28, R28, 16777216 ;  /* 0x4b8000001c1c8820 */ /* 0x000fe40000400000 */
[----:B------:R-:W-:Y:S02]  /*844c0*/  @P1 FMUL R23, R23, 0.25 ;  /* 0x3e80000017171820 */ /* 0x000fe40000400000 */
[----:B------:R-:W-:-:S04]  /*844d0*/  @P1 FMUL R7, R7, 0.25 ;  /* 0x3e80000007071820 */ /* 0x000fc80000400000 */
[----:B------:R-:W-:Y:S02]  /*844e0*/  @!P0 FMUL R7, R7, 16777216 ;  /* 0x4b80000007078820 */ /* 0x000fe40000400000 */
[----:B------:R-:W-:-:S04]  /*844f0*/  @P1 FMUL R5, R5, 0.25 ;  /* 0x3e80000005051820 */ /* 0x000fc80000400000 */
[----:B------:R-:W-:-:S05]  /*84500*/  @!P0 FMUL R5, R5, 16777216 ;  /* 0x4b80000005058820 */ /* 0x000fca0000400000 */
[----:B------:R0:W-:Y:S01]  /*84510*/  STL [R1+0xdd0], R5 ;  /* 0x000dd00501007387 */ /* 0x0001e20000100800 */
[----:B------:R1:W-:Y:S02]  /*84520*/  STL [R1+0xdd4], R7 ;  /* 0x000dd40701007387 */ /* 0x0003e40000100800 */
[----:B------:R2:W-:Y:S02]  /*84530*/  STL [R1+0xdd8], R28 ;  /* 0x000dd81c01007387 */ /* 0x0005e40000100800 */
[----:B------:R3:W-:Y:S01]  /*84540*/  STL [R1+0xddc], R29 ;  /* 0x000ddc1d01007387 */ /* 0x0007e20000100800 */
[----:B------:R3:W-:Y:S01]  /*84550*/  STL [R1+0xde0], R13 ;  /* 0x000de00d01007387 */ /* 0x0007e20000100800 */
[----:B------:R3:W-:Y:S02]  /*84560*/  STL [R1+0xde4], R8 ;  /* 0x000de40801007387 */ /* 0x0007e40000100800 */
[----:B------:R-:W4:Y:S02]  /*84570*/  LDL.LU R14, [R1+0xe08] ;  /* 0x000e0800010e7983 */ /* 0x000f240000300800 */
[----:B------:R-:W4:Y:S01]  /*84580*/  LDL.LU R12, [R1+0xe18] ;  /* 0x000e1800010c7983 */ /* 0x000f220000300800 */
[----:B0-----:R-:W4:Y:S01]  /*84590*/  LDL.LU R5, [R1+0xeac] ;  /* 0x000eac0001057983 */ /* 0x001f220000300800 */
[----:B------:R0:W-:Y:S02]  /*845a0*/  STL [R1+0xde8], R11 ;  /* 0x000de80b01007387 */ /* 0x0001e40000100800 */
[----:B-1----:R-:W4:Y:S02]  /*845b0*/  LDL.LU R7, [R1+0xebc] ;  /* 0x000ebc0001077983 */ /* 0x002f240000300800 */
[----:B--2---:R-:W2:Y:S01]  /*845c0*/  LDL.LU R28, [R1+0xec0] ;  /* 0x000ec000011c7983 */ /* 0x004ea20000300800 */
[----:B---3--:R-:W3:Y:S01]  /*845d0*/  LDL.LU R29, [R1+0xec4] ;  /* 0x000ec400011d7983 */ /* 0x008ee20000300800 */
[----:B------:R-:W3:Y:S02]  /*845e0*/  LDL.LU R13, [R1+0xea8] ;  /* 0x000ea800010d7983 */ /* 0x000ee40000300800 */
[----:B------:R-:W-:-:S02]  /*845f0*/  @!P0 FMUL R23, R23, 16777216 ;  /* 0x4b80000017178820 */ /* 0x000fc40000400000 */
[----:B------:R-:W3:Y:S01]  /*84600*/  LDL.LU R8, [R1+0xeb8] ;  /* 0x000eb80001087983 */ /* 0x000ee20000300800 */
[----:B0-----:R-:W3:Y:S01]  /*84610*/  LDL.LU R11, [R1+0xea4] ;  /* 0x000ea400010b7983 */ /* 0x001ee20000300800 */
[----:B------:R0:W-:Y:S03]  /*84620*/  STL [R1+0xdec], R9 ;  /* 0x000dec0901007387 */ /* 0x0001e60000100800 */
[----:B0-----:R-:W3:Y:S01]  /*84630*/  LDL.LU R9, [R1+0xeb4] ;  /* 0x000eb40001097983 */ /* 0x001ee20000300800 */
[----:B------:R0:W-:Y:S03]  /*84640*/  STL [R1+0x12ec], R23 ;  /* 0x0012ec1701007387 */ /* 0x0001e60000100800 */
[----:B0-----:R-:W3:Y:S01]  /*84650*/  LDL.LU R23, [R1+0xe04] ;  /* 0x000e040001177983 */ /* 0x001ee20000300800 */
[----:B------:R-:W-:-:S04]  /*84660*/  @P1 FMUL R24, R24, 0.25 ;  /* 0x3e80000018181820 */ /* 0x000fc80000400000 */
[----:B------:R-:W-:-:S05]  /*84670*/  @!P0 FMUL R24, R24, 16777216 ;  /* 0x4b80000018188820 */ /* 0x000fca0000400000 */
[----:B------:R0:W-:Y:S04]  /*84680*/  STL [R1+0x12f0], R24 ;  /* 0x0012f01801007387 */ /* 0x0001e80000100800 */
[----:B0-----:R-:W3:Y:S01]  /*84690*/  LDL.LU R24, [R1+0x5c] ;  /* 0x00005c0001187983 */ /* 0x001ee20000300800 */
        /* <DEDUP_REMOVED lines=14> */
[----:B------:R-:W-:Y:S01]  /*84780*/  @!P0 FMUL R19, R19, 16777216 ;  /* 0x4b80000013138820 */ /* 0x000fe20000400000 */
[----:B------:R-:W-:Y:S01]  /*84790*/  FSETP.GEU.AND P0, PT, |R15|, 1.175494350822287508e-38, PT ;  /* 0x008000000f00780b */ /* 0x000fe20003f0e200 */
[----:B------:R-:W-:Y:S01]  /*847a0*/  STL [R1+0x12f4], R26 ;  /* 0x0012f41a01007387 */ /* 0x000fe20000100800 */
[----:B------:R-:W-:Y:S02]  /*847b0*/  STL [R1+0x12f8], R22 ;  /* 0x0012f81601007387 */ /* 0x000fe40000100800 */
[----:B------:R-:W-:Y:S02]  /*847c0*/  STL [R1+0x1314], R21 ;  /* 0x0013141501007387 */ /* 0x000fe40000100800 */
[----:B------:R-:W-:Y:S01]  /*847d0*/  STL [R1+0x1318], R27 ;  /* 0x0013181b01007387 */ /* 0x000fe20000100800 */
[----:B------:R-:W-:Y:S01]  /*847e0*/  STL [R1+0x131c], R20 ;  /* 0x00131c1401007387 */ /* 0x000fe20000100800 */
[----:B------:R-:W-:Y:S01]  /*847f0*/  IADD3 R0, R0, -0x3f3504f3, RZ ;  /* 0xc0cafb0d00007810 */ /* 0x000fe20007ffe0ff */
[----:B------:R0:W-:Y:S02]  /*84800*/  STL [R1+0x68], R6 ;  /* 0x0000680601007387 */ /* 0x0001e40000100800 */
[----:B------:R-:W-:Y:S01]  /*84810*/  @P1 FMUL R2, R2, 0.25 ;  /* 0x3e80000002021820 */ /* 0x000fe20000400000 */
[----:B------:R-:W-:Y:S01]  /*84820*/  STL [R1+0x1334], R19 ;  /* 0x0013341301007387 */ /* 0x000fe20000100800 */
[----:B0-----:R-:W-:Y:S01]  /*84830*/  MOV R6, R10 ;  /* 0x0000000a00067202 */ /* 0x001fe20000000f00 */
[----:B------:R-:W-:Y:S01]  /*84840*/  IMAD.MOV.U32 R10, RZ, RZ, R4 ;  /* 0x000000ffff0a7224 */ /* 0x000fe200078e0004 */
[----:B------:R-:W-:Y:S01]  /*84850*/  LOP3.LUT R4, R0, 0xff800000, RZ, 0xc0, !PT ;  /* 0xff80000000047812 */ /* 0x000fe200078ec0ff */
[----:B------:R-:W-:-:S04]  /*84860*/  @!P0 FMUL R2, R2, 16777216 ;  /* 0x4b80000002028820 */ /* 0x000fc80000400000 */
[----:B------:R-:W-:Y:S01]  /*84870*/  STL [R1+0x130], R4 ;  /* 0x0001300401007387 */ /* 0x000fe20000100800 */
[----:B------:R0:W-:Y:S01]  /*84880*/  MUFU.RCP R0, R6 ;  /* 0x0000000600007308 */ /* 0x0001e20000001000 */
[----:B------:R-:W-:Y:S02]  /*84890*/  @P1 FMUL R17, R17, 0.25 ;  /* 0x3e80000011111820 */ /* 0x000fe40000400000 */
[----:B------:R-:W-:Y:S02]  /*848a0*/  @P1 FMUL R18, R18, 0.25 ;  /* 0x3e80000012121820 */ /* 0x000fe40000400000 */
[----:B------:R-:W-:Y:S02]  /*848b0*/  @P1 FMUL R16, R16, 0.25 ;  /* 0x3e80000010101820 */ /* 0x000fe40000400000 */
[----:B------:R-:W-:Y:S02]  /*848c0*/  @P1 FMUL R15, R15, 0.25 ;  /* 0x3e8000000f0f1820 */ /* 0x000fe40000400000 */
[----:B------:R-:W-:-:S02]  /*848d0*/  @P1 FMUL R25, R25, 0.25 ;  /* 0x3e80000019191820 */ /* 0x000fc40000400000 */
[----:B------:R-:W-:Y:S02]  /*848e0*/  @!P0 FMUL R17, R17, 16777216 ;  /* 0x4b80000011118820 */ /* 0x000fe40000400000 */
[----:B------:R-:W-:Y:S02]  /*848f0*/  @!P0 FMUL R18, R18, 16777216 ;  /* 0x4b80000012128820 */ /* 0x000fe40000400000 */
[----:B------:R-:W-:Y:S02]  /*84900*/  @!P0 FMUL R16, R16, 16777216 ;  /* 0x4b80000010108820 */ /* 0x000fe40000400000 */
[----:B----4-:R-:W-:Y:S02]  /*84910*/  @P1 FMUL R14, R14, 0.25 ;  /* 0x3e8000000e0e1820 */ /* 0x010fe40000400000 */
[----:B------:R-:W-:Y:S02]  /*84920*/  @P1 FMUL R12, R12, 0.25 ;  /* 0x3e8000000c0c1820 */ /* 0x000fe40000400000 */
[----:B------:R-:W-:-:S02]  /*84930*/  @P1 FMUL R5, R5, 0.25 ;  /* 0x3e80000005051820 */ /* 0x000fc40000400000 */
[----:B------:R-:W-:Y:S02]  /*84940*/  @!P0 FMUL R14, R14, 16777216 ;  /* 0x4b8000000e0e8820 */ /* 0x000fe40000400000 */
[----:B------:R-:W-:Y:S02]  /*84950*/  @P1 FMUL R7, R7, 0.25 ;  /* 0x3e80000007071820 */ /* 0x000fe40000400000 */
[----:B--2---:R-:W-:Y:S02]  /*84960*/  @P1 FMUL R28, R28, 0.25 ;  /* 0x3e8000001c1c1820 */ /* 0x004fe40000400000 */
[----:B------:R-:W-:Y:S02]  /*84970*/  @!P0 FMUL R12, R12, 16777216 ;  /* 0x4b8000000c0c8820 */ /* 0x000fe40000400000 */
[----:B---3--:R-:W-:Y:S02]  /*84980*/  @P1 FMUL R29, R29, 0.25 ;  /* 0x3e8000001d1d1820 */ /* 0x008fe40000400000 */
[----:B------:R-:W-:-:S02]  /*84990*/  @!P0 FMUL R5, R5, 16777216 ;  /* 0x4b80000005058820 */ /* 0x000fc40000400000 */
[----:B------:R-:W-:Y:S02]  /*849a0*/  @P1 FMUL R13, R13, 0.25 ;  /* 0x3e8000000d0d1820 */ /* 0x000fe40000400000 */
[----:B------:R-:W-:Y:S02]  /*849b0*/  @!P0 FMUL R7, R7, 16777216 ;  /* 0x4b80000007078820 */ /* 0x000fe40000400000 */
[----:B------:R-:W-:Y:S02]  /*849c0*/  @P1 FMUL R8, R8, 0.25 ;  /* 0x3e80000008081820 */ /* 0x000fe40000400000 */
[----:B------:R-:W-:Y:S02]  /*849d0*/  @!P0 FMUL R28, R28, 16777216 ;  /* 0x4b8000001c1c8820 */ /* 0x000fe40000400000 */
[----:B------:R-:W-:Y:S02]  /*849e0*/  @P1 FMUL R11, R11, 0.25 ;  /* 0x3e8000000b0b1820 */ /* 0x000fe40000400000 */
[----:B------:R-:W-:-:S02]  /*849f0*/  @!P0 FMUL R29, R29, 16777216 ;  /* 0x4b8000001d1d8820 */ /* 0x000fc40000400000 */
[----:B------:R-:W-:Y:S02]  /*84a00*/  @!P0 FMUL R13, R13, 16777216 ;  /* 0x4b8000000d0d8820 */ /* 0x000fe40000400000 */
[----:B------:R-:W-:Y:S02]  /*84a10*/  @!P0 FMUL R8, R8, 16777216 ;  /* 0x4b80000008088820 */ /* 0x000fe40000400000 */
[----:B------:R-:W-:Y:S02]  /*84a20*/  @!P0 FMUL R11, R11, 16777216 ;  /* 0x4b8000000b0b8820 */ /* 0x000fe40000400000 */
[----:B------:R-:W-:-:S04]  /*84a30*/  @P1 FMUL R23, R23, 0.25 ;  /* 0x3e80000017171820 */ /* 0x000fc80000400000 */
[----:B------:R-:W-:Y:S02]  /*84a40*/  @!P0 FMUL R23, R23, 16777216 ;  /* 0x4b80000017178820 */ /* 0x000fe40000400000 */
[----:B------:R-:W-:-:S03]  /*84a50*/  @P1 FMUL R9, R9, 0.25 ;  /* 0x3e80000009091820 */ /* 0x000fc60000400000 */
[----:B------:R-:W-:Y:S01]  /*84a60*/  STL [R1+0xe04], R23 ;  /* 0x000e041701007387 */ /* 0x000fe20000100800 */
[----:B------:R-:W-:Y:S02]  /*84a70*/  STL [R1+0xe08], R14 ;  /* 0x000e080e01007387 */ /* 0x000fe40000100800 */
[----:B------:R-:W-:Y:S02]  /*84a80*/  STL [R1+0xe18], R12 ;  /* 0x000e180c01007387 */ /* 0x000fe40000100800 */
[----:B------:R-:W-:Y:S01]  /*84a90*/  STL [R1+0xeac], R5 ;  /* 0x000eac0501007387 */ /* 0x000fe20000100800 */
[----:B------:R-:W-:Y:S01]  /*84aa0*/  STL [R1+0xebc], R7 ;  /* 0x000ebc0701007387 */ /* 0x000fe20000100800 */
[----:B------:R1:W-:Y:S02]  /*84ab0*/  STL [R1+0x12d8], R2 ;  /* 0x0012d80201007387 */ /* 0x0003e40000100800 */
[----:B------:R-:W-:Y:S02]  /*84ac0*/  STL [R1+0xec0], R28 ;  /* 0x000ec01c01007387 */ /* 0x000fe40000100800 */
[----:B------:R-:W-:Y:S02]  /*84ad0*/  STL [R1+0xec4], R29 ;  /* 0x000ec41d01007387 */ /* 0x000fe40000100800 */
[----:B------:R-:W-:Y:S01]  /*84ae0*/  @!P0 FMUL R9, R9, 16777216 ;  /* 0x4b80000009098820 */ /* 0x000fe20000400000 */
[----:B------:R-:W-:Y:S01]  /*84af0*/  STL [R1+0xea8], R13 ;  /* 0x000ea80d01007387 */ /* 0x000fe20000100800 */
[----:B------:R2:W-:Y:S02]  /*84b00*/  STL [R1+0xea4], R11 ;  /* 0x000ea40b01007387 */ /* 0x0005e40000100800 */
[----:B------:R-:W-:Y:S01]  /*84b10*/  STL [R1+0xeb8], R8 ;  /* 0x000eb80801007387 */ /* 0x000fe20000100800 */
[----:B-1----:R-:W3:Y:S01]  /*84b20*/  LDL.LU R2, [R1+0x120] ;  /* 0x0001200001027983 */ /* 0x002ee20000300800 */
[----:B0-----:R-:W4:Y:S02]  /*84b30*/  LDL.LU R6, [R1+0x124] ;  /* 0x0001240001067983 */ /* 0x001f240000300800 */
[----:B------:R0:W-:Y:S01]  /*84b40*/  STL [R1+0xeb4], R9 ;  /* 0x000eb40901007387 */ /* 0x0001e20000100800 */
[----:B--2---:R-:W-:Y:S01]  /*84b50*/  MOV R11, R10 ;  /* 0x0000000a000b7202 */ /* 0x004fe20000000f00 */
        /* <DEDUP_REMOVED lines=8> */
[----:B------:R-:W-:Y:S01]  /*84be0*/  FSETP.NEU.AND P1, PT, R24, RZ, PT ;  /* 0x000000ff1800720b */ /* 0x000fe20003f2d000 */
        /* <DEDUP_REMOVED lines=9> */
[----:B------:R0:W-:Y:S03]  /*84c80*/  STL [R1+0x1338], R17 ;  /* 0x0013381101007387 */ /* 0x0001e60000100800 */
[----:B0-----:R-:W2:Y:S01]  /*84c90*/  LDL.LU R17, [R1+0x11c] ;  /* 0x00011c0001117983 */ /* 0x001ea20000300800 */
[----:B------:R0:W-:Y:S03]  /*84ca0*/  STL [R1+0x133c], R18 ;  /* 0x00133c1201007387 */ /* 0x0001e60000100800 */
[----:B0-----:R-:W3:Y:S01]  /*84cb0*/  LDL.LU R18, [R1+0x118] ;  /* 0x0001180001127983 */ /* 0x001ee20000300800 */
[----:B------:R0:W-:Y:S03]  /*84cc0*/  STL [R1+0x1344], R16 ;  /* 0x0013441001007387 */ /* 0x0001e60000100800 */
[----:B0-----:R-:W4:Y:S01]  /*84cd0*/  LDL.LU R16, [R1+0x4] ;  /* 0x0000040001107983 */ /* 0x001f220000300800 */
[----:B------:R-:W0:Y:S01]  /*84ce0*/  I2F R4, R4 ;  /* 0x0000000400047306 */ /* 0x000e220000201400 */
[----:B------:R-:W-:-:S02]  /*84cf0*/  @!P0 FMUL R15, R15, 16777216 ;  /* 0x4b8000000f0f8820 */ /* 0x000fc40000400000 */
[----:B------:R-:W-:Y:S01]  /*84d00*/  @!P0 FMUL R25, R25, 16777216 ;  /* 0x4b80000019198820 */ /* 0x000fe20000400000 */
[----:B------:R-:W4:Y:S01]  /*84d10*/  LDL.LU R29, [R1+0x178] ;  /* 0x00017800011d7983 */ /* 0x000f220000300800 */
[----:B------:R-:W-:Y:S02]  /*84d20*/  FSETP.NEU.AND P0, PT, R11, RZ, PT ;  /* 0x000000ff0b00720b */ /* 0x000fe40003f0d000 */
[----:B------:R-:W4:Y:S02]  /*84d30*/  LDL.LU R11, [R1+0x180] ;  /* 0x00018000010b7983 */ /* 0x000f240000300800 */
[----:B0-----:R-:W-:-:S05]  /*84d40*/  FFMA.FTZ R4, R4, 1.1920928955078125e-07, R3 ;  /* 0x3400000004047823 */ /* 0x001fca0000010003 */
[----:B------:R3:W-:Y:S01]  /*84d50*/  STL [R1+0x764], R4 ;  /* 0x0007640401007387 */ /* 0x0007e20000100800 */
[C---:B--2---:R-:W-:Y:S02]  /*84d60*/  FMUL R17, R0.reuse, R17 ;  /* 0x0000001100117220 */ /* 0x044fe40000400000 */
[----:B---3--:R-:W-:-:S05]  /*84d70*/  FMUL R4, R0, R18 ;  /* 0x0000001200047220 */ /* 0x008fca0000400000 */
[----:B------:R0:W-:Y:S01]  /*84d80*/  STL [R1+0x8b4], R4 ;  /* 0x0008b40401007387 */ /* 0x0001e20000100800 */
[----:B------:R-:W-:Y:S01]  /*84d90*/  STL [R1+0x8b0], R17 ;  /* 0x0008b01101007387 */ /* 0x000fe20000100800 */
[----:B----4-:R1:W2:Y:S01]  /*84da0*/  MUFU.RCP R3, R16 ;  /* 0x0000001000037308 */ /* 0x0102a20000001000 */
[C---:B0-----:R-:W-:Y:S02]  /*84db0*/  FMUL R4, R0.reuse, R6 ;  /* 0x0000000600047220 */ /* 0x041fe40000400000 */
[C---:B-1----:R-:W-:Y:S02]  /*84dc0*/  FMUL R16, R0.reuse, R2 ;  /* 0x0000000200107220 */ /* 0x042fe40000400000 */
[----:B------:R-:W-:-:S03]  /*84dd0*/  FMUL R2, R0, R9 ;  /* 0x0000000900027220 */ /* 0x000fc60000400000 */
[----:B------:R-:W-:Y:S01]  /*84de0*/  STL [R1+0x8ac], R16 ;  /* 0x0008ac1001007387 */ /* 0x000fe20000100800 */
[----:B------:R-:W3:Y:S02]  /*84df0*/  LDL.LU R6, [R1+0x188] ;  /* 0x0001880001067983 */ /* 0x000ee40000300800 */
[----:B------:R-:W-:Y:S02]  /*84e00*/  STL [R1+0x8a8], R4 ;  /* 0x0008a80401007387 */ /* 0x000fe40000100800 */
[----:B------:R-:W4:Y:S01]  /*84e10*/  LDL.LU R9, [R1+0x190] ;  /* 0x0001900001097983 */ /* 0x000f220000300800 */
[----:B------:R0:W-:Y:S02]  /*84e20*/  STL [R1+0x8a4], R2 ;  /* 0x0008a40201007387 */ /* 0x0001e40000100800 */
[C---:B0-----:R-:W-:Y:S02]  /*84e30*/  FMUL R2, R0.reuse, R10 ;  /* 0x0000000a00027220 */ /* 0x041fe40000400000 */
[----:B------:R-:W4:Y:S01]  /*84e40*/  LDL.LU R10, [R1+0x198] ;  /* 0x00019800010a7983 */ /* 0x000f220000300800 */
[----:B------:R-:W-:-:S02]  /*84e50*/  FMUL R4, R0, R19 ;  /* 0x0000001300047220 */ /* 0x000fc40000400000 */
[----:B------:R-:W-:-:S03]  /*84e60*/  FMUL R16, R0, R20 ;  /* 0x0000001400107220 */ /* 0x000fc60000400000 */
[----:B------:R0:W-:Y:S01]  /*84e70*/  STL [R1+0x8a0], R4 ;  /* 0x0008a00401007387 */ /* 0x0001e20000100800 */
[----:B------:R1:W-:Y:S02]  /*84e80*/  STL [R1+0x89c], R2 ;  /* 0x00089c0201007387 */ /* 0x0003e40000100800 */
[----:B------:R2:W-:Y:S02]  /*84e90*/  STL [R1+0x898], R16 ;  /* 0x0008981001007387 */ /* 0x0005e40000100800 */
[C---:B0-----:R-:W-:Y:S02]  /*84ea0*/  FMUL R4, R0.reuse, R27 ;  /* 0x0000001b00047220 */ /* 0x041fe40000400000 */
[C---:B-1----:R-:W-:Y:S02]  /*84eb0*/  FMUL R2, R0.reuse, R21 ;  /* 0x0000001500027220 */ /* 0x042fe40000400000 */
[C---:B--2---:R-:W-:Y:S01]  /*84ec0*/  FMUL R16, R0.reuse, R22 ;  /* 0x0000001600107220 */ /* 0x044fe20000400000 */
[----:B------:R-:W-:Y:S02]  /*84ed0*/  STL [R1+0x72c], R4 ;  /* 0x00072c0401007387 */ /* 0x000fe40000100800 */
[----:B------:R0:W-:Y:S02]  /*84ee0*/  STL [R1+0x728], R2 ;  /* 0x0007280201007387 */ /* 0x0001e40000100800 */
[----:B------:R1:W-:Y:S02]  /*84ef0*/  STL [R1+0x724], R16 ;  /* 0x0007241001007387 */ /* 0x0003e40000100800 */
[----:B0-----:R-:W-:-:S02]  /*84f00*/  FMUL R2, R0, R13 ;  /* 0x0000000d00027220 */ /* 0x001fc40000400000 */
[----:B------:R-:W2:Y:S01]  /*84f10*/  LDL.LU R13, [R1+0x1a0] ;  /* 0x0001a000010d7983 */ /* 0x000ea20000300800 */
[C---:B------:R-:W-:Y:S02]  /*84f20*/  FMUL R4, R0.reuse, R26 ;  /* 0x0000001a00047220 */ /* 0x040fe40000400000 */
[----:B-1----:R-:W-:-:S03]  /*84f30*/  FMUL R16, R0, R24 ;  /* 0x0000001800107220 */ /* 0x002fc60000400000 */
[----:B------:R-:W-:Y:S01]  /*84f40*/  STL [R1+0x720], R4 ;  /* 0x0007200401007387 */ /* 0x000fe20000100800 */
[----:B------:R0:W-:Y:S02]  /*84f50*/  STL [R1+0x70c], R2 ;  /* 0x00070c0201007387 */ /* 0x0001e40000100800 */
[----:B------:R-:W-:Y:S02]  /*84f60*/  STL [R1+0x708], R16 ;  /* 0x0007081001007387 */ /* 0x000fe40000100800 */
[C---:B0-----:R-:W-:Y:S02]  /*84f70*/  FMUL R2, R0.reuse, R23 ;  /* 0x0000001700027220 */ /* 0x041fe40000400000 */
[----:B------:R-:W-:-:S03]  /*84f80*/  FMUL R4, R0, R14 ;  /* 0x0000000e00047220 */ /* 0x000fc60000400000 */
[----:B------:R0:W-:Y:S02]  /*84f90*/  STL [R1+0x704], R2 ;  /* 0x0007040201007387 */ /* 0x0001e40000100800 */
[----:B------:R1:W-:Y:S02]  /*84fa0*/  STL [R1+0x700], R4 ;  /* 0x0007000401007387 */ /* 0x0003e40000100800 */
[C---:B0-----:R-:W-:Y:S02]  /*84fb0*/  FMUL R2, R3.reuse, R5 ;  /* 0x0000000503027220 */ /* 0x041fe40000400000 */
[C---:B------:R-:W-:Y:S02]  /*84fc0*/  FMUL R5, R3.reuse, R7 ;  /* 0x0000000703057220 */ /* 0x040fe40000400000 */
[C---:B-1----:R-:W-:Y:S01]  /*84fd0*/  FMUL R4, R3.reuse, R28 ;  /* 0x0000001c03047220 */ /* 0x042fe20000400000 */
[----:B------:R0:W-:Y:S02]  /*84fe0*/  STL [R1+0x894], R2 ;  /* 0x0008940201007387 */ /* 0x0001e40000100800 */
[----:B------:R1:W-:Y:S02]  /*84ff0*/  STL [R1+0x890], R5 ;  /* 0x0008900501007387 */ /* 0x0003e40000100800 */
[----:B------:R-:W2:Y:S02]  /*85000*/  LDL.LU R28, [R1+0x1a8] ;  /* 0x0001a800011c7983 */ /* 0x000ea40000300800 */
[----:B------:R1:W-:Y:S02]  /*85010*/  STL [R1+0x88c], R4 ;  /* 0x00088c0401007387 */ /* 0x0003e40000100800 */
[----:B0-----:R-:W-:-:S02]  /*85020*/  FMUL R2, R3, R8 ;  /* 0x0000000803027220 */ /* 0x001fc40000400000 */
[----:B------:R-:W2:Y:S01]  /*85030*/  LDL.LU R8, [R1+0x1b0] ;  /* 0x0001b00001087983 */ /* 0x000ea20000300800 */
[C---:B-1----:R-:W-:Y:S02]  /*85040*/  FMUL R5, R3.reuse, R29 ;  /* 0x0000001d03057220 */ /* 0x042fe40000400000 */
[----:B------:R0:W-:Y:S02]  /*85050*/  STL [R1+0x888], R2 ;  /* 0x0008880201007387 */ /* 0x0001e40000100800 */
[----:B------:R-:W2:Y:S01]  /*85060*/  LDL.LU R4, [R1+0x1b8] ;  /* 0x0001b80001047983 */ /* 0x000ea20000300800 */
[----:B------:R-:W-:Y:S01]  /*85070*/  STL [R1+0x884], R5 ;  /* 0x0008840501007387 */ /* 0x000fe20000100800 */
[----:B------:R-:W2:Y:S02]  /*85080*/  LDL.LU R16, [R1+0x1c0] ;  /* 0x0001c00001107983 */ /* 0x000ea40000300800 */
[----:B0-----:R-:W-:-:S05]  /*85090*/  FMUL R2, R3, R11 ;  /* 0x0000000b03027220 */ /* 0x001fca0000400000 */
[----:B------:R0:W-:Y:S01]  /*850a0*/  STL [R1+0x880], R2 ;  /* 0x0008800201007387 */ /* 0x0001e20000100800 */
[----:B------:R-:W2:Y:S02]  /*850b0*/  LDL.LU R18, [R1+0x1c8] ;  /* 0x0001c80001127983 */ /* 0x000ea40000300800 */
[----:B------:R-:W2:Y:S01]  /*850c0*/  LDL.LU R17, [R1+0x1d0] ;  /* 0x0001d00001117983 */ /* 0x000ea20000300800 */
[----:B0-----:R-:W2:Y:S01]  /*850d0*/  LDL.LU R2, [R1+0xc] ;  /* 0x00000c0001027983 */ /* 0x001ea20000300800 */
[----:B------:R-:W2:Y:S02]  /*850e0*/  LDL.LU R29, [R1+0x164] ;  /* 0x00016400011d7983 */ /* 0x000ea40000300800 */
[----:B------:R-:W2:Y:S02]  /*850f0*/  LDL.LU R11, [R1+0x16c] ;  /* 0x00016c00010b7983 */ /* 0x000ea40000300800 */
[----:B------:R-:W2:Y:S01]  /*85100*/  LDL.LU R19, [R1+0x174] ;  /* 0x0001740001137983 */ /* 0x000ea20000300800 */
[----:B------:R0:W1:Y:S01]  /*85110*/  MUFU.RCP R0, R12 ;  /* 0x0000000c00007308 */ /* 0x0000620000001000 */
[----:B---3--:R-:W-:-:S02]  /*85120*/  FMUL R6, R3, R6 ;  /* 0x0000000603067220 */ /* 0x008fc40000400000 */
[----:B----4-:R-:W-:-:S03]  /*85130*/  FMUL R5, R3, R9 ;  /* 0x0000000903057220 */ /* 0x010fc60000400000 */
[----:B------:R-:W-:Y:S01]  /*85140*/  STL [R1+0x87c], R6 ;  /* 0x00087c0601007387 */ /* 0x000fe20000100800 */
[----:B------:R-:W3:Y:S03]  /*85150*/  LDL.LU R9, [R1+0x17c] ;  /* 0x00017c0001097983 */ /* 0x000ee60000300800 */
[----:B------:R4:W-:Y:S01]  /*85160*/  STL [R1+0x878], R5 ;  /* 0x0008780501007387 */ /* 0x0009e20000100800 */
[----:B------:R-:W3:Y:S03]  /*85170*/  LDL.LU R20, [R1+0x184] ;  /* 0x0001840001147983 */ /* 0x000ee60000300800 */
[----:B------:R-:W3:Y:S01]  /*85180*/  LDL.LU R27, [R1+0x18c] ;  /* 0x00018c00011b7983 */ /* 0x000ee20000300800 */
[----:B----4-:R-:W-:-:S05]  /*85190*/  FMUL R5, R3, R10 ;  /* 0x0000000a03057220 */ /* 0x010fca0000400000 */
[----:B------:R2:W-:Y:S01]  /*851a0*/  STL [R1+0x6ec], R5 ;  /* 0x0006ec0501007387 */ /* 0x0005e20000100800 */
[----:B------:R-:W4:Y:S02]  /*851b0*/  LDL.LU R21, [R1+0x194] ;  /* 0x0001940001157983 */ /* 0x000f240000300800 */
[----:B------:R-:W4:Y:S02]  /*851c0*/  LDL.LU R22, [R1+0x19c] ;  /* 0x00019c0001167983 */ /* 0x000f240000300800 */
[----:B------:R-:W4:Y:S01]  /*851d0*/  LDL.LU R26, [R1+0x1a4] ;  /* 0x0001a400011a7983 */ /* 0x000f220000300800 */
[----:B------:R-:W4:Y:S01]  /*851e0*/  LDL.LU R10, [R1+0x1ac] ;  /* 0x0001ac00010a7983 */ /* 0x000f220000300800 */
[----:B------:R-:W4:Y:S02]  /*851f0*/  LDL.LU R24, [R1+0x1b4] ;  /* 0x0001b40001187983 */ /* 0x000f240000300800 */
[----:B------:R-:W4:Y:S02]  /*85200*/  LDL.LU R23, [R1+0x1bc] ;  /* 0x0001bc0001177983 */ /* 0x000f240000300800 */
[----:B--2---:R-:W-:-:S05]  /*85210*/  FMUL R5, R3, R13 ;  /* 0x0000000d03057220 */ /* 0x004fca0000400000 */
[----:B------:R2:W-:Y:S01]  /*85220*/  STL [R1+0x6e8], R5 ;  /* 0x0006e80501007387 */ /* 0x0005e20000100800 */
[----:B------:R-:W4:Y:S02]  /*85230*/  LDL.LU R14, [R1+0x1c4] ;  /* 0x0001c400010e7983 */ /* 0x000f240000300800 */
[----:B0-----:R-:W4:Y:S01]  /*85240*/  LDL.LU R12, [R1+0x1cc] ;  /* 0x0001cc00010c7983 */ /* 0x001f220000300800 */
[----:B--2---:R-:W2:Y:S01]  /*85250*/  LDL.LU R5, [R1+0x1d4] ;  /* 0x0001d40001057983 */ /* 0x004ea20000300800 */
[----:B------:R-:W2:Y:S02]  /*85260*/  LDL.LU R7, [R1+0x1d8] ;  /* 0x0001d80001077983 */ /* 0x000ea40000300800 */
[----:B------:R-:W2:Y:S02]  /*85270*/  LDL.LU R6, [R1+0x10] ;  /* 0x0000100001067983 */ /* 0x000ea40000300800 */
[----:B------:R-:W2:Y:S02]  /*85280*/  LDL.LU R13, [R1+0x1dc] ;  /* 0x0001dc00010d7983 */ /* 0x000ea40000300800 */
[----:B------:R-:W-:-:S05]  /*85290*/  FMUL R28, R3, R28 ;  /* 0x0000001c031c7220 */ /* 0x000fca0000400000 */
[----:B------:R0:W-:Y:S01]  /*852a0*/  STL [R1+0x6e4], R28 ;  /* 0x0006e41c01007387 */ /* 0x0001e20000100800 */
[----:B------:R-:W-:-:S03]  /*852b0*/  FMUL R8, R3, R8 ;  /* 0x0000000803087220 */ /* 0x000fc60000400000 */
[----:B0-----:R-:W2:Y:S02]  /*852c0*/  LDL.LU R28, [R1+0x1e0] ;  /* 0x0001e000011c7983 */ /* 0x001ea40000300800 */
[----:B------:R0:W-:Y:S02]  /*852d0*/  STL [R1+0x6e0], R8 ;  /* 0x0006e00801007387 */ /* 0x0001e40000100800 */
[----:B0-----:R-:W2:Y:S01]  /*852e0*/  LDL.LU R8, [R1+0x1e8] ;  /* 0x0001e80001087983 */ /* 0x001ea20000300800 */
[C---:B------:R-:W-:Y:S02]  /*852f0*/  FMUL R4, R3.reuse, R4 ;  /* 0x0000000403047220 */ /* 0x040fe40000400000 */
[----:B------:R-:W-:-:S03]  /*85300*/  FMUL R16, R3, R16 ;  /* 0x0000001003107220 */ /* 0x000fc60000400000 */
[----:B------:R0:W-:Y:S02]  /*85310*/  STL [R1+0x6cc], R4 ;  /* 0x0006cc0401007387 */ /* 0x0001e40000100800 */
[----:B------:R1:W-:Y:S02]  /*85320*/  STL [R1+0x6c8], R16 ;  /* 0x0006c81001007387 */ /* 0x0003e40000100800 */
[C---:B0-----:R-:W-:Y:S02]  /*85330*/  FMUL R4, R3.reuse, R18 ;  /* 0x0000001203047220 */ /* 0x041fe40000400000 */
[----:B-1----:R-:W-:-:S03]  /*85340*/  FMUL R16, R3, R17 ;  /* 0x0000001103107220 */ /* 0x002fc60000400000 */
[----:B------:R0:W-:Y:S02]  /*85350*/  STL [R1+0x6c4], R4 ;  /* 0x0006c40401007387 */ /* 0x0001e40000100800 */
[----:B------:R-:W-:Y:S01]  /*85360*/  STL [R1+0x6c0], R16 ;  /* 0x0006c01001007387 */ /* 0x000fe20000100800 */
[----:B------:R1:W2:Y:S01]  /*85370*/  MUFU.RCP R3, R2 ;  /* 0x0000000200037308 */ /* 0x0002a20000001000 */
[C---:B0-----:R-:W-:Y:S02]  /*85380*/  FMUL R4, R0.reuse, R29 ;  /* 0x0000001d00047220 */ /* 0x041fe40000400000 */
[C---:B-1----:R-:W-:Y:S01]  /*85390*/  FMUL R2, R0.reuse, R11 ;  /* 0x0000000b00027220 */ /* 0x042fe20000400000 */
[----:B------:R-:W2:Y:S02]  /*853a0*/  LDL.LU R29, [R1+0x1f0] ;  /* 0x0001f000011d7983 */ /* 0x000ea40000300800 */
[----:B------:R0:W-:Y:S02]  /*853b0*/  STL [R1+0x874], R4 ;  /* 0x0008740401007387 */ /* 0x0001e40000100800 */
[----:B------:R-:W2:Y:S01]  /*853c0*/  LDL.LU R11, [R1+0x1f8] ;  /* 0x0001f800010b7983 */ /* 0x000ea20000300800 */
[----:B------:R3:W-:Y:S01]  /*853d0*/  STL [R1+0x870], R2 ;  /* 0x0008700201007387 */ /* 0x0007e20000100800 */
[----:B0-----:R-:W-:-:S02]  /*853e0*/  FMUL R4, R0, R19 ;  /* 0x0000001300047220 */ /* 0x001fc40000400000 */
[C---:B---3--:R-:W-:Y:S02]  /*853f0*/  FMUL R2, R0.reuse, R9 ;  /* 0x0000000900027220 */ /* 0x048fe40000400000 */
[----:B------:R-:W3:Y:S01]  /*85400*/  LDL.LU R9, [R1+0x200] ;  /* 0x0002000001097983 */ /* 0x000ee20000300800 */
[C---:B------:R-:W-:Y:S02]  /*85410*/  FMUL R16, R0.reuse, R20 ;  /* 0x0000001400107220 */ /* 0x040fe40000400000 */
[----:B------:R0:W-:Y:S01]  /*85420*/  STL [R1+0x86c], R4 ;  /* 0x00086c0401007387 */ /* 0x0001e20000100800 */
[----:B------:R4:W-:Y:S04]  /*85430*/  STL [R1+0x868], R2 ;  /* 0x0008680201007387 */ /* 0x0009e80000100800 */
[----:B------:R1:W-:Y:S01]  /*85440*/  STL [R1+0x864], R16 ;  /* 0x0008641001007387 */ /* 0x0003e20000100800 */
[----:B0-----:R-:W-:-:S02]  /*85450*/  FMUL R4, R0, R27 ;  /* 0x0000001b00047220 */ /* 0x001fc40000400000 */
[C---:B----4-:R-:W-:Y:S02]  /*85460*/  FMUL R2, R0.reuse, R21 ;  /* 0x0000001500027220 */ /* 0x050fe40000400000 */
[C---:B-1----:R-:W-:Y:S01]  /*85470*/  FMUL R16, R0.reuse, R22 ;  /* 0x0000001600107220 */ /* 0x042fe20000400000 */
[----:B------:R-:W-:Y:S02]  /*85480*/  STL [R1+0x860], R4 ;  /* 0x0008600401007387 */ /* 0x000fe40000100800 */
[----:B------:R0:W-:Y:S02]  /*85490*/  STL [R1+0x85c], R2 ;  /* 0x00085c0201007387 */ /* 0x0001e40000100800 */
[----:B------:R1:W-:Y:S01]  /*854a0*/  STL [R1+0x858], R16 ;  /* 0x0008581001007387 */ /* 0x0003e20000100800 */
[----:B0-----:R-:W-:-:S03]  /*854b0*/  FMUL R2, R0, R10 ;  /* 0x0000000a00027220 */ /* 0x001fc60000400000 */
[----:B------:R-:W4:Y:S01]  /*854c0*/  LDL.LU R10, [R1+0x208] ;  /* 0x00020800010a7983 */ /* 0x000f220000300800 */
[C---:B------:R-:W-:Y:S02]  /*854d0*/  FMUL R4, R0.reuse, R26 ;  /* 0x0000001a00047220 */ /* 0x040fe40000400000 */
[----:B-1----:R-:W-:-:S03]  /*854e0*/  FMUL R16, R0, R24 ;  /* 0x0000001800107220 */ /* 0x002fc60000400000 */
[----:B------:R-:W-:Y:S01]  /*854f0*/  STL [R1+0x69c], R4 ;  /* 0x00069c0401007387 */ /* 0x000fe20000100800 */
[----:B------:R0:W-:Y:S02]  /*85500*/  STL [R1+0x698], R2 ;  /* 0x0006980201007387 */ /* 0x0001e40000100800 */
[----:B------:R-:W-:Y:S02]  /*85510*/  STL [R1+0x694], R16 ;  /* 0x0006941001007387 */ /* 0x000fe40000100800 */
[C---:B0-----:R-:W-:Y:S02]  /*85520*/  FMUL R2, R0.reuse, R23 ;  /* 0x0000001700027220 */ /* 0x041fe40000400000 */
[C---:B------:R-:W-:Y:S02]  /*85530*/  FMUL R4, R0.reuse, R14 ;  /* 0x0000000e00047220 */ /* 0x040fe40000400000 */
[C---:B------:R-:W-:Y:S01]  /*85540*/  FMUL R12, R0.reuse, R12 ;  /* 0x0000000c000c7220 */ /* 0x040fe20000400000 */
[----:B------:R2:W-:Y:S02]  /*85550*/  STL [R1+0x690], R2 ;  /* 0x0006900201007387 */ /* 0x0005e40000100800 */
[----:B------:R0:W-:Y:S02]  /*85560*/  STL [R1+0x67c], R4 ;  /* 0x00067c0401007387 */ /* 0x0001e40000100800 */
[----:B------:R-:W-:Y:S01]  /*85570*/  STL [R1+0x678], R12 ;  /* 0x0006780c01007387 */ /* 0x000fe20000100800 */
[----:B--2---:R-:W-:-:S02]  /*85580*/  FMUL R2, R0, R5 ;  /* 0x0000000500027220 */ /* 0x004fc40000400000 */
[----:B0-----:R-:W-:Y:S02]  /*85590*/  FMUL R4, R0, R7 ;  /* 0x0000000700047220 */ /* 0x001fe40000400000 */
[----:B------:R0:W1:Y:S01]  /*855a0*/  MUFU.RCP R0, R6 ;  /* 0x0000000600007308 */ /* 0x0000620000001000 */
[----:B------:R2:W-:Y:S02]  /*855b0*/  STL [R1+0x674], R2 ;  /* 0x0006740201007387 */ /* 0x0005e40000100800 */
[----:B------:R1:W-:Y:S02]  /*855c0*/  STL [R1+0x670], R4 ;  /* 0x0006700401007387 */ /* 0x0003e40000100800 */
[----:B0-----:R-:W4:Y:S01]  /*855d0*/  LDL.LU R6, [R1+0x210] ;  /* 0x0002100001067983 */ /* 0x001f220000300800 */
[----:B--2---:R-:W-:-:S03]  /*855e0*/  FMUL R2, R3, R13 ;  /* 0x0000000d03027220 */ /* 0x004fc60000400000 */
[----:B------:R-:W2:Y:S02]  /*855f0*/  LDL.LU R13, [R1+0x218] ;  /* 0x00021800010d7983 */ /* 0x000ea40000300800 */
[----:B------:R0:W-:Y:S02]  /*85600*/  STL [R1+0x854], R2 ;  /* 0x0008540201007387 */ /* 0x0001e40000100800 */
[----:B-1----:R-:W2:Y:S02]  /*85610*/  LDL.LU R4, [R1+0x220] ;  /* 0x0002200001047983 */ /* 0x002ea40000300800 */
[----:B------:R-:W-:-:S05]  /*85620*/  FMUL R5, R3, R28 ;  /* 0x0000001c03057220 */ /* 0x000fca0000400000 */
        /* <DEDUP_REMOVED lines=9> */
[----:B------:R-:W2:Y:S02]  /*856c0*/  LDL.LU R19, [R1+0x14] ;  /* 0x0000140001137983 */ /* 0x000ea40000300800 */
[----:B------:R-:W-:-:S02]  /*856d0*/  FMUL R7, R3, R29 ;  /* 0x0000001d03077220 */ /* 0x000fc40000400000 */
[----:B------:R-:W-:-:S03]  /*856e0*/  FMUL R5, R3, R11 ;  /* 0x0000000b03057220 */ /* 0x000fc60000400000 */
[----:B------:R-:W-:Y:S01]  /*856f0*/  STL [R1+0x848], R7 ;  /* 0x0008480701007387 */ /* 0x000fe20000100800 */
[----:B------:R-:W2:Y:S02]  /*85700*/  LDL.LU R11, [R1+0x1e4] ;  /* 0x0001e400010b7983 */ /* 0x000ea40000300800 */
[----:B------:R3:W-:Y:S02]  /*85710*/  STL [R1+0x844], R5 ;  /* 0x0008440501007387 */ /* 0x0007e40000100800 */
[----:B------:R-:W2:Y:S01]  /*85720*/  LDL.LU R20, [R1+0x1ec] ;  /* 0x0001ec0001147983 */ /* 0x000ea20000300800 */
[----:B------:R-:W2:Y:S01]  /*85730*/  LDL.LU R27, [R1+0x1f4] ;  /* 0x0001f400011b7983 */ /* 0x000ea20000300800 */
[----:B---3--:R-:W-:-:S05]  /*85740*/  FMUL R5, R3, R9 ;  /* 0x0000000903057220 */ /* 0x008fca0000400000 */
[----:B------:R4:W-:Y:S01]  /*85750*/  STL [R1+0x840], R5 ;  /* 0x0008400501007387 */ /* 0x0009e20000100800 */
[----:B------:R-:W3:Y:S02]  /*85760*/  LDL.LU R21, [R1+0x1fc] ;  /* 0x0001fc0001157983 */ /* 0x000ee40000300800 */
[----:B------:R-:W3:Y:S02]  /*85770*/  LDL.LU R22, [R1+0x204] ;  /* 0x0002040001167983 */ /* 0x000ee40000300800 */
[----:B------:R-:W3:Y:S01]  /*85780*/  LDL.LU R26, [R1+0x20c] ;  /* 0x00020c00011a7983 */ /* 0x000ee20000300800 */
[----:B------:R-:W3:Y:S01]  /*85790*/  LDL.LU R9, [R1+0x214] ;  /* 0x0002140001097983 */ /* 0x000ee20000300800 */
[----:B------:R-:W3:Y:S02]  /*857a0*/  LDL.LU R24, [R1+0x21c] ;  /* 0x00021c0001187983 */ /* 0x000ee40000300800 */
[----:B------:R-:W3:Y:S02]  /*857b0*/  LDL.LU R23, [R1+0x224] ;  /* 0x0002240001177983 */ /* 0x000ee40000300800 */
[----:B----4-:R-:W-:-:S05]  /*857c0*/  FMUL R5, R3, R10 ;  /* 0x0000000a03057220 */ /* 0x010fca0000400000 */
[----:B------:R0:W-:Y:S01]  /*857d0*/  STL [R1+0x83c], R5 ;  /* 0x00083c0501007387 */ /* 0x0001e20000100800 */
[----:B------:R-:W4:Y:S02]  /*857e0*/  LDL.LU R14, [R1+0x22c] ;  /* 0x00022c00010e7983 */ /* 0x000f240000300800 */
[----:B------:R-:W4:Y:S01]  /*857f0*/  LDL.LU R12, [R1+0x234] ;  /* 0x00023400010c7983 */ /* 0x000f220000300800 */
[----:B0-----:R-:W4:Y:S01]  /*85800*/  LDL.LU R5, [R1+0x23c] ;  /* 0x00023c0001057983 */ /* 0x001f220000300800 */
[----:B------:R-:W4:Y:S02]  /*85810*/  LDL.LU R7, [R1+0x244] ;  /* 0x0002440001077983 */ /* 0x000f240000300800 */
[----:B------:R-:W4:Y:S02]  /*85820*/  LDL.LU R29, [R1+0x24c] ;  /* 0x00024c00011d7983 */ /* 0x000f240000300800 */
[----:B------:R-:W4:Y:S02]  /*85830*/  LDL.LU R10, [R1+0x254] ;  /* 0x00025400010a7983 */ /* 0x000f240000300800 */
[----:B------:R-:W-:-:S05]  /*85840*/  FMUL R6, R3, R6 ;  /* 0x0000000603067220 */ /* 0x000fca0000400000 */
[----:B------:R0:W-:Y:S04]  /*85850*/  STL [R1+0x838], R6 ;  /* 0x0008380601007387 */ /* 0x0001e80000100800 */
[----:B0-----:R-:W4:Y:S01]  /*85860*/  LDL.LU R6, [R1+0x258] ;  /* 0x0002580001067983 */ /* 0x001f220000300800 */
[----:B--2---:R-:W-:-:S05]  /*85870*/  FMUL R13, R3, R13 ;  /* 0x0000000d030d7220 */ /* 0x004fca0000400000 */
[----:B------:R0:W-:Y:S01]  /*85880*/  STL [R1+0x65c], R13 ;  /* 0x00065c0d01007387 */ /* 0x0001e20000100800 */
[----:B------:R-:W-:-:S03]  /*85890*/  FMUL R4, R3, R4 ;  /* 0x0000000403047220 */ /* 0x000fc60000400000 */
[----:B0-----:R-:W2:Y:S01]  /*858a0*/  LDL.LU R13, [R1+0x18] ;  /* 0x00001800010d7983 */ /* 0x001ea20000300800 */
[C---:B------:R-:W-:Y:S02]  /*858b0*/  FMUL R16, R3.reuse, R16 ;  /* 0x0000001003107220 */ /* 0x040fe40000400000 */
[----:B------:R0:W-:Y:S03]  /*858c0*/  STL [R1+0x658], R4 ;  /* 0x0006580401007387 */ /* 0x0001e60000100800 */
[----:B------:R1:W-:Y:S01]  /*858d0*/  STL [R1+0x654], R16 ;  /* 0x0006541001007387 */ /* 0x0003e20000100800 */
[C---:B------:R-:W-:Y:S02]  /*858e0*/  FMUL R17, R3.reuse, R17 ;  /* 0x0000001103117220 */ /* 0x040fe40000400000 */
[C---:B0-----:R-:W-:Y:S02]  /*858f0*/  FMUL R4, R3.reuse, R18 ;  /* 0x0000001203047220 */ /* 0x041fe40000400000 */
[----:B-1----:R-:W-:-:S03]  /*85900*/  FMUL R16, R3, R2 ;  /* 0x0000000203107220 */ /* 0x002fc60000400000 */
[----:B------:R0:W-:Y:S01]  /*85910*/  STL [R1+0x650], R4 ;  /* 0x0006500401007387 */ /* 0x0001e20000100800 */
[----:B------:R-:W-:Y:S03]  /*85920*/  STL [R1+0x63c], R17 ;  /* 0x00063c1101007387 */ /* 0x000fe60000100800 */
[----:B------:R-:W-:Y:S01]  /*85930*/  STL [R1+0x638], R16 ;  /* 0x0006381001007387 */ /* 0x000fe20000100800 */
[C---:B------:R-:W-:Y:S02]  /*85940*/  FMUL R2, R3.reuse, R8 ;  /* 0x0000000803027220 */ /* 0x040fe40000400000 */
[----:B0-----:R-:W-:Y:S02]  /*85950*/  FMUL R4, R3, R28 ;  /* 0x0000001c03047220 */ /* 0x001fe40000400000 */
[----:B------:R-:W2:Y:S03]  /*85960*/  LDL.LU R28, [R1+0x25c] ;  /* 0x00025c00011c7983 */ /* 0x000ea60000300800 */
[----:B------:R-:W-:Y:S02]  /*85970*/  STL [R1+0x634], R4 ;  /* 0x0006340401007387 */ /* 0x000fe40000100800 */
[----:B------:R-:W2:Y:S02]  /*85980*/  LDL.LU R8, [R1+0x260] ;  /* 0x0002600001087983 */ /* 0x000ea40000300800 */
[----:B------:R0:W-:Y:S02]  /*85990*/  STL [R1+0x630], R2 ;  /* 0x0006300201007387 */ /* 0x0001e40000100800 */
[----:B0-----:R-:W-:-:S02]  /*859a0*/  FMUL R2, R0, R11 ;  /* 0x0000000b00027220 */ /* 0x001fc40000400000 */
[----:B------:R-:W2:Y:S01]  /*859b0*/  LDL.LU R11, [R1+0x268] ;  /* 0x00026800010b7983 */ /* 0x000ea20000300800 */
[C---:B------:R-:W-:Y:S02]  /*859c0*/  FMUL R16, R0.reuse, R20 ;  /* 0x0000001400107220 */ /* 0x040fe40000400000 */
[----:B------:R3:W-:Y:S02]  /*859d0*/  STL [R1+0x834], R2 ;  /* 0x0008340201007387 */ /* 0x0007e40000100800 */
[C---:B------:R-:W-:Y:S01]  /*859e0*/  FMUL R4, R0.reuse, R27 ;  /* 0x0000001b00047220 */ /* 0x040fe20000400000 */
[----:B------:R0:W-:Y:S04]  /*859f0*/  STL [R1+0x830], R16 ;  /* 0x0008301001007387 */ /* 0x0001e80000100800 */
[----:B------:R1:W-:Y:S01]  /*85a00*/  STL [R1+0x82c], R4 ;  /* 0x00082c0401007387 */ /* 0x0003e20000100800 */
[----:B------:R-:W0:Y:S01]  /*85a10*/  MUFU.RCP R3, R19 ;  /* 0x0000001300037308 */ /* 0x000e220000001000 */
[----:B---3--:R-:W-:-:S02]  /*85a20*/  FMUL R2, R0, R21 ;  /* 0x0000001500027220 */ /* 0x008fc40000400000 */
[C---:B0-----:R-:W-:Y:S02]  /*85a30*/  FMUL R16, R0.reuse, R22 ;  /* 0x0000001600107220 */ /* 0x041fe40000400000 */
[C---:B-1----:R-:W-:Y:S01]  /*85a40*/  FMUL R4, R0.reuse, R26 ;  /* 0x0000001a00047220 */ /* 0x042fe20000400000 */
[----:B------:R0:W-:Y:S02]  /*85a50*/  STL [R1+0x828], R2 ;  /* 0x0008280201007387 */ /* 0x0001e40000100800 */
[----:B------:R-:W-:Y:S02]  /*85a60*/  STL [R1+0x824], R16 ;  /* 0x0008241001007387 */ /* 0x000fe40000100800 */
[C---:B0-----:R-:W-:Y:S02]  /*85a70*/  FMUL R2, R0.reuse, R9 ;  /* 0x0000000900027220 */ /* 0x041fe40000400000 */
[----:B------:R-:W3:Y:S01]  /*85a80*/  LDL.LU R9, [R1+0x270] ;  /* 0x0002700001097983 */ /* 0x000ee20000300800 */
[----:B------:R0:W-:Y:S02]  /*85a90*/  STL [R1+0x820], R4 ;  /* 0x0008200401007387 */ /* 0x0001e40000100800 */
[----:B------:R1:W-:Y:S02]  /*85aa0*/  STL [R1+0x81c], R2 ;  /* 0x00081c0201007387 */ /* 0x0003e40000100800 */
[----:B0-----:R-:W-:-:S02]  /*85ab0*/  FMUL R4, R0, R24 ;  /* 0x0000001800047220 */ /* 0x001fc40000400000 */
[C---:B-1----:R-:W-:Y:S02]  /*85ac0*/  FMUL R2, R0.reuse, R23 ;  /* 0x0000001700027220 */ /* 0x042fe40000400000 */
[C---:B----4-:R-:W-:Y:S01]  /*85ad0*/  FMUL R14, R0.reuse, R14 ;  /* 0x0000000e000e7220 */ /* 0x050fe20000400000 */
[----:B------:R0:W-:Y:S02]  /*85ae0*/  STL [R1+0x818], R4 ;  /* 0x0008180401007387 */ /* 0x0001e40000100800 */
[----:B------:R1:W-:Y:S02]  /*85af0*/  STL [R1+0x61c], R2 ;  /* 0x00061c0201007387 */ /* 0x0003e40000100800 */
[----:B------:R-:W-:Y:S01]  /*85b00*/  STL [R1+0x618], R14 ;  /* 0x0006180e01007387 */ /* 0x000fe20000100800 */
[C---:B0-----:R-:W-:Y:S02]  /*85b10*/  FMUL R4, R0.reuse, R12 ;  /* 0x0000000c00047220 */ /* 0x041fe40000400000 */
[----:B-1----:R-:W-:-:S02]  /*85b20*/  FMUL R2, R0, R5 ;  /* 0x0000000500027220 */ /* 0x002fc40000400000 */
[C---:B------:R-:W-:Y:S01]  /*85b30*/  FMUL R5, R0.reuse, R7 ;  /* 0x0000000700057220 */ /* 0x040fe20000400000 */
[----:B------:R0:W-:Y:S02]  /*85b40*/  STL [R1+0x614], R4 ;  /* 0x0006140401007387 */ /* 0x0001e40000100800 */
[----:B------:R1:W-:Y:S02]  /*85b50*/  STL [R1+0x610], R2 ;  /* 0x0006100201007387 */ /* 0x0003e40000100800 */
[----:B------:R-:W-:Y:S02]  /*85b60*/  STL [R1+0x5fc], R5 ;  /* 0x0005fc0501007387 */ /* 0x000fe40000100800 */
[C---:B0-----:R-:W-:Y:S02]  /*85b70*/  FMUL R4, R0.reuse, R29 ;  /* 0x0000001d00047220 */ /* 0x041fe40000400000 */
[----:B------:R-:W4:Y:S01]  /*85b80*/  LDL.LU R29, [R1+0x278] ;  /* 0x00027800011d7983 */ /* 0x000f220000300800 */
[----:B-1----:R-:W-:-:S02]  /*85b90*/  FMUL R2, R0, R10 ;  /* 0x0000000a00027220 */ /* 0x002fc40000400000 */
[----:B------:R0:W-:Y:S02]  /*85ba0*/  STL [R1+0x5f8], R4 ;  /* 0x0005f80401007387 */ /* 0x0001e40000100800 */
[----:B------:R-:W4:Y:S01]  /*85bb0*/  LDL.LU R10, [R1+0x280] ;  /* 0x00028000010a7983 */ /* 0x000f220000300800 */
[----:B------:R1:W-:Y:S04]  /*85bc0*/  STL [R1+0x5f4], R2 ;  /* 0x0005f40201007387 */ /* 0x0003e80000100800 */
[----:B0-----:R-:W4:Y:S01]  /*85bd0*/  LDL.LU R4, [R1+0x288] ;  /* 0x0002880001047983 */ /* 0x001f220000300800 */
[----:B-1----:R-:W-:-:S05]  /*85be0*/  FMUL R2, R0, R6 ;  /* 0x0000000600027220 */ /* 0x002fca0000400000 */
[----:B------:R0:W-:Y:S01]  /*85bf0*/  STL [R1+0x5f0], R2 ;  /* 0x0005f00201007387 */ /* 0x0001e20000100800 */
[----:B------:R-:W4:Y:S02]  /*85c00*/  LDL.LU R16, [R1+0x290] ;  /* 0x0002900001107983 */ /* 0x000f240000300800 */
[----:B------:R-:W4:Y:S02]  /*85c10*/  LDL.LU R18, [R1+0x298] ;  /* 0x0002980001127983 */ /* 0x000f240000300800 */
[----:B------:R-:W4:Y:S01]  /*85c20*/  LDL.LU R17, [R1+0x2a0] ;  /* 0x0002a00001117983 */ /* 0x000f220000300800 */
[----:B0-----:R-:W4:Y:S01]  /*85c30*/  LDL.LU R2, [R1+0x2a8] ;  /* 0x0002a80001027983 */ /* 0x001f220000300800 */
[----:B------:R-:W4:Y:S01]  /*85c40*/  LDL.LU R6, [R1+0x2b0] ;  /* 0x0002b00001067983 */ /* 0x000f220000300800 */
[----:B--2---:R0:W1:Y:S02]  /*85c50*/  MUFU.RCP R0, R13 ;  /* 0x0000000d00007308 */ /* 0x0040640000001000 */
[----:B0-----:R-:W2:Y:S01]  /*85c60*/  LDL.LU R13, [R1+0x2b8] ;  /* 0x0002b800010d7983 */ /* 0x001ea20000300800 */
        /* <DEDUP_REMOVED lines=8> */
[----:B0-----:R-:W-:-:S05]  /*85cf0*/  FMUL R5, R3, R11 ;  /* 0x0000000b03057220 */ /* 0x001fca0000400000 */
[----:B------:R3:W-:Y:S01]  /*85d00*/  STL [R1+0x80c], R5 ;  /* 0x00080c0501007387 */ /* 0x0007e20000100800 */
[----:B------:R-:W1:Y:S02]  /*85d10*/  LDL.LU R21, [R1+0x264] ;  /* 0x0002640001157983 */ /* 0x000e640000300800 */
[----:B------:R-:W2:Y:S02]  /*85d20*/  LDL.LU R22, [R1+0x26c] ;  /* 0x00026c0001167983 */ /* 0x000ea40000300800 */
[----:B------:R-:W2:Y:S01]  /*85d30*/  LDL.LU R26, [R1+0x274] ;  /* 0x00027400011a7983 */ /* 0x000ea20000300800 */
[----:B------:R-:W2:Y:S01]  /*85d40*/  LDL.LU R11, [R1+0x27c] ;  /* 0x00027c00010b7983 */ /* 0x000ea20000300800 */
[----:B------:R-:W2:Y:S02]  /*85d50*/  LDL.LU R24, [R1+0x284] ;  /* 0x0002840001187983 */ /* 0x000ea40000300800 */
[----:B------:R-:W2:Y:S02]  /*85d60*/  LDL.LU R23, [R1+0x28c] ;  /* 0x00028c0001177983 */ /* 0x000ea40000300800 */
[----:B---3--:R-:W-:-:S05]  /*85d70*/  FMUL R5, R3, R9 ;  /* 0x0000000903057220 */ /* 0x008fca0000400000 */
[----:B------:R0:W-:Y:S01]  /*85d80*/  STL [R1+0x808], R5 ;  /* 0x0008080501007387 */ /* 0x0001e20000100800 */
[----:B------:R-:W3:Y:S02]  /*85d90*/  LDL.LU R14, [R1+0x294] ;  /* 0x00029400010e7983 */ /* 0x000ee40000300800 */
[----:B------:R-:W3:Y:S01]  /*85da0*/  LDL.LU R12, [R1+0x29c] ;  /* 0x00029c00010c7983 */ /* 0x000ee20000300800 */
[----:B0-----:R-:W3:Y:S01]  /*85db0*/  LDL.LU R5, [R1+0x2a4] ;  /* 0x0002a40001057983 */ /* 0x001ee20000300800 */
[----:B------:R-:W3:Y:S02]  /*85dc0*/  LDL.LU R7, [R1+0x2ac] ;  /* 0x0002ac0001077983 */ /* 0x000ee40000300800 */
[----:B------:R-:W3:Y:S02]  /*85dd0*/  LDL.LU R28, [R1+0x2b4] ;  /* 0x0002b400011c7983 */ /* 0x000ee40000300800 */
[----:B------:R-:W3:Y:S02]  /*85de0*/  LDL.LU R9, [R1+0x2bc] ;  /* 0x0002bc0001097983 */ /* 0x000ee40000300800 */
[----:B----4-:R-:W-:-:S02]  /*85df0*/  FMUL R29, R3, R29 ;  /* 0x0000001d031d7220 */ /* 0x010fc40000400000 */
[----:B------:R-:W-:-:S03]  /*85e00*/  FMUL R10, R3, R10 ;  /* 0x0000000a030a7220 */ /* 0x000fc60000400000 */
[----:B------:R0:W-:Y:S04]  /*85e10*/  STL [R1+0x804], R29 ;  /* 0x0008041d01007387 */ /* 0x0001e80000100800 */
[----:B0-----:R-:W4:Y:S01]  /*85e20*/  LDL.LU R29, [R1+0x2c4] ;  /* 0x0002c400011d7983 */ /* 0x001f220000300800 */
[----:B------:R0:W-:Y:S02]  /*85e30*/  STL [R1+0x800], R10 ;  /* 0x0008000a01007387 */ /* 0x0001e40000100800 */
[C---:B------:R-:W-:Y:S01]  /*85e40*/  FMUL R4, R3.reuse, R4 ;  /* 0x0000000403047220 */ /* 0x040fe20000400000 */
[----:B0-----:R-:W4:Y:S01]  /*85e50*/  LDL.LU R10, [R1+0x2cc] ;  /* 0x0002cc00010a7983 */ /* 0x001f220000300800 */
[----:B------:R-:W-:-:S03]  /*85e60*/  FMUL R16, R3, R16 ;  /* 0x0000001003107220 */ /* 0x000fc60000400000 */
[----:B------:R0:W-:Y:S01]  /*85e70*/  STL [R1+0x7fc], R4 ;  /* 0x0007fc0401007387 */ /* 0x0001e20000100800 */
[----:B------:R-:W-:-:S03]  /*85e80*/  FMUL R17, R3, R17 ;  /* 0x0000001103117220 */ /* 0x000fc60000400000 */
[----:B------:R0:W-:Y:S02]  /*85e90*/  STL [R1+0x7f8], R16 ;  /* 0x0007f81001007387 */ /* 0x0001e40000100800 */
[C---:B0-----:R-:W-:Y:S02]  /*85ea0*/  FMUL R4, R3.reuse, R18 ;  /* 0x0000001203047220 */ /* 0x041fe40000400000 */
[----:B------:R-:W-:-:S03]  /*85eb0*/  FMUL R16, R3, R2 ;  /* 0x0000000203107220 */ /* 0x000fc60000400000 */
[----:B------:R0:W-:Y:S01]  /*85ec0*/  STL [R1+0x5cc], R4 ;  /* 0x0005cc0401007387 */ /* 0x0001e20000100800 */
[----:B------:R-:W-:Y:S03]  /*85ed0*/  STL [R1+0x5c0], R17 ;  /* 0x0005c01101007387 */ /* 0x000fe60000100800 */
[----:B------:R-:W-:Y:S01]  /*85ee0*/  STL [R1+0x5b4], R16 ;  /* 0x0005b41001007387 */ /* 0x000fe20000100800 */
[C---:B--2---:R-:W-:Y:S02]  /*85ef0*/  FMUL R2, R3.reuse, R13 ;  /* 0x0000000d03027220 */ /* 0x044fe40000400000 */
[C---:B0-----:R-:W-:Y:S02]  /*85f00*/  FMUL R4, R3.reuse, R6 ;  /* 0x0000000603047220 */ /* 0x041fe40000400000 */
[----:B------:R-:W2:Y:S03]  /*85f10*/  LDL.LU R6, [R1+0x2d4] ;  /* 0x0002d40001067983 */ /* 0x000ea60000300800 */
[----:B------:R-:W-:Y:S02]  /*85f20*/  STL [R1+0x2a8], R4 ;  /* 0x0002a80401007387 */ /* 0x000fe40000100800 */
[----:B------:R-:W2:Y:S02]  /*85f30*/  LDL.LU R13, [R1+0x2d8] ;  /* 0x0002d800010d7983 */ /* 0x000ea40000300800 */
[----:B------:R0:W-:Y:S02]  /*85f40*/  STL [R1+0x2a0], R2 ;  /* 0x0002a00201007387 */ /* 0x0001e40000100800 */
[----:B0-----:R-:W-:-:S02]  /*85f50*/  FMUL R2, R3, R8 ;  /* 0x0000000803027220 */ /* 0x001fc40000400000 */
[----:B------:R-:W2:Y:S01]  /*85f60*/  LDL.LU R8, [R1+0x20] ;  /* 0x0000200001087983 */ /* 0x000ea20000300800 */
[----:B------:R-:W-:-:S05]  /*85f70*/  FMUL R4, R3, R19 ;  /* 0x0000001303047220 */ /* 0x000fca0000400000 */
[----:B------:R0:W-:Y:S01]  /*85f80*/  STL [R1+0x298], R4 ;  /* 0x0002980401007387 */ /* 0x0001e20000100800 */
[----:B------:R1:W-:Y:S02]  /*85f90*/  STL [R1+0x290], R2 ;  /* 0x0002900201007387 */ /* 0x0003e40000100800 */
[----:B0-----:R-:W-:Y:S02]  /*85fa0*/  FMUL R4, R3, R20 ;  /* 0x0000001403047220 */ /* 0x001fe40000400000 */
[C---:B-1----:R-:W-:Y:S02]  /*85fb0*/  FMUL R2, R0.reuse, R21 ;  /* 0x0000001500027220 */ /* 0x042fe40000400000 */
[C---:B------:R-:W-:Y:S01]  /*85fc0*/  FMUL R16, R0.reuse, R22 ;  /* 0x0000001600107220 */ /* 0x040fe20000400000 */
[----:B------:R0:W-:Y:S02]  /*85fd0*/  STL [R1+0x288], R4 ;  /* 0x0002880401007387 */ /* 0x0001e40000100800 */
[----:B------:R1:W-:Y:S02]  /*85fe0*/  STL [R1+0x7f4], R2 ;  /* 0x0007f40201007387 */ /* 0x0003e40000100800 */
[----:B------:R-:W-:Y:S02]  /*85ff0*/  STL [R1+0x7f0], R16 ;  /* 0x0007f01001007387 */ /* 0x000fe40000100800 */
[----:B0-----:R-:W-:-:S02]  /*86000*/  FMUL R4, R0, R26 ;  /* 0x0000001a00047220 */ /* 0x001fc40000400000 */
[C---:B-1----:R-:W-:Y:S02]  /*86010*/  FMUL R2, R0.reuse, R11 ;  /* 0x0000000b00027220 */ /* 0x042fe40000400000 */
[----:B------:R-:W2:Y:S01]  /*86020*/  LDL.LU R11, [R1+0x2dc] ;  /* 0x0002dc00010b7983 */ /* 0x000ea20000300800 */
[----:B------:R0:W-:Y:S02]  /*86030*/  STL [R1+0x7ec], R4 ;  /* 0x0007ec0401007387 */ /* 0x0001e40000100800 */
[----:B------:R1:W-:Y:S02]  /*86040*/  STL [R1+0x7e8], R2 ;  /* 0x0007e80201007387 */ /* 0x0003e40000100800 */
[C---:B0-----:R-:W-:Y:S02]  /*86050*/  FMUL R4, R0.reuse, R24 ;  /* 0x0000001800047220 */ /* 0x041fe40000400000 */
[----:B-1----:R-:W-:-:S03]  /*86060*/  FMUL R2, R0, R23 ;  /* 0x0000001700027220 */ /* 0x002fc60000400000 */
[----:B------:R0:W-:Y:S02]  /*86070*/  STL [R1+0x7e4], R4 ;  /* 0x0007e40401007387 */ /* 0x0001e40000100800 */
[----:B------:R1:W-:Y:S01]  /*86080*/  STL [R1+0x7e0], R2 ;  /* 0x0007e00201007387 */ /* 0x0003e20000100800 */
[----:B------:R0:W0:Y:S01]  /*86090*/  MUFU.RCP R3, R27 ;  /* 0x0000001b00037308 */ /* 0x0000220000001000 */
[C---:B---3--:R-:W-:Y:S02]  /*860a0*/  FMUL R14, R0.reuse, R14 ;  /* 0x0000000e000e7220 */ /* 0x048fe40000400000 */
[----:B0-----:R-:W-:-:S03]  /*860b0*/  FMUL R4, R0, R12 ;  /* 0x0000000c00047220 */ /* 0x001fc60000400000 */
[----:B------:R-:W-:Y:S04]  /*860c0*/  STL [R1+0x7dc], R14 ;  /* 0x0007dc0e01007387 */ /* 0x000fe80000100800 */
[----:B------:R0:W-:Y:S01]  /*860d0*/  STL [R1+0x7d8], R4 ;  /* 0x0007d80401007387 */ /* 0x0001e20000100800 */
[C---:B-1----:R-:W-:Y:S02]  /*860e0*/  FMUL R2, R0.reuse, R5 ;  /* 0x0000000500027220 */ /* 0x042fe40000400000 */
[----:B------:R-:W-:-:S03]  /*860f0*/  FMUL R5, R0, R7 ;  /* 0x0000000700057220 */ /* 0x000fc60000400000 */
[----:B------:R1:W-:Y:S01]  /*86100*/  STL [R1+0x278], R2 ;  /* 0x0002780201007387 */ /* 0x0003e20000100800 */
[----:B0-----:R-:W-:-:S03]  /*86110*/  FMUL R4, R0, R28 ;  /* 0x0000001c00047220 */ /* 0x001fc60000400000 */
[----:B------:R-:W-:Y:S04]  /*86120*/  STL [R1+0x274], R5 ;  /* 0x0002740501007387 */ /* 0x000fe80000100800 */
[----:B------:R-:W3:Y:S01]  /*86130*/  LDL.LU R28, [R1+0x2e0] ;  /* 0x0002e000011c7983 */ /* 0x000ee20000300800 */
[----:B------:R0:W-:Y:S02]  /*86140*/  STL [R1+0x268], R4 ;  /* 0x0002680401007387 */ /* 0x0001e40000100800 */
[C---:B-1----:R-:W-:Y:S02]  /*86150*/  FMUL R2, R0.reuse, R9 ;  /* 0x0000000900027220 */ /* 0x042fe40000400000 */
[----:B------:R-:W3:Y:S03]  /*86160*/  LDL.LU R9, [R1+0x2e4] ;  /* 0x0002e40001097983 */ /* 0x000ee60000300800 */
[----:B------:R1:W-:Y:S01]  /*86170*/  STL [R1+0x264], R2 ;  /* 0x0002640201007387 */ /* 0x0003e20000100800 */
[----:B0-----:R-:W3:Y:S01]  /*86180*/  LDL.LU R4, [R1+0x2ec] ;  /* 0x0002ec0001047983 */ /* 0x001ee20000300800 */
[----:B----4-:R-:W-:-:S05]  /*86190*/  FMUL R5, R0, R29 ;  /* 0x0000001d00057220 */ /* 0x010fca0000400000 */
[----:B------:R-:W-:Y:S01]  /*861a0*/  STL [R1+0x258], R5 ;  /* 0x0002580501007387 */ /* 0x000fe20000100800 */
[----:B------:R-:W4:Y:S02]  /*861b0*/  LDL.LU R16, [R1+0x2f4] ;  /* 0x0002f40001107983 */ /* 0x000f240000300800 */
[----:B-1----:R-:W-:-:S05]  /*861c0*/  FMUL R2, R0, R10 ;  /* 0x0000000a00027220 */ /* 0x002fca0000400000 */
[----:B------:R0:W-:Y:S01]  /*861d0*/  STL [R1+0x20c], R2 ;  /* 0x00020c0201007387 */ /* 0x0001e20000100800 */
[----:B------:R-:W4:Y:S02]  /*861e0*/  LDL.LU R18, [R1+0x2fc] ;  /* 0x0002fc0001127983 */ /* 0x000f240000300800 */
[----:B------:R-:W4:Y:S01]  /*861f0*/  LDL.LU R17, [R1+0x304] ;  /* 0x0003040001117983 */ /* 0x000f220000300800 */
[----:B0-----:R-:W4:Y:S01]  /*86200*/  LDL.LU R2, [R1+0x30c] ;  /* 0x00030c0001027983 */ /* 0x001f220000300800 */
[----:B------:R-:W4:Y:S02]  /*86210*/  LDL.LU R29, [R1+0x314] ;  /* 0x00031400011d7983 */ /* 0x000f240000300800 */
[----:B------:R-:W4:Y:S02]  /*86220*/  LDL.LU R10, [R1+0x31c] ;  /* 0x00031c00010a7983 */ /* 0x000f240000300800 */
[----:B------:R-:W4:Y:S02]  /*86230*/  LDL.LU R19, [R1+0x324] ;  /* 0x0003240001137983 */ /* 0x000f240000300800 */
[----:B--2---:R-:W-:-:S02]  /*86240*/  FMUL R5, R0, R6 ;  /* 0x0000000600057220 */ /* 0x004fc40000400000 */
[----:B------:R-:W-:-:S03]  /*86250*/  FMUL R0, R0, R13 ;  /* 0x0000000d00007220 */ /* 0x000fc60000400000 */
[----:B------:R-:W-:Y:S01]  /*86260*/  STL [R1+0x208], R5 ;  /* 0x0002080501007387 */ /* 0x000fe20000100800 */
[----:B------:R-:W2:Y:S02]  /*86270*/  LDL.LU R13, [R1+0x32c] ;  /* 0x00032c00010d7983 */ /* 0x000ea40000300800 */
[----:B------:R0:W-:Y:S02]  /*86280*/  STL [R1+0x204], R0 ;  /* 0x0002040001007387 */ /* 0x0001e40000100800 */
[----:B------:R-:W2:Y:S01]  /*86290*/  LDL.LU R20, [R1+0x334] ;  /* 0x0003340001147983 */ /* 0x000ea20000300800 */
[----:B------:R-:W2:Y:S01]  /*862a0*/  LDL.LU R27, [R1+0x338] ;  /* 0x00033800011b7983 */ /* 0x000ea20000300800 */
[----:B------:R-:W2:Y:S02]  /*862b0*/  LDL.LU R21, [R1+0x340] ;  /* 0x0003400001157983 */ /* 0x000ea40000300800 */
[----:B------:R-:W2:Y:S02]  /*862c0*/  LDL.LU R22, [R1+0x348] ;  /* 0x0003480001167983 */ /* 0x000ea40000300800 */
[----:B------:R-:W2:Y:S01]  /*862d0*/  LDL.LU R26, [R1+0x24] ;  /* 0x00002400011a7983 */ /* 0x000ea20000300800 */
[----:B0-----:R0:W1:Y:S02]  /*862e0*/  MUFU.RCP R0, R8 ;  /* 0x0000000800007308 */ /* 0x0010640000001000 */
[----:B0-----:R-:W1:Y:S01]  /*862f0*/  LDL.LU R8, [R1+0x2e8] ;  /* 0x0002e80001087983 */ /* 0x001e620000300800 */
[----:B------:R-:W2:Y:S02]  /*86300*/  LDL.LU R24, [R1+0x2f0] ;  /* 0x0002f00001187983 */ /* 0x000ea40000300800 */
[----:B------:R-:W2:Y:S02]  /*86310*/  LDL.LU R23, [R1+0x2f8] ;  /* 0x0002f80001177983 */ /* 0x000ea40000300800 */
[----:B------:R-:W-:-:S05]  /*86320*/  FMUL R5, R3, R11 ;  /* 0x0000000b03057220 */ /* 0x000fca0000400000 */
[----:B------:R0:W-:Y:S01]  /*86330*/  STL [R1+0x7d4], R5 ;  /* 0x0007d40501007387 */ /* 0x0001e20000100800 */
[----:B------:R-:W2:Y:S02]  /*86340*/  LDL.LU R14, [R1+0x300] ;  /* 0x00030000010e7983 */ /* 0x000ea40000300800 */
[----:B------:R-:W2:Y:S01]  /*86350*/  LDL.LU R12, [R1+0x308] ;  /* 0x00030800010c7983 */ /* 0x000ea20000300800 */
[----:B0-----:R-:W2:Y:S01]  /*86360*/  LDL.LU R5, [R1+0x310] ;  /* 0x0003100001057983 */ /* 0x001ea20000300800 */
[----:B------:R-:W2:Y:S02]  /*86370*/  LDL.LU R7, [R1+0x318] ;  /* 0x0003180001077983 */ /* 0x000ea40000300800 */
[----:B------:R-:W2:Y:S02]  /*86380*/  LDL.LU R6, [R1+0x320] ;  /* 0x0003200001067983 */ /* 0x000ea40000300800 */
[----:B------:R-:W2:Y:S02]  /*86390*/  LDL.LU R11, [R1+0x328] ;  /* 0x00032800010b7983 */ /* 0x000ea40000300800 */
[----:B---3--:R-:W-:-:S05]  /*863a0*/  FMUL R28, R3, R28 ;  /* 0x0000001c031c7220 */ /* 0x008fca0000400000 */
[----:B------:R0:W-:Y:S01]  /*863b0*/  STL [R1+0x7d0], R28 ;  /* 0x0007d01c01007387 */ /* 0x0001e20000100800 */
[C---:B------:R-:W-:Y:S02]  /*863c0*/  FMUL R9, R3.reuse, R9 ;  /* 0x0000000903097220 */ /* 0x040fe40000400000 */
[C---:B------:R-:W-:Y:S01]  /*863d0*/  FMUL R4, R3.reuse, R4 ;  /* 0x0000000403047220 */ /* 0x040fe20000400000 */
[----:B0-----:R-:W3:Y:S02]  /*863e0*/  LDL.LU R28, [R1+0x330] ;  /* 0x00033000011c7983 */ /* 0x001ee40000300800 */
[----:B------:R0:W-:Y:S02]  /*863f0*/  STL [R1+0x7cc], R9 ;  /* 0x0007cc0901007387 */ /* 0x0001e40000100800 */
[----:B0-----:R-:W3:Y:S01]  /*86400*/  LDL.LU R9, [R1+0x33c] ;  /* 0x00033c0001097983 */ /* 0x001ee20000300800 */
[----:B------:R0:W-:Y:S02]  /*86410*/  STL [R1+0x7c8], R4 ;  /* 0x0007c80401007387 */ /* 0x0001e40000100800 */
[----:B----4-:R-:W-:-:S05]  /*86420*/  FMUL R16, R3, R16 ;  /* 0x0000001003107220 */ /* 0x010fca0000400000 */
[----:B------:R4:W-:Y:S01]  /*86430*/  STL [R1+0x7c4], R16 ;  /* 0x0007c41001007387 */ /* 0x0009e20000100800 */
[C---:B0-----:R-:W-:Y:S02]  /*86440*/  FMUL R4, R3.reuse, R18 ;  /* 0x0000001203047220 */ /* 0x041fe40000400000 */
[----:B------:R-:W-:-:S03]  /*86450*/  FMUL R17, R3, R17 ;  /* 0x0000001103117220 */ /* 0x000fc60000400000 */
[----:B------:R0:W-:Y:S01]  /*86460*/  STL [R1+0x7c0], R4 ;  /* 0x0007c00401007387 */ /* 0x0001e20000100800 */
[----:B----4-:R-:W-:-:S03]  /*86470*/  FMUL R16, R3, R2 ;  /* 0x0000000203107220 */ /* 0x010fc60000400000 */
[----:B------:R-:W-:Y:S04]  /*86480*/  STL [R1+0x7bc], R17 ;  /* 0x0007bc1101007387 */ /* 0x000fe80000100800 */
[----:B------:R-:W-:Y:S01]  /*86490*/  STL [R1+0x7b8], R16 ;  /* 0x0007b81001007387 */ /* 0x000fe20000100800 */
[C---:B0-----:R-:W-:Y:S02]  /*864a0*/  FMUL R4, R3.reuse, R29 ;  /* 0x0000001d03047220 */ /* 0x041fe40000400000 */
[----:B------:R-:W4:Y:S02]  /*864b0*/  LDL.LU R29, [R1+0x344] ;  /* 0x00034400011d7983 */ /* 0x000f240000300800 */
[C---:B------:R-:W-:Y:S01]  /*864c0*/  FMUL R2, R3.reuse, R10 ;  /* 0x0000000a03027220 */ /* 0x040fe20000400000 */
[----:B------:R-:W-:Y:S01]  /*864d0*/  STL [R1+0x200], R4 ;  /* 0x0002000401007387 */ /* 0x000fe20000100800 */
[----:B------:R-:W4:Y:S03]  /*864e0*/  LDL.LU R10, [R1+0x34c] ;  /* 0x00034c00010a7983 */ /* 0x000f260000300800 */
[----:B------:R2:W-:Y:S02]  /*864f0*/  STL [R1+0x1fc], R2 ;  /* 0x0001fc0201007387 */ /* 0x0005e40000100800 */
[----:B--2---:R-:W-:-:S02]  /*86500*/  FMUL R2, R3, R13 ;  /* 0x0000000d03027220 */ /* 0x004fc40000400000 */
[----:B------:R-:W2:Y:S01]  /*86510*/  LDL.LU R13, [R1+0x350] ;  /* 0x00035000010d7983 */ /* 0x000ea20000300800 */
[----:B------:R-:W-:-:S05]  /*86520*/  FMUL R4, R3, R19 ;  /* 0x0000001303047220 */ /* 0x000fca0000400000 */
[----:B------:R0:W-:Y:S01]  /*86530*/  STL [R1+0x1f8], R4 ;  /* 0x0001f80401007387 */ /* 0x0001e20000100800 */
[----:B------:R0:W-:Y:S02]  /*86540*/  STL [R1+0x1f4], R2 ;  /* 0x0001f40201007387 */ /* 0x0001e40000100800 */
[C---:B------:R-:W-:Y:S02]  /*86550*/  FMUL R16, R3.reuse, R27 ;  /* 0x0000001b03107220 */ /* 0x040fe40000400000 */
[C---:B0-----:R-:W-:Y:S02]  /*86560*/  FMUL R4, R3.reuse, R20 ;  /* 0x0000001403047220 */ /* 0x041fe40000400000 */
[----:B------:R-:W-:-:S03]  /*86570*/  FMUL R2, R3, R21 ;  /* 0x0000001503027220 */ /* 0x000fc60000400000 */
[----:B------:R0:W-:Y:S01]  /*86580*/  STL [R1+0x1f0], R4 ;  /* 0x0001f00401007387 */ /* 0x0001e20000100800 */
[----:B------:R-:W-:Y:S02]  /*86590*/  STL [R1+0x1ec], R16 ;  /* 0x0001ec1001007387 */ /* 0x000fe40000100800 */
[----:B------:R1:W-:Y:S02]  /*865a0*/  STL [R1+0x1e8], R2 ;  /* 0x0001e80201007387 */ /* 0x0003e40000100800 */
[----:B0-----:R-:W-:Y:S02]  /*865b0*/  FMUL R4, R3, R22 ;  /* 0x0000001603047220 */ /* 0x001fe40000400000 */
[----:B-1----:R-:W-:-:S03]  /*865c0*/  FMUL R2, R0, R8 ;  /* 0x0000000800027220 */ /* 0x002fc60000400000 */
[----:B------:R0:W-:Y:S01]  /*865d0*/  STL [R1+0x1d8], R4 ;  /* 0x0001d80401007387 */ /* 0x0001e20000100800 */
[----:B------:R-:W2:Y:S02]  /*865e0*/  LDL.LU R8, [R1+0x354] ;  /* 0x0003540001087983 */ /* 0x000ea40000300800 */
[----:B------:R1:W-:Y:S02]  /*865f0*/  STL [R1+0x7b4], R2 ;  /* 0x0007b40201007387 */ /* 0x0003e40000100800 */
[C---:B0-----:R-:W-:Y:S02]  /*86600*/  FMUL R4, R0.reuse, R24 ;  /* 0x0000001800047220 */ /* 0x041fe40000400000 */
[C---:B-1----:R-:W-:Y:S02]  /*86610*/  FMUL R2, R0.reuse, R23 ;  /* 0x0000001700027220 */ /* 0x042fe40000400000 */
[C---:B------:R-:W-:Y:S01]  /*86620*/  FMUL R14, R0.reuse, R14 ;  /* 0x0000000e000e7220 */ /* 0x040fe20000400000 */
[----:B------:R0:W-:Y:S02]  /*86630*/  STL [R1+0x7b0], R4 ;  /* 0x0007b00401007387 */ /* 0x0001e40000100800 */
[----:B------:R1:W-:Y:S02]  /*86640*/  STL [R1+0x7ac], R2 ;  /* 0x0007ac0201007387 */ /* 0x0003e40000100800 */
[----:B------:R-:W-:Y:S01]  /*86650*/  STL [R1+0x7a8], R14 ;  /* 0x0007a80e01007387 */ /* 0x000fe20000100800 */
[----:B0-----:R-:W-:-:S02]  /*86660*/  FMUL R4, R0, R12 ;  /* 0x0000000c00047220 */ /* 0x001fc40000400000 */
[C---:B-1----:R-:W-:Y:S02]  /*86670*/  FMUL R2, R0.reuse, R5 ;  /* 0x0000000500027220 */ /* 0x042fe40000400000 */
[C---:B------:R-:W-:Y:S01]  /*86680*/  FMUL R5, R0.reuse, R7 ;  /* 0x0000000700057220 */ /* 0x040fe20000400000 */
[----:B------:R0:W-:Y:S02]  /*86690*/  STL [R1+0x7a4], R4 ;  /* 0x0007a40401007387 */ /* 0x0001e40000100800 */
[----:B------:R1:W-:Y:S02]  /*866a0*/  STL [R1+0x7a0], R2 ;  /* 0x0007a00201007387 */ /* 0x0003e40000100800 */
[----:B------:R-:W-:Y:S02]  /*866b0*/  STL [R1+0x79c], R5 ;  /* 0x00079c0501007387 */ /* 0x000fe40000100800 */
[C---:B0-----:R-:W-:Y:S02]  /*866c0*/  FMUL R4, R0.reuse, R6 ;  /* 0x0000000600047220 */ /* 0x041fe40000400000 */
[C---:B-1----:R-:W-:Y:S01]  /*866d0*/  FMUL R2, R0.reuse, R11 ;  /* 0x0000000b00027220 */ /* 0x042fe20000400000 */
[----:B------:R-:W2:Y:S02]  /*866e0*/  LDL.LU R6, [R1+0x358] ;  /* 0x0003580001067983 */ /* 0x000ea40000300800 */
[----:B------:R0:W-:Y:S02]  /*866f0*/  STL [R1+0x798], R4 ;  /* 0x0007980401007387 */ /* 0x0001e40000100800 */
[----:B------:R-:W2:Y:S01]  /*86700*/  LDL.LU R11, [R1+0x28] ;  /* 0x00002800010b7983 */ /* 0x000ea20000300800 */
[----:B------:R1:W-:Y:S04]  /*86710*/  STL [R1+0x1d4], R2 ;  /* 0x0001d40201007387 */ /* 0x0003e80000100800 */
[----:B0-----:R-:W2:Y:S01]  /*86720*/  LDL.LU R4, [R1+0x35c] ;  /* 0x00035c0001047983 */ /* 0x001ea20000300800 */
[----:B------:R0:W0:Y:S01]  /*86730*/  MUFU.RCP R3, R26 ;  /* 0x0000001a00037308 */ /* 0x0000220000001000 */
[----:B---3--:R-:W-:-:S05]  /*86740*/  FMUL R5, R0, R28 ;  /* 0x0000001c00057220 */ /* 0x008fca0000400000 */
[----:B------:R-:W-:Y:S01]  /*86750*/  STL [R1+0x1d0], R5 ;  /* 0x0001d00501007387 */ /* 0x000fe20000100800 */
[----:B------:R-:W3:Y:S02]  /*86760*/  LDL.LU R16, [R1+0x360] ;  /* 0x0003600001107983 */ /* 0x000ee40000300800 */
[----:B-1----:R-:W-:-:S05]  /*86770*/  FMUL R2, R0, R9 ;  /* 0x0000000900027220 */ /* 0x002fca0000400000 */
[----:B------:R1:W-:Y:S01]  /*86780*/  STL [R1+0x1cc], R2 ;  /* 0x0001cc0201007387 */ /* 0x0003e20000100800 */
[----:B------:R-:W3:Y:S02]  /*86790*/  LDL.LU R18, [R1+0x364] ;  /* 0x0003640001127983 */ /* 0x000ee40000300800 */
[----:B------:R-:W3:Y:S01]  /*867a0*/  LDL.LU R17, [R1+0x368] ;  /* 0x0003680001117983 */ /* 0x000ee20000300800 */
[----:B-1----:R-:W3:Y:S01]  /*867b0*/  LDL.LU R2, [R1+0x36c] ;  /* 0x00036c0001027983 */ /* 0x002ee20000300800 */
[----:B------:R-:W3:Y:S02]  /*867c0*/  LDL.LU R28, [R1+0x370] ;  /* 0x00037000011c7983 */ /* 0x000ee40000300800 */
[----:B------:R-:W3:Y:S02]  /*867d0*/  LDL.LU R9, [R1+0x378] ;  /* 0x0003780001097983 */ /* 0x000ee40000300800 */
[----:B------:R-:W3:Y:S02]  /*867e0*/  LDL.LU R19, [R1+0x380] ;  /* 0x0003800001137983 */ /* 0x000ee40000300800 */
[----:B----4-:R-:W-:-:S02]  /*867f0*/  FMUL R7, R0, R29 ;  /* 0x0000001d00077220 */ /* 0x010fc40000400000 */
[----:B------:R-:W-:-:S03]  /*86800*/  FMUL R5, R0, R10 ;  /* 0x0000000a00057220 */ /* 0x000fc60000400000 */
[----:B------:R-:W-:Y:S01]  /*86810*/  STL [R1+0x1c8], R7 ;  /* 0x0001c80701007387 */ /* 0x000fe20000100800 */
[----:B------:R-:W4:Y:S03]  /*86820*/  LDL.LU R10, [R1+0x388] ;  /* 0x00038800010a7983 */ /* 0x000f260000300800 */
[----:B------:R2:W-:Y:S01]  /*86830*/  STL [R1+0x1c4], R5 ;  /* 0x0001c40501007387 */ /* 0x0005e20000100800 */
[----:B------:R-:W4:Y:S02]  /*86840*/  LDL.LU R20, [R1+0x390] ;  /* 0x0003900001147983 */ /* 0x000f240000300800 */
[----:B------:R-:W4:Y:S02]  /*86850*/  LDL.LU R27, [R1+0x39c] ;  /* 0x00039c00011b7983 */ /* 0x000f240000300800 */
[----:B--2---:R-:W-:-:S05]  /*86860*/  FMUL R5, R0, R13 ;  /* 0x0000000d00057220 */ /* 0x004fca0000400000 */
[----:B------:R1:W-:Y:S01]  /*86870*/  STL [R1+0x1c0], R5 ;  /* 0x0001c00501007387 */ /* 0x0003e20000100800 */
[----:B------:R-:W2:Y:S02]  /*86880*/  LDL.LU R21, [R1+0x3a4] ;  /* 0x0003a40001157983 */ /* 0x000ea40000300800 */
[----:B------:R-:W2:Y:S02]  /*86890*/  LDL.LU R22, [R1+0x3b8] ;  /* 0x0003b80001167983 */ /* 0x000ea40000300800 */
[----:B0-----:R-:W2:Y:S01]  /*868a0*/  LDL.LU R26, [R1+0x3c0] ;  /* 0x0003c000011a7983 */ /* 0x001ea20000300800 */
[----:B------:R-:W2:Y:S01]  /*868b0*/  LDL.LU R29, [R1+0x3c8] ;  /* 0x0003c800011d7983 */ /* 0x000ea20000300800 */
[----:B------:R-:W2:Y:S02]  /*868c0*/  LDL.LU R24, [R1+0x3d0] ;  /* 0x0003d00001187983 */ /* 0x000ea40000300800 */
[----:B------:R-:W2:Y:S02]  /*868d0*/  LDL.LU R23, [R1+0x2c] ;  /* 0x00002c0001177983 */ /* 0x000ea40000300800 */
[----:B-1----:R-:W-:-:S05]  /*868e0*/  FMUL R5, R0, R8 ;  /* 0x0000000800057220 */ /* 0x002fca0000400000 */
        /* <DEDUP_REMOVED lines=8> */
[----:B------:R0:W1:Y:S03]  /*86970*/  MUFU.RCP R0, R11 ;  /* 0x0000000b00007308 */ /* 0x0000660000001000 */
[----:B------:R0:W-:Y:S01]  /*86980*/  STL [R1+0x1b8], R6 ;  /* 0x0001b80601007387 */ /* 0x0001e20000100800 */
[----:B------:R-:W-:-:S03]  /*86990*/  FMUL R4, R3, R4 ;  /* 0x0000000403047220 */ /* 0x000fc60000400000 */
[----:B0-----:R-:W2:Y:S01]  /*869a0*/  LDL.LU R6, [R1+0x3a0] ;  /* 0x0003a00001067983 */ /* 0x001ea20000300800 */
[----:B------:R-:W2:Y:S02]  /*869b0*/  LDL.LU R11, [R1+0x3b0] ;  /* 0x0003b000010b7983 */ /* 0x000ea40000300800 */
[----:B------:R0:W-:Y:S02]  /*869c0*/  STL [R1+0x794], R4 ;  /* 0x0007940401007387 */ /* 0x0001e40000100800 */
[----:B---3--:R-:W-:-:S05]  /*869d0*/  FMUL R16, R3, R16 ;  /* 0x0000001003107220 */ /* 0x008fca0000400000 */
[----:B------:R3:W-:Y:S01]  /*869e0*/  STL [R1+0x790], R16 ;  /* 0x0007901001007387 */ /* 0x0007e20000100800 */
[C---:B0-----:R-:W-:Y:S02]  /*869f0*/  FMUL R4, R3.reuse, R18 ;  /* 0x0000001203047220 */ /* 0x041fe40000400000 */
[----:B------:R-:W-:-:S03]  /*86a00*/  FMUL R17, R3, R17 ;  /* 0x0000001103117220 */ /* 0x000fc60000400000 */
[----:B------:R0:W-:Y:S01]  /*86a10*/  STL [R1+0x78c], R4 ;  /* 0x00078c0401007387 */ /* 0x0001e20000100800 */
[----:B---3--:R-:W-:-:S03]  /*86a20*/  FMUL R16, R3, R2 ;  /* 0x0000000203107220 */ /* 0x008fc60000400000 */
[----:B------:R-:W-:Y:S01]  /*86a30*/  STL [R1+0x788], R17 ;  /* 0x0007881101007387 */ /* 0x000fe20000100800 */
[----:B0-----:R-:W-:-:S03]  /*86a40*/  FMUL R4, R3, R28 ;  /* 0x0000001c03047220 */ /* 0x001fc60000400000 */
[----:B------:R-:W-:Y:S01]  /*86a50*/  STL [R1+0x784], R16 ;  /* 0x0007841001007387 */ /* 0x000fe20000100800 */
[----:B------:R-:W3:Y:S02]  /*86a60*/  LDL.LU R28, [R1+0x3b4] ;  /* 0x0003b400011c7983 */ /* 0x000ee40000300800 */
[C---:B------:R-:W-:Y:S01]  /*86a70*/  FMUL R2, R3.reuse, R9 ;  /* 0x0000000903027220 */ /* 0x040fe20000400000 */
[----:B------:R0:W-:Y:S01]  /*86a80*/  STL [R1+0x780], R4 ;  /* 0x0007800401007387 */ /* 0x0001e20000100800 */
[----:B------:R-:W3:Y:S03]  /*86a90*/  LDL.LU R9, [R1+0x3bc] ;  /* 0x0003bc0001097983 */ /* 0x000ee60000300800 */
[----:B------:R4:W-:Y:S02]  /*86aa0*/  STL [R1+0x77c], R2 ;  /* 0x00077c0201007387 */ /* 0x0009e40000100800 */
[----:B0-----:R-:W-:-:S02]  /*86ab0*/  FMUL R4, R3, R19 ;  /* 0x0000001303047220 */ /* 0x001fc40000400000 */
[C---:B----4-:R-:W-:Y:S02]  /*86ac0*/  FMUL R2, R3.reuse, R10 ;  /* 0x0000000a03027220 */ /* 0x050fe40000400000 */
[----:B------:R-:W4:Y:S01]  /*86ad0*/  LDL.LU R10, [R1+0x3c4] ;  /* 0x0003c400010a7983 */ /* 0x000f220000300800 */
[C---:B------:R-:W-:Y:S02]  /*86ae0*/  FMUL R16, R3.reuse, R20 ;  /* 0x0000001403107220 */ /* 0x040fe40000400000 */
[----:B------:R-:W-:Y:S01]  /*86af0*/  STL [R1+0x778], R4 ;  /* 0x0007780401007387 */ /* 0x000fe20000100800 */
[----:B------:R0:W-:Y:S02]  /*86b00*/  STL [R1+0x1b4], R2 ;  /* 0x0001b40201007387 */ /* 0x0001e40000100800 */
[----:B------:R1:W-:Y:S02]  /*86b10*/  STL [R1+0x1b0], R16 ;  /* 0x0001b01001007387 */ /* 0x0003e40000100800 */
[----:B0-----:R-:W-:-:S02]  /*86b20*/  FMUL R2, R3, R27 ;  /* 0x0000001b03027220 */ /* 0x001fc40000400000 */
[C---:B--2---:R-:W-:Y:S02]  /*86b30*/  FMUL R4, R3.reuse, R21 ;  /* 0x0000001503047220 */ /* 0x044fe40000400000 */
[C---:B-1----:R-:W-:Y:S01]  /*86b40*/  FMUL R16, R3.reuse, R22 ;  /* 0x0000001603107220 */ /* 0x042fe20000400000 */
[----:B------:R-:W-:Y:S02]  /*86b50*/  STL [R1+0x1ac], R2 ;  /* 0x0001ac0201007387 */ /* 0x000fe40000100800 */
[----:B------:R0:W-:Y:S02]  /*86b60*/  STL [R1+0x1a8], R4 ;  /* 0x0001a80401007387 */ /* 0x0001e40000100800 */
[----:B------:R-:W-:Y:S01]  /*86b70*/  STL [R1+0x19c], R16 ;  /* 0x00019c1001007387 */ /* 0x000fe20000100800 */
[----:B0-----:R-:W-:-:S03]  /*86b80*/  FMUL R4, R3, R29 ;  /* 0x0000001d03047220 */ /* 0x001fc60000400000 */
[----:B------:R-:W2:Y:S01]  /*86b90*/  LDL.LU R29, [R1+0x3cc] ;  /* 0x0003cc00011d7983 */ /* 0x000ea20000300800 */
[----:B------:R-:W-:-:S05]  /*86ba0*/  FMUL R2, R3, R26 ;  /* 0x0000001a03027220 */ /* 0x000fca0000400000 */
[----:B------:R0:W-:Y:S01]  /*86bb0*/  STL [R1+0x198], R2 ;  /* 0x0001980201007387 */ /* 0x0001e20000100800 */
[----:B------:R1:W-:Y:S02]  /*86bc0*/  STL [R1+0x18c], R4 ;  /* 0x00018c0401007387 */ /* 0x0003e40000100800 */
[----:B0-----:R-:W-:Y:S02]  /*86bd0*/  FMUL R2, R3, R24 ;  /* 0x0000001803027220 */ /* 0x001fe40000400000 */
[----:B------:R-:W-:-:S03]  /*86be0*/  FMUL R14, R0, R14 ;  /* 0x0000000e000e7220 */ /* 0x000fc60000400000 */
[----:B------:R0:W-:Y:S01]  /*86bf0*/  STL [R1+0x180], R2 ;  /* 0x0001800201007387 */ /* 0x0001e20000100800 */
[----:B-1----:R-:W-:-:S03]  /*86c00*/  FMUL R4, R0, R12 ;  /* 0x0000000c00047220 */ /* 0x002fc60000400000 */
[----:B------:R-:W-:Y:S04]  /*86c10*/  STL [R1+0x774], R14 ;  /* 0x0007740e01007387 */ /* 0x000fe80000100800 */
[----:B------:R1:W-:Y:S01]  /*86c20*/  STL [R1+0x770], R4 ;  /* 0x0007700401007387 */ /* 0x0003e20000100800 */
[C---:B0-----:R-:W-:Y:S02]  /*86c30*/  FMUL R2, R0.reuse, R5 ;  /* 0x0000000500027220 */ /* 0x041fe40000400000 */
[C---:B------:R-:W-:Y:S02]  /*86c40*/  FMUL R5, R0.reuse, R7 ;  /* 0x0000000700057220 */ /* 0x040fe40000400000 */
[C---:B-1----:R-:W-:Y:S01]  /*86c50*/  FMUL R4, R0.reuse, R13 ;  /* 0x0000000d00047220 */ /* 0x042fe20000400000 */
[----:B------:R0:W-:Y:S02]  /*86c60*/  STL [R1+0x76c], R2 ;  /* 0x00076c0201007387 */ /* 0x0001e40000100800 */
[----:B------:R-:W-:Y:S02]  /*86c70*/  STL [R1+0x768], R5 ;  /* 0x0007680501007387 */ /* 0x000fe40000100800 */
[----:B------:R-:W2:Y:S01]  /*86c80*/  LDL.LU R13, [R1+0x3d4] ;  /* 0x0003d400010d7983 */ /* 0x000ea20000300800 */
[----:B------:R1:W-:Y:S01]  /*86c90*/  STL [R1+0x760], R4 ;  /* 0x0007600401007387 */ /* 0x0003e20000100800 */
[----:B0-----:R-:W-:-:S03]  /*86ca0*/  FMUL R2, R0, R8 ;  /* 0x0000000800027220 */ /* 0x001fc60000400000 */
[----:B------:R-:W2:Y:S02]  /*86cb0*/  LDL.LU R8, [R1+0x3d8] ;  /* 0x0003d80001087983 */ /* 0x000ea40000300800 */
[----:B------:R0:W-:Y:S02]  /*86cc0*/  STL [R1+0x74c], R2 ;  /* 0x00074c0201007387 */ /* 0x0001e40000100800 */
[----:B-1----:R-:W2:Y:S02]  /*86cd0*/  LDL.LU R4, [R1+0x3dc] ;  /* 0x0003dc0001047983 */ /* 0x002ea40000300800 */
[C---:B------:R-:W-:Y:S02]  /*86ce0*/  FMUL R5, R0.reuse, R6 ;  /* 0x0000000600057220 */ /* 0x040fe40000400000 */
[----:B0-----:R-:W-:-:S03]  /*86cf0*/  FMUL R2, R0, R11 ;  /* 0x0000000b00027220 */ /* 0x001fc60000400000 */
[----:B------:R-:W-:Y:S01]  /*86d00*/  STL [R1+0x748], R5 ;  /* 0x0007480501007387 */ /* 0x000fe20000100800 */
[----:B------:R-:W2:Y:S03]  /*86d10*/  LDL.LU R16, [R1+0x3e0] ;  /* 0x0003e00001107983 */ /* 0x000ea60000300800 */
[----:B------:R0:W-:Y:S01]  /*86d20*/  STL [R1+0x744], R2 ;  /* 0x0007440201007387 */ /* 0x0001e20000100800 */
[----:B------:R-:W2:Y:S03]  /*86d30*/  LDL.LU R18, [R1+0x30] ;  /* 0x0000300001127983 */ /* 0x000ea60000300800 */
[----:B------:R-:W2:Y:S04]  /*86d40*/  LDL.LU R17, [R1+0x3e4] ;  /* 0x0003e40001117983 */ /* 0x000ea80000300800 */
[----:B0-----:R-:W2:Y:S01]  /*86d50*/  LDL.LU R2, [R1+0x3e8] ;  /* 0x0003e80001027983 */ /* 0x001ea20000300800 */
[----:B------:R-:W2:Y:S02]  /*86d60*/  LDL.LU R6, [R1+0x3ec] ;  /* 0x0003ec0001067983 */ /* 0x000ea40000300800 */
[----:B------:R-:W2:Y:S02]  /*86d70*/  LDL.LU R11, [R1+0x3f0] ;  /* 0x0003f000010b7983 */ /* 0x000ea40000300800 */
[----:B------:R-:W2:Y:S01]  /*86d80*/  LDL.LU R19, [R1+0x3f4] ;  /* 0x0003f40001137983 */ /* 0x000ea20000300800 */
[----:B------:R0:W1:Y:S01]  /*86d90*/  MUFU.RCP R3, R23 ;  /* 0x0000001700037308 */ /* 0x0000620000001000 */
[----:B---3--:R-:W-:-:S02]  /*86da0*/  FMUL R7, R0, R28 ;  /* 0x0000001c00077220 */ /* 0x008fc40000400000 */
[----:B------:R-:W-:-:S03]  /*86db0*/  FMUL R5, R0, R9 ;  /* 0x0000000900057220 */ /* 0x000fc60000400000 */
[----:B------:R-:W-:Y:S01]  /*86dc0*/  STL [R1+0x1a4], R7 ;  /* 0x0001a40701007387 */ /* 0x000fe20000100800 */
[----:B------:R-:W3:Y:S03]  /*86dd0*/  LDL.LU R9, [R1+0x3f8] ;  /* 0x0003f80001097983 */ /* 0x000ee60000300800 */
[----:B------:R4:W-:Y:S01]  /*86de0*/  STL [R1+0x1a0], R5 ;  /* 0x0001a00501007387 */ /* 0x0009e20000100800 */
[----:B------:R-:W3:Y:S02]  /*86df0*/  LDL.LU R20, [R1+0x400] ;  /* 0x0004000001147983 */ /* 0x000ee40000300800 */
[----:B------:R-:W3:Y:S02]  /*86e00*/  LDL.LU R27, [R1+0x408] ;  /* 0x00040800011b7983 */ /* 0x000ee40000300800 */
[----:B----4-:R-:W-:-:S05]  /*86e10*/  FMUL R5, R0, R10 ;  /* 0x0000000a00057220 */ /* 0x010fca0000400000 */
[----:B------:R2:W-:Y:S01]  /*86e20*/  STL [R1+0x194], R5 ;  /* 0x0001940501007387 */ /* 0x0005e20000100800 */
[----:B------:R-:W4:Y:S02]  /*86e30*/  LDL.LU R21, [R1+0x410] ;  /* 0x0004100001157983 */ /* 0x000f240000300800 */
[----:B------:R-:W4:Y:S02]  /*86e40*/  LDL.LU R22, [R1+0x418] ;  /* 0x0004180001167983 */ /* 0x000f240000300800 */
[----:B------:R-:W4:Y:S01]  /*86e50*/  LDL.LU R26, [R1+0x424] ;  /* 0x00042400011a7983 */ /* 0x000f220000300800 */
[----:B------:R-:W4:Y:S01]  /*86e60*/  LDL.LU R10, [R1+0x42c] ;  /* 0x00042c00010a7983 */ /* 0x000f220000300800 */
[----:B------:R-:W4:Y:S02]  /*86e70*/  LDL.LU R24, [R1+0x4b8] ;  /* 0x0004b80001187983 */ /* 0x000f240000300800 */
[----:B0-----:R-:W4:Y:S02]  /*86e80*/  LDL.LU R23, [R1+0x4c0] ;  /* 0x0004c00001177983 */ /* 0x001f240000300800 */
[----:B--2---:R-:W-:-:S05]  /*86e90*/  FMUL R5, R0, R29 ;  /* 0x0000001d00057220 */ /* 0x004fca0000400000 */
[----:B------:R0:W-:Y:S01]  /*86ea0*/  STL [R1+0x190], R5 ;  /* 0x0001900501007387 */ /* 0x0001e20000100800 */
[----:B------:R-:W2:Y:S02]  /*86eb0*/  LDL.LU R14, [R1+0x4c8] ;  /* 0x0004c800010e7983 */ /* 0x000ea40000300800 */
[----:B------:R-:W2:Y:S01]  /*86ec0*/  LDL.LU R12, [R1+0x4d0] ;  /* 0x0004d000010c7983 */ /* 0x000ea20000300800 */
[----:B0-----:R-:W2:Y:S01]  /*86ed0*/  LDL.LU R5, [R1+0x34] ;  /* 0x0000340001057983 */ /* 0x001ea20000300800 */
        /* <DEDUP_REMOVED lines=9> */
[----:B------:R-:W-:-:S05]  /*86f70*/  FMUL R4, R0, R4 ;  /* 0x0000000400047220 */ /* 0x000fca0000400000 */
[----:B------:R0:W-:Y:S02]  /*86f80*/  STL [R1+0x17c], R4 ;  /* 0x00017c0401007387 */ /* 0x0001e40000100800 */
[----:B0-----:R-:W-:Y:S02]  /*86f90*/  FMUL R4, R0, R16 ;  /* 0x0000001000047220 */ /* 0x001fe40000400000 */
[----:B-1----:R-:W-:-:S03]  /*86fa0*/  FMUL R17, R3, R17 ;  /* 0x0000001103117220 */ /* 0x002fc60000400000 */
[----:B------:R0:W-:Y:S01]  /*86fb0*/  STL [R1+0x178], R4 ;  /* 0x0001780401007387 */ /* 0x0001e20000100800 */
[C---:B------:R-:W-:Y:S02]  /*86fc0*/  FMUL R16, R3.reuse, R2 ;  /* 0x0000000203107220 */ /* 0x040fe40000400000 */
[----:B------:R-:W-:Y:S02]  /*86fd0*/  STL [R1+0x3dc], R17 ;  /* 0x0003dc1101007387 */ /* 0x000fe40000100800 */
[C---:B------:R-:W-:Y:S01]  /*86fe0*/  FMUL R2, R3.reuse, R11 ;  /* 0x0000000b03027220 */ /* 0x040fe20000400000 */
[----:B------:R-:W-:Y:S01]  /*86ff0*/  STL [R1+0x3d8], R16 ;  /* 0x0003d81001007387 */ /* 0x000fe20000100800 */
[----:B0-----:R-:W-:-:S03]  /*87000*/  FMUL R4, R3, R6 ;  /* 0x0000000603047220 */ /* 0x001fc60000400000 */
[----:B------:R-:W2:Y:S02]  /*87010*/  LDL.LU R6, [R1+0x420] ;  /* 0x0004200001067983 */ /* 0x000ea40000300800 */
[----:B------:R0:W-:Y:S02]  /*87020*/  STL [R1+0x3d4], R4 ;  /* 0x0003d40401007387 */ /* 0x0001e40000100800 */
[----:B------:R-:W2:Y:S02]  /*87030*/  LDL.LU R11, [R1+0x428] ;  /* 0x00042800010b7983 */ /* 0x000ea40000300800 */
[----:B------:R3:W-:Y:S02]  /*87040*/  STL [R1+0x3d0], R2 ;  /* 0x0003d00201007387 */ /* 0x0007e40000100800 */
[C---:B0-----:R-:W-:Y:S01]  /*87050*/  FMUL R4, R3.reuse, R19 ;  /* 0x0000001303047220 */ /* 0x041fe20000400000 */
[----:B------:R-:W0:Y:S01]  /*87060*/  MUFU.RCP R0, R18 ;  /* 0x0000001200007308 */ /* 0x000e220000001000 */
[----:B---3--:R-:W-:-:S02]  /*87070*/  FMUL R2, R3, R9 ;  /* 0x0000000903027220 */ /* 0x008fc40000400000 */
[----:B------:R-:W3:Y:S01]  /*87080*/  LDL.LU R9, [R1+0x4b0] ;  /* 0x0004b00001097983 */ /* 0x000ee20000300800 */
[C---:B------:R-:W-:Y:S02]  /*87090*/  FMUL R16, R3.reuse, R20 ;  /* 0x0000001403107220 */ /* 0x040fe40000400000 */
[----:B------:R-:W-:Y:S01]  /*870a0*/  STL [R1+0x3cc], R4 ;  /* 0x0003cc0401007387 */ /* 0x000fe20000100800 */
[----:B------:R1:W-:Y:S02]  /*870b0*/  STL [R1+0x3c8], R2 ;  /* 0x0003c80201007387 */ /* 0x0003e40000100800 */
[----:B------:R0:W-:Y:S02]  /*870c0*/  STL [R1+0x3c4], R16 ;  /* 0x0003c41001007387 */ /* 0x0001e40000100800 */
[----:B-1----:R-:W-:-:S05]  /*870d0*/  FMUL R2, R3, R27 ;  /* 0x0000001b03027220 */ /* 0x002fca0000400000 */
[----:B------:R1:W-:Y:S01]  /*870e0*/  STL [R1+0x3c0], R2 ;  /* 0x0003c00201007387 */ /* 0x0003e20000100800 */
[C---:B----4-:R-:W-:Y:S02]  /*870f0*/  FMUL R4, R3.reuse, R21 ;  /* 0x0000001503047220 */ /* 0x050fe40000400000 */
[----:B0-----:R-:W-:-:S03]  /*87100*/  FMUL R16, R3, R22 ;  /* 0x0000001603107220 */ /* 0x001fc60000400000 */
[----:B------:R0:W-:Y:S02]  /*87110*/  STL [R1+0x174], R4 ;  /* 0x0001740401007387 */ /* 0x0001e40000100800 */
[----:B------:R4:W-:Y:S02]  /*87120*/  STL [R1+0x170], R16 ;  /* 0x0001701001007387 */ /* 0x0009e40000100800 */
[C---:B-1----:R-:W-:Y:S02]  /*87130*/  FMUL R2, R3.reuse, R26 ;  /* 0x0000001a03027220 */ /* 0x042fe40000400000 */
[C---:B0-----:R-:W-:Y:S02]  /*87140*/  FMUL R4, R3.reuse, R10 ;  /* 0x0000000a03047220 */ /* 0x041fe40000400000 */
[----:B------:R-:W3:Y:S01]  /*87150*/  LDL.LU R10, [R1+0x4b4] ;  /* 0x0004b400010a7983 */ /* 0x000ee20000300800 */
[----:B------:R0:W-:Y:S02]  /*87160*/  STL [R1+0x16c], R2 ;  /* 0x00016c0201007387 */ /* 0x0001e40000100800 */
[----:B------:R2:W-:Y:S02]  /*87170*/  STL [R1+0x168], R4 ;  /* 0x0001680401007387 */ /* 0x0005e40000100800 */
[----:B----4-:R-:W-:-:S02]  /*87180*/  FMUL R16, R3, R23 ;  /* 0x0000001703107220 */ /* 0x010fc40000400000 */
[C---:B0-----:R-:W-:Y:S02]  /*87190*/  FMUL R2, R3.reuse, R24 ;  /* 0x0000001803027220 */ /* 0x041fe40000400000 */
[----:B--2---:R-:W-:-:S03]  /*871a0*/  FMUL R4, R3, R14 ;  /* 0x0000000e03047220 */ /* 0x004fc60000400000 */
[----:B------:R0:W-:Y:S01]  /*871b0*/  STL [R1+0x15c], R2 ;  /* 0x00015c0201007387 */ /* 0x0001e20000100800 */
[----:B------:R-:W-:Y:S03]  /*871c0*/  STL [R1+0x158], R16 ;  /* 0x0001581001007387 */ /* 0x000fe60000100800 */
[----:B------:R1:W-:Y:S01]  /*871d0*/  STL [R1+0x14c], R4 ;  /* 0x00014c0401007387 */ /* 0x0003e20000100800 */
[----:B0-----:R-:W-:Y:S02]  /*871e0*/  FMUL R2, R3, R12 ;  /* 0x0000000c03027220 */ /* 0x001fe40000400000 */
[----:B------:R0:W2:Y:S01]  /*871f0*/  MUFU.RCP R3, R5 ;  /* 0x0000000500037308 */ /* 0x0000a20000001000 */
[C---:B-1----:R-:W-:Y:S02]  /*87200*/  FMUL R4, R0.reuse, R28 ;  /* 0x0000001c00047220 */ /* 0x042fe40000400000 */
[----:B------:R1:W-:Y:S01]  /*87210*/  STL [R1+0x140], R2 ;  /* 0x0001400201007387 */ /* 0x0003e20000100800 */
[----:B0-----:R-:W-:-:S05]  /*87220*/  FMUL R5, R0, R7 ;  /* 0x0000000700057220 */ /* 0x001fca0000400000 */
[----:B------:R-:W-:Y:S01]  /*87230*/  STL [R1+0x3bc], R5 ;  /* 0x0003bc0501007387 */ /* 0x000fe20000100800 */
[----:B------:R-:W4:Y:S02]  /*87240*/  LDL.LU R28, [R1+0x4bc] ;  /* 0x0004bc00011c7983 */ /* 0x000f240000300800 */
[C---:B-1----:R-:W-:Y:S02]  /*87250*/  FMUL R2, R0.reuse, R29 ;  /* 0x0000001d00027220 */ /* 0x042fe40000400000 */
[----:B------:R0:W-:Y:S01]  /*87260*/  STL [R1+0x3b8], R4 ;  /* 0x0003b80401007387 */ /* 0x0001e20000100800 */
[----:B------:R-:W2:Y:S02]  /*87270*/  LDL.LU R29, [R1+0x4c4] ;  /* 0x0004c400011d7983 */ /* 0x000ea40000300800 */
[----:B------:R1:W-:Y:S02]  /*87280*/  STL [R1+0x3b4], R2 ;  /* 0x0003b40201007387 */ /* 0x0003e40000100800 */
[----:B0-----:R-:W2:Y:S01]  /*87290*/  LDL.LU R4, [R1+0x4cc] ;  /* 0x0004cc0001047983 */ /* 0x001ea20000300800 */
[----:B------:R-:W-:-:S05]  /*872a0*/  FMUL R5, R0, R13 ;  /* 0x0000000d00057220 */ /* 0x000fca0000400000 */
[----:B------:R-:W-:Y:S01]  /*872b0*/  STL [R1+0x3b0], R5 ;  /* 0x0003b00501007387 */ /* 0x000fe20000100800 */
        /* <DEDUP_REMOVED lines=24> */
[----:B0-----:R-:W-:-:S05]  /*87440*/  FMUL R5, R0, R10 ;  /* 0x0000000a00057220 */ /* 0x001fca0000400000 */
        /* <DEDUP_REMOVED lines=8> */
[----:B--2---:R-:W-:-:S03]  /*874d0*/  FMUL R29, R0, R29 ;  /* 0x0000001d001d7220 */ /* 0x004fc60000400000 */
[----:B------:R0:W-:Y:S04]  /*874e0*/  STL [R1+0x160], R28 ;  /* 0x0001601c01007387 */ /* 0x0001e80000100800 */
[----:B0-----:R-:W2:Y:S01]  /*874f0*/  LDL.LU R28, [R1+0x500] ;  /* 0x00050000011c7983 */ /* 0x001ea20000300800 */
[----:B------:R0:W-:Y:S03]  /*87500*/  STL [R1+0x154], R29 ;  /* 0x0001541d01007387 */ /* 0x0001e60000100800 */
[----:B0-----:R-:W4:Y:S01]  /*87510*/  LDL.LU R29, [R1+0x508] ;  /* 0x00050800011d7983 */ /* 0x001f220000300800 */
[----:B------:R-:W-:-:S05]  /*87520*/  FMUL R4, R0, R4 ;  /* 0x0000000400047220 */ /* 0x000fca0000400000 */
[----:B------:R0:W-:Y:S01]  /*87530*/  STL [R1+0x150], R4 ;  /* 0x0001500401007387 */ /* 0x0001e20000100800 */
[C---:B------:R-:W-:Y:S02]  /*87540*/  FMUL R18, R0.reuse, R18 ;  /* 0x0000001200127220 */ /* 0x040fe40000400000 */
[C---:B0-----:R-:W-:Y:S02]  /*87550*/  FMUL R4, R0.reuse, R16 ;  /* 0x0000001000047220 */ /* 0x041fe40000400000 */
[----:B------:R-:W-:-:S03]  /*87560*/  FMUL R16, R0, R17 ;  /* 0x0000001100107220 */ /* 0x000fc60000400000 */
[----:B------:R0:W-:Y:S01]  /*87570*/  STL [R1+0x148], R4 ;  /* 0x0001480401007387 */ /* 0x0001e20000100800 */
[----:B------:R-:W-:Y:S02]  /*87580*/  STL [R1+0x144], R18 ;  /* 0x0001441201007387 */ /* 0x000fe40000100800 */
[----:B------:R-:W-:Y:S02]  /*87590*/  STL [R1+0x13c], R16 ;  /* 0x00013c1001007387 */ /* 0x000fe40000100800 */
[----:B0-----:R-:W-:Y:S02]  /*875a0*/  FMUL R4, R0, R2 ;  /* 0x0000000200047220 */ /* 0x001fe40000400000 */
[----:B------:R0:W2:Y:S03]  /*875b0*/  MUFU.RCP R0, R13 ;  /* 0x0000000d00007308 */ /* 0x0000a60000001000 */
[----:B------:R1:W-:Y:S04]  /*875c0*/  STL [R1+0x138], R4 ;  /* 0x0001380401007387 */ /* 0x0003e80000100800 */
[----:B0-----:R-:W4:Y:S01]  /*875d0*/  LDL.LU R13, [R1+0x518] ;  /* 0x00051800010d7983 */ /* 0x001f220000300800 */
[----:B------:R-:W-:-:S02]  /*875e0*/  FMUL R2, R3, R8 ;  /* 0x0000000803027220 */ /* 0x000fc40000400000 */
[----:B------:R-:W4:Y:S02]  /*875f0*/  LDL.LU R8, [R1+0x528] ;  /* 0x0005280001087983 */ /* 0x000f240000300800 */
[C---:B-1----:R-:W-:Y:S01]  /*87600*/  FMUL R4, R3.reuse, R19 ;  /* 0x0000001303047220 */ /* 0x042fe20000400000 */
[----:B------:R0:W-:Y:S01]  /*87610*/  STL [R1+0x394], R2 ;  /* 0x0003940201007387 */ /* 0x0001e20000100800 */
[C---:B------:R-:W-:Y:S02]  /*87620*/  FMUL R16, R3.reuse, R20 ;  /* 0x0000001403107220 */ /* 0x040fe40000400000 */
[C---:B0-----:R-:W-:Y:S02]  /*87630*/  FMUL R2, R3.reuse, R11 ;  /* 0x0000000b03027220 */ /* 0x041fe40000400000 */
[----:B------:R-:W4:Y:S01]  /*87640*/  LDL.LU R11, [R1+0x558] ;  /* 0x00055800010b7983 */ /* 0x000f220000300800 */
[----:B------:R-:W-:Y:S02]  /*87650*/  STL [R1+0x390], R4 ;  /* 0x0003900401007387 */ /* 0x000fe40000100800 */
[----:B------:R0:W-:Y:S02]  /*87660*/  STL [R1+0x38c], R2 ;  /* 0x00038c0201007387 */ /* 0x0001e40000100800 */
[----:B------:R1:W-:Y:S02]  /*87670*/  STL [R1+0x388], R16 ;  /* 0x0003881001007387 */ /* 0x0003e40000100800 */
[----:B0-----:R-:W-:-:S05]  /*87680*/  FMUL R2, R3, R27 ;  /* 0x0000001b03027220 */ /* 0x001fca0000400000 */
[----:B------:R0:W-:Y:S01]  /*87690*/  STL [R1+0x384], R2 ;  /* 0x0003840201007387 */ /* 0x0001e20000100800 */
[C---:B---3--:R-:W-:Y:S02]  /*876a0*/  FMUL R4, R3.reuse, R21 ;  /* 0x0000001503047220 */ /* 0x048fe40000400000 */
[C---:B-1----:R-:W-:Y:S02]  /*876b0*/  FMUL R16, R3.reuse, R22 ;  /* 0x0000001603107220 */ /* 0x042fe40000400000 */
[C---:B0-----:R-:W-:Y:S01]  /*876c0*/  FMUL R2, R3.reuse, R26 ;  /* 0x0000001a03027220 */ /* 0x041fe20000400000 */
[----:B------:R0:W-:Y:S02]  /*876d0*/  STL [R1+0x380], R4 ;  /* 0x0003800401007387 */ /* 0x0001e40000100800 */
[----:B------:R1:W-:Y:S02]  /*876e0*/  STL [R1+0x37c], R16 ;  /* 0x00037c1001007387 */ /* 0x0003e40000100800 */
[----:B0-----:R-:W-:-:S02]  /*876f0*/  FMUL R4, R3, R9 ;  /* 0x0000000903047220 */ /* 0x001fc40000400000 */
[----:B------:R-:W3:Y:S01]  /*87700*/  LDL.LU R9, [R1+0x560] ;  /* 0x0005600001097983 */ /* 0x000ee20000300800 */
[----:B------:R0:W-:Y:S02]  /*87710*/  STL [R1+0x378], R2 ;  /* 0x0003780201007387 */ /* 0x0001e40000100800 */
[----:B------:R0:W-:Y:S02]  /*87720*/  STL [R1+0x134], R4 ;  /* 0x0001340401007387 */ /* 0x0001e40000100800 */
[C---:B-1----:R-:W-:Y:S02]  /*87730*/  FMUL R16, R3.reuse, R23 ;  /* 0x0000001703107220 */ /* 0x042fe40000400000 */
[----:B0-----:R-:W-:-:S05]  /*87740*/  FMUL R2, R3, R24 ;  /* 0x0000001803027220 */ /* 0x001fca0000400000 */
[----:B------:R0:W-:Y:S01]  /*87750*/  STL [R1+0x12c], R2 ;  /* 0x00012c0201007387 */ /* 0x0001e20000100800 */
[----:B------:R-:W-:Y:S02]  /*87760*/  STL [R1+0x128], R16 ;  /* 0x0001281001007387 */ /* 0x000fe40000100800 */
[C---:B------:R-:W-:Y:S02]  /*87770*/  FMUL R4, R3.reuse, R14 ;  /* 0x0000000e03047220 */ /* 0x040fe40000400000 */
[----:B0-----:R-:W-:-:S03]  /*87780*/  FMUL R2, R3, R12 ;  /* 0x0000000c03027220 */ /* 0x001fc60000400000 */
[----:B------:R0:W-:Y:S01]  /*87790*/  STL [R1+0x124], R4 ;  /* 0x0001240401007387 */ /* 0x0001e20000100800 */
[----:B------:R-:W-:-:S03]  /*877a0*/  FMUL R5, R3, R5 ;  /* 0x0000000503057220 */ /* 0x000fc60000400000 */
[----:B------:R1:W-:Y:S01]  /*877b0*/  STL [R1+0x118], R2 ;  /* 0x0001180201007387 */ /* 0x0003e20000100800 */
[----:B0-----:R-:W-:-:S03]  /*877c0*/  FMUL R4, R3, R7 ;  /* 0x0000000703047220 */ /* 0x001fc60000400000 */
[----:B------:R-:W-:Y:S01]  /*877d0*/  STL [R1+0x114], R5 ;  /* 0x0001140501007387 */ /* 0x000fe20000100800 */
[----:B-1----:R-:W-:-:S03]  /*877e0*/  FMUL R2, R3, R6 ;  /* 0x0000000603027220 */ /* 0x002fc60000400000 */
[----:B------:R0:W-:Y:S01]  /*877f0*/  STL [R1+0x108], R4 ;  /* 0x0001080401007387 */ /* 0x0001e20000100800 */
[----:B------:R-:W3:Y:S01]  /*87800*/  LDL.LU R6, [R1+0x584] ;  /* 0x0005840001067983 */ /* 0x000ee20000300800 */
[----:B------:R1:W2:Y:S02]  /*87810*/  MUFU.RCP R3, R10 ;  /* 0x0000000a00037308 */ /* 0x0002a40000001000 */
[----:B------:R4:W-:Y:S04]  /*87820*/  STL [R1+0xfc], R2 ;  /* 0x0000fc0201007387 */ /* 0x0009e80000100800 */
[----:B-1----:R-:W3:Y:S01]  /*87830*/  LDL.LU R10, [R1+0x590] ;  /* 0x00059000010a7983 */ /* 0x002ee20000300800 */
[----:B0-----:R-:W3:Y:S02]  /*87840*/  LDL.LU R4, [R1+0x594] ;  /* 0x0005940001047983 */ /* 0x001ee40000300800 */
[----:B--2---:R-:W-:-:S05]  /*87850*/  FMUL R5, R0, R28 ;  /* 0x0000001c00057220 */ /* 0x004fca0000400000 */
[----:B------:R-:W-:Y:S01]  /*87860*/  STL [R1+0x374], R5 ;  /* 0x0003740501007387 */ /* 0x000fe20000100800 */
[----:B------:R-:W2:Y:S02]  /*87870*/  LDL.LU R16, [R1+0x59c] ;  /* 0x00059c0001107983 */ /* 0x000ea40000300800 */
        /* <DEDUP_REMOVED lines=9> */
[----:B------:R-:W-:Y:S01]  /*87910*/  STL [R1+0x36c], R7 ;  /* 0x00036c0701007387 */ /* 0x000fe20000100800 */
[----:B------:R-:W4:Y:S02]  /*87920*/  LDL.LU R13, [R1+0x40] ;  /* 0x00004000010d7983 */ /* 0x000f240000300800 */
[----:B------:R-:W-:-:S05]  /*87930*/  FMUL R5, R0, R8 ;  /* 0x0000000800057220 */ /* 0x000fca0000400000 */
[----:B------:R0:W-:Y:S01]  /*87940*/  STL [R1+0x368], R5 ;  /* 0x0003680501007387 */ /* 0x0001e20000100800 */
[----:B------:R-:W4:Y:S02]  /*87950*/  LDL.LU R20, [R1+0x5d0] ;  /* 0x0005d00001147983 */ /* 0x000f240000300800 */
[----:B------:R-:W4:Y:S02]  /*87960*/  LDL.LU R27, [R1+0x5d4] ;  /* 0x0005d400011b7983 */ /* 0x000f240000300800 */
[----:B0-----:R-:W-:-:S05]  /*87970*/  FMUL R5, R0, R11 ;  /* 0x0000000b00057220 */ /* 0x001fca0000400000 */
[----:B------:R3:W-:Y:S01]  /*87980*/  STL [R1+0x364], R5 ;  /* 0x0003640501007387 */ /* 0x0007e20000100800 */
[----:B------:R-:W4:Y:S02]  /*87990*/  LDL.LU R21, [R1+0x5d8] ;  /* 0x0005d80001157983 */ /* 0x000f240000300800 */
[----:B------:R-:W4:Y:S02]  /*879a0*/  LDL.LU R22, [R1+0x5dc] ;  /* 0x0005dc0001167983 */ /* 0x000f240000300800 */
[----:B------:R-:W4:Y:S01]  /*879b0*/  LDL.LU R26, [R1+0x5e0] ;  /* 0x0005e000011a7983 */ /* 0x000f220000300800 */
[----:B------:R-:W4:Y:S01]  /*879c0*/  LDL.LU R8, [R1+0x5e4] ;  /* 0x0005e40001087983 */ /* 0x000f220000300800 */
[----:B------:R-:W4:Y:S02]  /*879d0*/  LDL.LU R24, [R1+0x5ec] ;  /* 0x0005ec0001187983 */ /* 0x000f240000300800 */
[----:B------:R-:W4:Y:S02]  /*879e0*/  LDL.LU R23, [R1+0x604] ;  /* 0x0006040001177983 */ /* 0x000f240000300800 */
        /* <DEDUP_REMOVED lines=8> */
[----:B------:R-:W-:-:S05]  /*87a70*/  FMUL R6, R0, R6 ;  /* 0x0000000600067220 */ /* 0x000fca0000400000 */
[----:B------:R0:W-:Y:S01]  /*87a80*/  STL [R1+0x35c], R6 ;  /* 0x00035c0601007387 */ /* 0x0001e20000100800 */
[----:B------:R-:W-:-:S03]  /*87a90*/  FMUL R10, R0, R10 ;  /* 0x0000000a000a7220 */ /* 0x000fc60000400000 */
[----:B0-----:R-:W3:Y:S02]  /*87aa0*/  LDL.LU R6, [R1+0x684] ;  /* 0x0006840001067983 */ /* 0x001ee40000300800 */
[----:B------:R0:W-:Y:S02]  /*87ab0*/  STL [R1+0x358], R10 ;  /* 0x0003580a01007387 */ /* 0x0001e40000100800 */
[C---:B------:R-:W-:Y:S01]  /*87ac0*/  FMUL R4, R0.reuse, R4 ;  /* 0x0000000400047220 */ /* 0x040fe20000400000 */
[----:B0-----:R-:W3:Y:S04]  /*87ad0*/  LDL.LU R10, [R1+0x68c] ;  /* 0x00068c00010a7983 */ /* 0x001ee80000300800 */
[----:B------:R4:W-:Y:S02]  /*87ae0*/  STL [R1+0x120], R4 ;  /* 0x0001200401007387 */ /* 0x0009e40000100800 */
[----:B--2---:R-:W-:-:S05]  /*87af0*/  FMUL R16, R0, R16 ;  /* 0x0000001000107220 */ /* 0x004fca0000400000 */
[----:B------:R0:W-:Y:S01]  /*87b00*/  STL [R1+0x11c], R16 ;  /* 0x00011c1001007387 */ /* 0x0001e20000100800 */
[C---:B----4-:R-:W-:Y:S02]  /*87b10*/  FMUL R4, R0.reuse, R18 ;  /* 0x0000001200047220 */ /* 0x050fe40000400000 */
[----:B------:R-:W-:-:S03]  /*87b20*/  FMUL R17, R0, R17 ;  /* 0x0000001100117220 */ /* 0x000fc60000400000 */
[----:B------:R1:W-:Y:S01]  /*87b30*/  STL [R1+0x110], R4 ;  /* 0x0001100401007387 */ /* 0x0003e20000100800 */
[----:B0-----:R-:W-:-:S03]  /*87b40*/  FMUL R16, R0, R2 ;  /* 0x0000000200107220 */ /* 0x001fc60000400000 */
[----:B------:R-:W-:Y:S01]  /*87b50*/  STL [R1+0x10c], R17 ;  /* 0x00010c1101007387 */ /* 0x000fe20000100800 */
[----:B-1----:R-:W-:-:S03]  /*87b60*/  FMUL R4, R0, R28 ;  /* 0x0000001c00047220 */ /* 0x002fc60000400000 */
[----:B------:R-:W-:Y:S01]  /*87b70*/  STL [R1+0x104], R16 ;  /* 0x0001041001007387 */ /* 0x000fe20000100800 */
[----:B------:R-:W2:Y:S02]  /*87b80*/  LDL.LU R28, [R1+0x44] ;  /* 0x00004400011c7983 */ /* 0x000ea40000300800 */
[C---:B------:R-:W-:Y:S01]  /*87b90*/  FMUL R2, R0.reuse, R29 ;  /* 0x0000001d00027220 */ /* 0x040fe20000400000 */
[----:B------:R-:W-:Y:S01]  /*87ba0*/  STL [R1+0x100], R4 ;  /* 0x0001000401007387 */ /* 0x000fe20000100800 */
[----:B------:R-:W4:Y:S03]  /*87bb0*/  LDL.LU R29, [R1+0x5e8] ;  /* 0x0005e800011d7983 */ /* 0x000f260000300800 */
[----:B------:R0:W-:Y:S02]  /*87bc0*/  STL [R1+0xf8], R2 ;  /* 0x0000f80201007387 */ /* 0x0001e40000100800 */
[----:B0-----:R-:W-:-:S02]  /*87bd0*/  FMUL R2, R0, R19 ;  /* 0x0000001300027220 */ /* 0x001fc40000400000 */
[----:B------:R0:W4:Y:S02]  /*87be0*/  MUFU.RCP R0, R13 ;  /* 0x0000000d00007308 */ /* 0x0001240000001000 */
[----:B0-----:R-:W2:Y:S01]  /*87bf0*/  LDL.LU R13, [R1+0x600] ;  /* 0x00060000010d7983 */ /* 0x001ea20000300800 */
[C---:B------:R-:W-:Y:S02]  /*87c00*/  FMUL R16, R3.reuse, R20 ;  /* 0x0000001403107220 */ /* 0x040fe40000400000 */
[C---:B------:R-:W-:Y:S02]  /*87c10*/  FMUL R4, R3.reuse, R27 ;  /* 0x0000001b03047220 */ /* 0x040fe40000400000 */
[----:B------:R0:W-:Y:S01]  /*87c20*/  STL [R1+0xf4], R2 ;  /* 0x0000f40201007387 */ /* 0x0001e20000100800 */
[----:B------:R1:W-:Y:S02]  /*87c30*/  STL [R1+0x354], R16 ;  /* 0x0003541001007387 */ /* 0x0003e40000100800 */
[----:B------:R1:W-:Y:S02]  /*87c40*/  STL [R1+0x350], R4 ;  /* 0x0003500401007387 */ /* 0x0003e40000100800 */
[----:B0-----:R-:W-:-:S02]  /*87c50*/  FMUL R2, R3, R21 ;  /* 0x0000001503027220 */ /* 0x001fc40000400000 */
[C---:B-1----:R-:W-:Y:S02]  /*87c60*/  FMUL R16, R3.reuse, R22 ;  /* 0x0000001603107220 */ /* 0x042fe40000400000 */
[C---:B------:R-:W-:Y:S01]  /*87c70*/  FMUL R4, R3.reuse, R26 ;  /* 0x0000001a03047220 */ /* 0x040fe20000400000 */
[----:B------:R0:W-:Y:S02]  /*87c80*/  STL [R1+0x34c], R2 ;  /* 0x00034c0201007387 */ /* 0x0001e40000100800 */
[----:B------:R-:W-:Y:S02]  /*87c90*/  STL [R1+0x348], R16 ;  /* 0x0003481001007387 */ /* 0x000fe40000100800 */
[C---:B0-----:R-:W-:Y:S02]  /*87ca0*/  FMUL R2, R3.reuse, R8 ;  /* 0x0000000803027220 */ /* 0x041fe40000400000 */
[----:B------:R-:W2:Y:S01]  /*87cb0*/  LDL.LU R8, [R1+0x608] ;  /* 0x0006080001087983 */ /* 0x000ea20000300800 */
[----:B------:R0:W-:Y:S02]  /*87cc0*/  STL [R1+0x344], R4 ;  /* 0x0003440401007387 */ /* 0x0001e40000100800 */
[----:B------:R1:W-:Y:S02]  /*87cd0*/  STL [R1+0x340], R2 ;  /* 0x0003400201007387 */ /* 0x0003e40000100800 */
[----:B0-----:R-:W-:-:S02]  /*87ce0*/  FMUL R4, R3, R24 ;  /* 0x0000001803047220 */ /* 0x001fc40000400000 */
[----:B-1----:R-:W-:-:S03]  /*87cf0*/  FMUL R2, R3, R23 ;  /* 0x0000001703027220 */ /* 0x002fc60000400000 */
[----:B------:R0:W-:Y:S02]  /*87d00*/  STL [R1+0x33c], R4 ;  /* 0x00033c0401007387 */ /* 0x0001e40000100800 */
[----:B------:R1:W-:Y:S02]  /*87d10*/  STL [R1+0x338], R2 ;  /* 0x0003380201007387 */ /* 0x0003e40000100800 */
        /* <DEDUP_REMOVED lines=15> */
[----:B------:R-:W-:-:S05]  /*87e10*/  FMUL R5, R3, R6 ;  /* 0x0000000603057220 */ /* 0x000fca0000400000 */
[----:B------:R-:W-:Y:S01]  /*87e20*/  STL [R1+0xc8], R5 ;  /* 0x0000c80501007387 */ /* 0x000fe20000100800 */
[----:B------:R-:W3:Y:S02]  /*87e30*/  LDL.LU R16, [R1+0x644] ;  /* 0x0006440001107983 */ /* 0x000ee40000300800 */
[----:B-1----:R-:W-:-:S05]  /*87e40*/  FMUL R2, R3, R10 ;  /* 0x0000000a03027220 */ /* 0x002fca0000400000 */
        /* <DEDUP_REMOVED lines=8> */
[----:B------:R-:W4:Y:S03]  /*87ed0*/  LDL.LU R29, [R1+0x6a4] ;  /* 0x0006a400011d7983 */ /* 0x000f260000300800 */
[----:B------:R2:W-:Y:S02]  /*87ee0*/  STL [R1+0x334], R5 ;  /* 0x0003340501007387 */ /* 0x0005e40000100800 */
[----:B------:R-:W4:Y:S02]  /*87ef0*/  LDL.LU R20, [R1+0x6a8] ;  /* 0x0006a80001147983 */ /* 0x000f240000300800 */
[----:B------:R-:W4:Y:S02]  /*87f00*/  LDL.LU R27, [R1+0x6ac] ;  /* 0x0006ac00011b7983 */ /* 0x000f240000300800 */
[----:B--2---:R-:W-:-:S05]  /*87f10*/  FMUL R5, R0, R13 ;  /* 0x0000000d00057220 */ /* 0x004fca0000400000 */
[----:B------:R0:W-:Y:S01]  /*87f20*/  STL [R1+0x330], R5 ;  /* 0x0003300501007387 */ /* 0x0001e20000100800 */
[----:B------:R-:W2:Y:S02]  /*87f30*/  LDL.LU R21, [R1+0x48] ;  /* 0x0000480001157983 */ /* 0x000ea40000300800 */
[----:B------:R-:W2:Y:S02]  /*87f40*/  LDL.LU R22, [R1+0x6b0] ;  /* 0x0006b00001167983 */ /* 0x000ea40000300800 */
[----:B------:R-:W2:Y:S01]  /*87f50*/  LDL.LU R26, [R1+0x6b4] ;  /* 0x0006b400011a7983 */ /* 0x000ea20000300800 */
[----:B------:R-:W2:Y:S01]  /*87f60*/  LDL.LU R13, [R1+0x6b8] ;  /* 0x0006b800010d7983 */ /* 0x000ea20000300800 */
[----:B------:R-:W2:Y:S02]  /*87f70*/  LDL.LU R24, [R1+0x6d0] ;  /* 0x0006d00001187983 */ /* 0x000ea40000300800 */
[----:B------:R-:W2:Y:S01]  /*87f80*/  LDL.LU R23, [R1+0x6d4] ;  /* 0x0006d40001177983 */ /* 0x000ea20000300800 */
[----:B------:R1:W2:Y:S01]  /*87f90*/  MUFU.RCP R3, R28 ;  /* 0x0000001c00037308 */ /* 0x0002a20000001000 */
[----:B0-----:R-:W-:-:S05]  /*87fa0*/  FMUL R5, R0, R8 ;  /* 0x0000000800057220 */ /* 0x001fca0000400000 */
[----:B------:R0:W-:Y:S01]  /*87fb0*/  STL [R1+0x32c], R5 ;  /* 0x00032c0501007387 */ /* 0x0001e20000100800 */
[----:B------:R-:W2:Y:S02]  /*87fc0*/  LDL.LU R14, [R1+0x6d8] ;  /* 0x0006d800010e7983 */ /* 0x000ea40000300800 */
[----:B------:R-:W2:Y:S01]  /*87fd0*/  LDL.LU R12, [R1+0x6f0] ;  /* 0x0006f000010c7983 */ /* 0x000ea20000300800 */
[----:B0-----:R-:W2:Y:S01]  /*87fe0*/  LDL.LU R5, [R1+0x6f4] ;  /* 0x0006f40001057983 */ /* 0x001ea20000300800 */
[----:B------:R-:W2:Y:S02]  /*87ff0*/  LDL.LU R7, [R1+0x710] ;  /* 0x0007100001077983 */ /* 0x000ea40000300800 */
[----:B-1----:R-:W2:Y:S02]  /*88000*/  LDL.LU R28, [R1+0x714] ;  /* 0x00071400011c7983 */ /* 0x002ea40000300800 */
        /* <DEDUP_REMOVED lines=9> */
[----:B------:R-:W-:-:S05]  /*880a0*/  FMUL R16, R0, R16 ;  /* 0x0000001000107220 */ /* 0x000fca0000400000 */
[----:B------:R1:W-:Y:S01]  /*880b0*/  STL [R1+0x31c], R16 ;  /* 0x00031c1001007387 */ /* 0x0003e20000100800 */
[C---:B0-----:R-:W-:Y:S02]  /*880c0*/  FMUL R4, R0.reuse, R18 ;  /* 0x0000001200047220 */ /* 0x041fe40000400000 */
[----:B------:R-:W-:-:S03]  /*880d0*/  FMUL R17, R0, R17 ;  /* 0x0000001100117220 */ /* 0x000fc60000400000 */
[----:B------:R0:W-:Y:S01]  /*880e0*/  STL [R1+0x318], R4 ;  /* 0x0003180401007387 */ /* 0x0001e20000100800 */
[----:B-1----:R-:W-:-:S03]  /*880f0*/  FMUL R16, R0, R2 ;  /* 0x0000000200107220 */ /* 0x002fc60000400000 */
[----:B------:R-:W-:Y:S01]  /*88100*/  STL [R1+0xe0], R17 ;  /* 0x0000e01101007387 */ /* 0x000fe20000100800 */
[----:B------:R-:W-:-:S03]  /*88110*/  FMUL R2, R0, R10 ;  /* 0x0000000a00027220 */ /* 0x000fc60000400000 */
[----:B------:R-:W-:Y:S01]  /*88120*/  STL [R1+0xdc], R16 ;  /* 0x0000dc1001007387 */ /* 0x000fe20000100800 */
[----:B0-----:R-:W-:-:S03]  /*88130*/  FMUL R4, R0, R6 ;  /* 0x0000000600047220 */ /* 0x001fc60000400000 */
[----:B------:R-:W3:Y:S04]  /*88140*/  LDL.LU R6, [R1+0xb30] ;  /* 0x000b300001067983 */ /* 0x000ee80000300800 */
[----:B------:R-:W-:Y:S01]  /*88150*/  STL [R1+0xd0], R4 ;  /* 0x0000d00401007387 */ /* 0x000fe20000100800 */
[----:B------:R-:W3:Y:S02]  /*88160*/  LDL.LU R10, [R1+0xb34] ;  /* 0x000b3400010a7983 */ /* 0x000ee40000300800 */
[----:B------:R4:W-:Y:S02]  /*88170*/  STL [R1+0xcc], R2 ;  /* 0x0000cc0201007387 */ /* 0x0009e40000100800 */
[C---:B----4-:R-:W-:Y:S02]  /*88180*/  FMUL R2, R0.reuse, R29 ;  /* 0x0000001d00027220 */ /* 0x050fe40000400000 */
[----:B------:R-:W4:Y:S01]  /*88190*/  LDL.LU R29, [R1+0xb3c] ;  /* 0x000b3c00011d7983 */ /* 0x000f220000300800 */
[----:B------:R-:W-:-:S05]  /*881a0*/  FMUL R4, R0, R19 ;  /* 0x0000001300047220 */ /* 0x000fca0000400000 */
[----:B------:R0:W-:Y:S01]  /*881b0*/  STL [R1+0xc4], R4 ;  /* 0x0000c40401007387 */ /* 0x0001e20000100800 */
[----:B------:R1:W-:Y:S02]  /*881c0*/  STL [R1+0xc0], R2 ;  /* 0x0000c00201007387 */ /* 0x0003e40000100800 */
[C---:B0-----:R-:W-:Y:S02]  /*881d0*/  FMUL R4, R0.reuse, R20 ;  /* 0x0000001400047220 */ /* 0x041fe40000400000 */
[----:B-1----:R-:W-:-:S03]  /*881e0*/  FMUL R2, R0, R27 ;  /* 0x0000001b00027220 */ /* 0x002fc60000400000 */
[----:B------:R-:W-:Y:S02]  /*881f0*/  STL [R1+0xb8], R4 ;  /* 0x0000b80401007387 */ /* 0x000fe40000100800 */
[----:B------:R0:W-:Y:S02]  /*88200*/  STL [R1+0xb4], R2 ;  /* 0x0000b40201007387 */ /* 0x0001e40000100800 */
[C---:B--2---:R-:W-:Y:S02]  /*88210*/  FMUL R16, R3.reuse, R22 ;  /* 0x0000001603107220 */ /* 0x044fe40000400000 */
[----:B0-----:R-:W-:-:S03]  /*88220*/  FMUL R2, R3, R13 ;  /* 0x0000000d03027220 */ /* 0x001fc60000400000 */
[----:B------:R-:W-:Y:S01]  /*88230*/  STL [R1+0x314], R16 ;  /* 0x0003141001007387 */ /* 0x000fe20000100800 */
[----:B------:R-:W2:Y:S02]  /*88240*/  LDL.LU R13, [R1+0x4c] ;  /* 0x00004c00010d7983 */ /* 0x000ea40000300800 */
[----:B------:R-:W-:-:S05]  /*88250*/  FMUL R4, R3, R26 ;  /* 0x0000001a03047220 */ /* 0x000fca0000400000 */
[----:B------:R0:W-:Y:S01]  /*88260*/  STL [R1+0x310], R4 ;  /* 0x0003100401007387 */ /* 0x0001e20000100800 */
[----:B------:R1:W-:Y:S02]  /*88270*/  STL [R1+0x30c], R2 ;  /* 0x00030c0201007387 */ /* 0x0003e40000100800 */
[C---:B0-----:R-:W-:Y:S02]  /*88280*/  FMUL R4, R3.reuse, R24 ;  /* 0x0000001803047220 */ /* 0x041fe40000400000 */
[----:B-1----:R-:W-:-:S03]  /*88290*/  FMUL R2, R3, R23 ;  /* 0x0000001703027220 */ /* 0x002fc60000400000 */
[----:B------:R0:W-:Y:S01]  /*882a0*/  STL [R1+0x308], R4 ;  /* 0x0003080401007387 */ /* 0x0001e20000100800 */
[C---:B------:R-:W-:Y:S02]  /*882b0*/  FMUL R14, R3.reuse, R14 ;  /* 0x0000000e030e7220 */ /* 0x040fe40000400000 */
[----:B------:R1:W-:Y:S02]  /*882c0*/  STL [R1+0x304], R2 ;  /* 0x0003040201007387 */ /* 0x0003e40000100800 */
[C---:B0-----:R-:W-:Y:S01]  /*882d0*/  FMUL R4, R3.reuse, R12 ;  /* 0x0000000c03047220 */ /* 0x041fe20000400000 */
[----:B------:R-:W-:Y:S01]  /*882e0*/  STL [R1+0x300], R14 ;  /* 0x0003000e01007387 */ /* 0x000fe20000100800 */
[C---:B-1----:R-:W-:Y:S02]  /*882f0*/  FMUL R2, R3.reuse, R5 ;  /* 0x0000000503027220 */ /* 0x042fe40000400000 */
[C---:B------:R-:W-:Y:S01]  /*88300*/  FMUL R5, R3.reuse, R7 ;  /* 0x0000000703057220 */ /* 0x040fe20000400000 */
[----:B------:R0:W-:Y:S02]  /*88310*/  STL [R1+0x2fc], R4 ;  /* 0x0002fc0401007387 */ /* 0x0001e40000100800 */
[----:B------:R1:W-:Y:S02]  /*88320*/  STL [R1+0x2f8], R2 ;  /* 0x0002f80201007387 */ /* 0x0003e40000100800 */
[----:B------:R-:W-:Y:S01]  /*88330*/  STL [R1+0xb0], R5 ;  /* 0x0000b00501007387 */ /* 0x000fe20000100800 */
[----:B0-----:R-:W-:-:S02]  /*88340*/  FMUL R4, R3, R28 ;  /* 0x0000001c03047220 */ /* 0x001fc40000400000 */
        /* <DEDUP_REMOVED lines=18> */
[----:B------:R-:W-:-:S02]  /*88470*/  FMUL R6, R3, R6 ;  /* 0x0000000603067220 */ /* 0x000fc40000400000 */
        /* <DEDUP_REMOVED lines=8> */
[----:B0-----:R-:W4:Y:S02]  /*88500*/  LDL.LU R21, [R1+0xb44] ;  /* 0x000b440001157983 */ /* 0x001f240000300800 */
[----:B------:R-:W4:Y:S02]  /*88510*/  LDL.LU R22, [R1+0xb80] ;  /* 0x000b800001167983 */ /* 0x000f240000300800 */
[----:B------:R-:W4:Y:S01]  /*88520*/  LDL.LU R26, [R1+0xb84] ;  /* 0x000b8400011a7983 */ /* 0x000f220000300800 */
[----:B------:R-:W4:Y:S01]  /*88530*/  LDL.LU R29, [R1+0x50] ;  /* 0x00005000011d7983 */ /* 0x000f220000300800 */
[----:B------:R-:W4:Y:S02]  /*88540*/  LDL.LU R24, [R1+0xb88] ;  /* 0x000b880001187983 */ /* 0x000f240000300800 */
[----:B------:R-:W4:Y:S02]  /*88550*/  LDL.LU R23, [R1+0xb8c] ;  /* 0x000b8c0001177983 */ /* 0x000f240000300800 */
[----:B------:R-:W4:Y:S01]  /*88560*/  LDL.LU R14, [R1+0xca0] ;  /* 0x000ca000010e7983 */ /* 0x000f220000300800 */
[----:B------:R-:W4:Y:S01]  /*88570*/  LDL.LU R12, [R1+0xca8] ;  /* 0x000ca800010c7983 */ /* 0x000f220000300800 */
[----:B-1----:R-:W4:Y:S02]  /*88580*/  LDL.LU R5, [R1+0xce0] ;  /* 0x000ce00001057983 */ /* 0x002f240000300800 */
[----:B------:R-:W4:Y:S02]  /*88590*/  LDL.LU R7, [R1+0xce4] ;  /* 0x000ce40001077983 */ /* 0x000f240000300800 */
[----:B------:R-:W4:Y:S01]  /*885a0*/  LDL.LU R6, [R1+0xcec] ;  /* 0x000cec0001067983 */ /* 0x000f220000300800 */
[----:B--2---:R0:W1:Y:S02]  /*885b0*/  MUFU.RCP R3, R13 ;  /* 0x0000000d00037308 */ /* 0x0040640000001000 */
[----:B0-----:R-:W2:Y:S01]  /*885c0*/  LDL.LU R13, [R1+0xcf4] ;  /* 0x000cf400010d7983 */ /* 0x001ea20000300800 */
[----:B------:R-:W-:-:S02]  /*885d0*/  FMUL R28, R0, R28 ;  /* 0x0000001c001c7220 */ /* 0x000fc40000400000 */
[----:B------:R-:W-:-:S03]  /*885e0*/  FMUL R8, R0, R8 ;  /* 0x0000000800087220 */ /* 0x000fc60000400000 */
[----:B------:R0:W-:Y:S01]  /*885f0*/  STL [R1+0x2f4], R28 ;  /* 0x0002f41c01007387 */ /* 0x0001e20000100800 */
[----:B------:R-:W-:-:S03]  /*88600*/  FMUL R4, R0, R4 ;  /* 0x0000000400047220 */ /* 0x000fc60000400000 */
[----:B0-----:R-:W2:Y:S01]  /*88610*/  LDL.LU R28, [R1+0xcfc] ;  /* 0x000cfc00011c7983 */ /* 0x001ea20000300800 */
[----:B------:R0:W-:Y:S03]  /*88620*/  STL [R1+0x2f0], R8 ;  /* 0x0002f00801007387 */ /* 0x0001e60000100800 */
[----:B0-----:R-:W2:Y:S01]  /*88630*/  LDL.LU R8, [R1+0xd04] ;  /* 0x000d040001087983 */ /* 0x001ea20000300800 */
        /* <DEDUP_REMOVED lines=8> */
[C---:B------:R-:W-:Y:S02]  /*886c0*/  FMUL R2, R0.reuse, R9 ;  /* 0x0000000900027220 */ /* 0x040fe40000400000 */
[C---:B0-----:R-:W-:Y:S01]  /*886d0*/  FMUL R4, R0.reuse, R11 ;  /* 0x0000000b00047220 */ /* 0x041fe20000400000 */
[----:B------:R-:W-:Y:S01]  /*886e0*/  STL [R1+0x2dc], R16 ;  /* 0x0002dc1001007387 */ /* 0x000fe20000100800 */
[----:B------:R-:W3:Y:S03]  /*886f0*/  LDL.LU R11, [R1+0xd10] ;  /* 0x000d1000010b7983 */ /* 0x000ee60000300800 */
[----:B------:R0:W-:Y:S01]  /*88700*/  STL [R1+0x2d8], R4 ;  /* 0x0002d80401007387 */ /* 0x0001e20000100800 */
[----:B------:R-:W3:Y:S02]  /*88710*/  LDL.LU R9, [R1+0xd18] ;  /* 0x000d180001097983 */ /* 0x000ee40000300800 */
[----:B------:R1:W-:Y:S02]  /*88720*/  STL [R1+0x78], R2 ;  /* 0x0000780201007387 */ /* 0x0003e40000100800 */
[----:B0-----:R-:W-:-:S02]  /*88730*/  FMUL R4, R0, R19 ;  /* 0x0000001300047220 */ /* 0x001fc40000400000 */
[C---:B-1----:R-:W-:Y:S02]  /*88740*/  FMUL R2, R0.reuse, R10 ;  /* 0x0000000a00027220 */ /* 0x042fe40000400000 */
[----:B------:R-:W3:Y:S01]  /*88750*/  LDL.LU R10, [R1+0xd24] ;  /* 0x000d2400010a7983 */ /* 0x000ee20000300800 */
[----:B------:R0:W-:Y:S02]  /*88760*/  STL [R1+0x74], R4 ;  /* 0x0000740401007387 */ /* 0x0001e40000100800 */
[----:B------:R1:W-:Y:S02]  /*88770*/  STL [R1+0x6c], R2 ;  /* 0x00006c0201007387 */ /* 0x0003e40000100800 */
[C---:B0-----:R-:W-:Y:S02]  /*88780*/  FMUL R4, R0.reuse, R20 ;  /* 0x0000001400047220 */ /* 0x041fe40000400000 */
[----:B-1----:R-:W-:-:S03]  /*88790*/  FMUL R2, R0, R27 ;  /* 0x0000001b00027220 */ /* 0x002fc60000400000 */
[----:B------:R0:W-:Y:S02]  /*887a0*/  STL [R1+0x64], R4 ;  /* 0x0000640401007387 */ /* 0x0001e40000100800 */
[----:B------:R1:W-:Y:S02]  /*887b0*/  STL [R1+0x5c], R2 ;  /* 0x00005c0201007387 */ /* 0x0003e40000100800 */
[C---:B----4-:R-:W-:Y:S02]  /*887c0*/  FMUL R16, R0.reuse, R21 ;  /* 0x0000001500107220 */ /* 0x050fe40000400000 */
[C---:B0-----:R-:W-:Y:S02]  /*887d0*/  FMUL R4, R0.reuse, R22 ;  /* 0x0000001600047220 */ /* 0x041fe40000400000 */
[----:B-1----:R-:W-:Y:S01]  /*887e0*/  FMUL R2, R0, R26 ;  /* 0x0000001a00027220 */ /* 0x002fe20000400000 */
[----:B------:R-:W-:Y:S01]  /*887f0*/  STL [R1+0x54], R16 ;  /* 0x0000541001007387 */ /* 0x000fe20000100800 */
[----:B------:R0:W1:Y:S01]  /*88800*/  MUFU.RCP R0, R29 ;  /* 0x0000001d00007308 */ /* 0x0000620000001000 */
[----:B------:R4:W-:Y:S02]  /*88810*/  STL [R1+0x4c], R4 ;  /* 0x00004c0401007387 */ /* 0x0009e40000100800 */
[C---:B------:R-:W-:Y:S01]  /*88820*/  FMUL R14, R3.reuse, R14 ;  /* 0x0000000e030e7220 */ /* 0x040fe20000400000 */
[----:B0-----:R-:W3:Y:S01]  /*88830*/  LDL.LU R29, [R1+0xd2c] ;  /* 0x000d2c00011d7983 */ /* 0x001ee20000300800 */
[----:B------:R0:W-:Y:S02]  /*88840*/  STL [R1+0x48], R2 ;  /* 0x0000480201007387 */ /* 0x0001e40000100800 */
[----:B----4-:R-:W-:-:S05]  /*88850*/  FMUL R4, R3, R24 ;  /* 0x0000001803047220 */ /* 0x010fca0000400000 */
[----:B------:R4:W-:Y:S01]  /*88860*/  STL [R1+0x2d4], R4 ;  /* 0x0002d40401007387 */ /* 0x0009e20000100800 */
[----:B0-----:R-:W-:-:S05]  /*88870*/  FMUL R2, R3, R23 ;  /* 0x0000001703027220 */ /* 0x001fca0000400000 */
[----:B------:R0:W-:Y:S01]  /*88880*/  STL [R1+0x2d0], R2 ;  /* 0x0002d00201007387 */ /* 0x0001e20000100800 */
[C---:B----4-:R-:W-:Y:S02]  /*88890*/  FMUL R4, R3.reuse, R12 ;  /* 0x0000000c03047220 */ /* 0x050fe40000400000 */
[----:B------:R-:W-:Y:S03]  /*888a0*/  STL [R1+0x2cc], R14 ;  /* 0x0002cc0e01007387 */ /* 0x000fe60000100800 */
[----:B------:R4:W-:Y:S01]  /*888b0*/  STL [R1+0x2c8], R4 ;  /* 0x0002c80401007387 */ /* 0x0009e20000100800 */
[C---:B0-----:R-:W-:Y:S02]  /*888c0*/  FMUL R2, R3.reuse, R5 ;  /* 0x0000000503027220 */ /* 0x041fe40000400000 */
[----:B------:R-:W-:-:S03]  /*888d0*/  FMUL R5, R3, R7 ;  /* 0x0000000703057220 */ /* 0x000fc60000400000 */
[----:B------:R2:W-:Y:S01]  /*888e0*/  STL [R1+0x2c4], R2 ;  /* 0x0002c40201007387 */ /* 0x0005e20000100800 */
[C---:B----4-:R-:W-:Y:S02]  /*888f0*/  FMUL R4, R3.reuse, R6 ;  /* 0x0000000603047220 */ /* 0x050fe40000400000 */
[----:B------:R-:W-:Y:S02]  /*88900*/  STL [R1+0x2c0], R5 ;  /* 0x0002c00501007387 */ /* 0x000fe40000100800 */
[----:B------:R-:W4:Y:S01]  /*88910*/  LDL.LU R16, [R1+0xd34] ;  /* 0x000d340001107983 */ /* 0x000f220000300800 */
[----:B------:R0:W-:Y:S01]  /*88920*/  STL [R1+0x2bc], R4 ;  /* 0x0002bc0401007387 */ /* 0x0001e20000100800 */
[----:B--2---:R-:W-:-:S03]  /*88930*/  FMUL R2, R3, R13 ;  /* 0x0000000d03027220 */ /* 0x004fc60000400000 */
[----:B------:R-:W2:Y:S02]  /*88940*/  LDL.LU R13, [R1+0xd3c] ;  /* 0x000d3c00010d7983 */ /* 0x000ea40000300800 */
[----:B------:R0:W-:Y:S02]  /*88950*/  STL [R1+0x2b8], R2 ;  /* 0x0002b80201007387 */ /* 0x0001e40000100800 */
[----:B------:R-:W1:Y:S02]  /*88960*/  LDL.LU R18, [R1+0xce8] ;  /* 0x000ce80001127983 */ /* 0x000e640000300800 */
[----:B0-----:R-:W-:-:S05]  /*88970*/  FMUL R4, R3, R28 ;  /* 0x0000001c03047220 */ /* 0x001fca0000400000 */
[----:B------:R3:W-:Y:S01]  /*88980*/  STL [R1+0x44], R4 ;  /* 0x0000440401007387 */ /* 0x0007e20000100800 */
[----:B------:R-:W2:Y:S02]  /*88990*/  LDL.LU R17, [R1+0xcf0] ;  /* 0x000cf00001117983 */ /* 0x000ea40000300800 */
[----:B------:R-:W-:-:S05]  /*889a0*/  FMUL R2, R3, R8 ;  /* 0x0000000803027220 */ /* 0x000fca0000400000 */
[----:B------:R0:W-:Y:S01]  /*889b0*/  STL [R1+0x40], R2 ;  /* 0x0000400201007387 */ /* 0x0001e20000100800 */
[----:B------:R-:W2:Y:S02]  /*889c0*/  LDL.LU R19, [R1+0xcf8] ;  /* 0x000cf80001137983 */ /* 0x000ea40000300800 */
[----:B------:R-:W2:Y:S02]  /*889d0*/  LDL.LU R14, [R1+0xd00] ;  /* 0x000d0000010e7983 */ /* 0x000ea40000300800 */
[----:B------:R-:W2:Y:S01]  /*889e0*/  LDL.LU R8, [R1+0xd08] ;  /* 0x000d080001087983 */ /* 0x000ea20000300800 */
[----:B------:R-:W2:Y:S01]  /*889f0*/  LDL.LU R26, [R1+0xd0c] ;  /* 0x000d0c00011a7983 */ /* 0x000ea20000300800 */
[----:B------:R-:W2:Y:S02]  /*88a00*/  LDL.LU R24, [R1+0xd14] ;  /* 0x000d140001187983 */ /* 0x000ea40000300800 */
[C---:B---3--:R-:W-:Y:S02]  /*88a10*/  FMUL R4, R3.reuse, R11 ;  /* 0x0000000b03047220 */ /* 0x048fe40000400000 */
[----:B------:R-:W3:Y:S01]  /*88a20*/  LDL.LU R11, [R1+0xd1c] ;  /* 0x000d1c00010b7983 */ /* 0x000ee20000300800 */
[----:B0-----:R-:W-:-:S02]  /*88a30*/  FMUL R2, R3, R9 ;  /* 0x0000000903027220 */ /* 0x001fc40000400000 */
[----:B------:R-:W-:Y:S01]  /*88a40*/  STL [R1+0x34], R4 ;  /* 0x0000340401007387 */ /* 0x000fe20000100800 */
[----:B------:R-:W3:Y:S02]  /*88a50*/  LDL.LU R23, [R1+0xd20] ;  /* 0x000d200001177983 */ /* 0x000ee40000300800 */
[----:B------:R0:W-:Y:S02]  /*88a60*/  STL [R1+0x30], R2 ;  /* 0x0000300201007387 */ /* 0x0001e40000100800 */
[----:B------:R-:W3:Y:S02]  /*88a70*/  LDL.LU R9, [R1+0xd28] ;  /* 0x000d280001097983 */ /* 0x000ee40000300800 */
[C---:B0-----:R-:W-:Y:S02]  /*88a80*/  FMUL R2, R3.reuse, R10 ;  /* 0x0000000a03027220 */ /* 0x041fe40000400000 */
[----:B------:R-:W3:Y:S03]  /*88a90*/  LDL.LU R10, [R1+0xd30] ;  /* 0x000d3000010a7983 */ /* 0x000ee60000300800 */
[----:B------:R0:W-:Y:S02]  /*88aa0*/  STL [R1+0x24], R2 ;  /* 0x0000240201007387 */ /* 0x0001e40000100800 */
[----:B------:R-:W3:Y:S01]  /*88ab0*/  LDL.LU R4, [R1+0xd40] ;  /* 0x000d400001047983 */ /* 0x000ee20000300800 */
[----:B0-----:R-:W3:Y:S01]  /*88ac0*/  LDL.LU R2, [R1+0xd44] ;  /* 0x000d440001027983 */ /* 0x001ee20000300800 */
[----:B------:R-:W3:Y:S02]  /*88ad0*/  LDL.LU R20, [R1+0xd48] ;  /* 0x000d480001147983 */ /* 0x000ee40000300800 */
[----:B------:R-:W3:Y:S02]  /*88ae0*/  LDL.LU R27, [R1+0xd4c] ;  /* 0x000d4c00011b7983 */ /* 0x000ee40000300800 */
[----:B------:R-:W3:Y:S01]  /*88af0*/  LDL.LU R21, [R1+0xd50] ;  /* 0x000d500001157983 */ /* 0x000ee20000300800 */
[----:B------:R-:W3:Y:S01]  /*88b00*/  LDL.LU R22, [R1+0xd54] ;  /* 0x000d540001167983 */ /* 0x000ee20000300800 */
[----:B------:R-:W-:-:S05]  /*88b10*/  FMUL R5, R3, R29 ;  /* 0x0000001d03057220 */ /* 0x000fca0000400000 */
[----:B------:R0:W-:Y:S01]  /*88b20*/  STL [R1+0x20], R5 ;  /* 0x0000200501007387 */ /* 0x0001e20000100800 */
[----:B------:R-:W3:Y:S03]  /*88b30*/  LDL.LU R12, [R1+0xd58] ;  /* 0x000d5800010c7983 */ /* 0x000ee60000300800 */
[----:B0-----:R-:W3:Y:S01]  /*88b40*/  LDL.LU R5, [R1+0xd5c] ;  /* 0x000d5c0001057983 */ /* 0x001ee20000300800 */
[----:B------:R-:W3:Y:S02]  /*88b50*/  LDL.LU R7, [R1+0xd60] ;  /* 0x000d600001077983 */ /* 0x000ee40000300800 */
[----:B------:R-:W3:Y:S02]  /*88b60*/  LDL.LU R6, [R1+0xd64] ;  /* 0x000d640001067983 */ /* 0x000ee40000300800 */
[----:B------:R-:W3:Y:S01]  /*88b70*/  LDL.LU R28, [R1+0xd6c] ;  /* 0x000d6c00011c7983 */ /* 0x000ee20000300800 */
[----:B------:R-:W3:Y:S01]  /*88b80*/  LDL.LU R29, [R1+0xd74] ;  /* 0x000d7400011d7983 */ /* 0x000ee20000300800 */
[----:B----4-:R-:W-:-:S05]  /*88b90*/  FMUL R16, R3, R16 ;  /* 0x0000001003107220 */ /* 0x010fca0000400000 */
[----:B------:R0:W-:Y:S01]  /*88ba0*/  STL [R1+0x14], R16 ;  /* 0x0000141001007387 */ /* 0x0001e20000100800 */
[----:B--2---:R-:W-:-:S03]  /*88bb0*/  FMUL R3, R3, R13 ;  /* 0x0000000d03037220 */ /* 0x004fc60000400000 */
[----:B0-----:R-:W2:Y:S01]  /*88bc0*/  LDL.LU R16, [R1+0x1344] ;  /* 0x0013440001107983 */ /* 0x001ea20000300800 */
[----:B------:R-:W4:Y:S03]  /*88bd0*/  LDL.LU R13, [R1+0x1340] ;  /* 0x00134000010d7983 */ /* 0x000f260000300800 */
[----:B------:R0:W-:Y:S04]  /*88be0*/  STL [R1+0x10], R3 ;  /* 0x0000100301007387 */ /* 0x0001e80000100800 */
[----:B0-----:R-:W2:Y:S01]  /*88bf0*/  LDL.LU R3, [R1+0xd38] ;  /* 0x000d380001037983 */ /* 0x001ea20000300800 */
[----:B-1----:R-:W-:-:S05]  /*88c00*/  FMUL R18, R0, R18 ;  /* 0x0000001200127220 */ /* 0x002fca0000400000 */
[----:B------:R0:W-:Y:S04]  /*88c10*/  STL [R1+0x2b4], R18 ;  /* 0x0002b41201007387 */ /* 0x0001e80000100800 */
[----:B0-----:R-:W2:Y:S01]  /*88c20*/  LDL.LU R18, [R1+0x133c] ;  /* 0x00133c0001127983 */ /* 0x001ea20000300800 */
[----:B------:R-:W-:-:S05]  /*88c30*/  FMUL R17, R0, R17 ;  /* 0x0000001100117220 */ /* 0x000fca0000400000 */
[----:B------:R0:W-:Y:S01]  /*88c40*/  STL [R1+0x2b0], R17 ;  /* 0x0002b01101007387 */ /* 0x0001e20000100800 */
[C---:B------:R-:W-:Y:S02]  /*88c50*/  FMUL R19, R0.reuse, R19 ;  /* 0x0000001300137220 */ /* 0x040fe40000400000 */
[C---:B------:R-:W-:Y:S02]  /*88c60*/  FMUL R14, R0.reuse, R14 ;  /* 0x0000000e000e7220 */ /* 0x040fe40000400000 */
[C---:B------:R-:W-:Y:S01]  /*88c70*/  FMUL R8, R0.reuse, R8 ;  /* 0x0000000800087220 */ /* 0x040fe20000400000 */
[----:B0-----:R-:W2:Y:S01]  /*88c80*/  LDL.LU R17, [R1+0x1338] ;  /* 0x0013380001117983 */ /* 0x001ea20000300800 */
[----:B------:R0:W-:Y:S02]  /*88c90*/  STL [R1+0x2ac], R19 ;  /* 0x0002ac1301007387 */ /* 0x0001e40000100800 */
[C---:B------:R-:W-:Y:S02]  /*88ca0*/  FMUL R26, R0.reuse, R26 ;  /* 0x0000001a001a7220 */ /* 0x040fe40000400000 */
[C---:B------:R-:W-:Y:S01]  /*88cb0*/  FMUL R24, R0.reuse, R24 ;  /* 0x0000001800187220 */ /* 0x040fe20000400000 */
[----:B0-----:R-:W2:Y:S01]  /*88cc0*/  LDL.LU R19, [R1+0x1334] ;  /* 0x0013340001137983 */ /* 0x001ea20000300800 */
[----:B------:R0:W-:Y:S03]  /*88cd0*/  STL [R1+0x2a4], R14 ;  /* 0x0002a40e01007387 */ /* 0x0001e60000100800 */
[----:B0-----:R-:W2:Y:S01]  /*88ce0*/  LDL.LU R14, [R1+0x1330] ;  /* 0x00133000010e7983 */ /* 0x001ea20000300800 */
[----:B------:R0:W-:Y:S03]  /*88cf0*/  STL [R1+0x29c], R8 ;  /* 0x00029c0801007387 */ /* 0x0001e60000100800 */
[----:B0-----:R-:W2:Y:S01]  /*88d00*/  LDL.LU R8, [R1+0x132c] ;  /* 0x00132c0001087983 */ /* 0x001ea20000300800 */
[----:B------:R0:W-:Y:S03]  /*88d10*/  STL [R1+0x294], R26 ;  /* 0x0002941a01007387 */ /* 0x0001e60000100800 */
[----:B0-----:R-:W2:Y:S01]  /*88d20*/  LDL.LU R26, [R1+0xd7c] ;  /* 0x000d7c00011a7983 */ /* 0x001ea20000300800 */
[----:B------:R0:W-:Y:S03]  /*88d30*/  STL [R1+0x28c], R24 ;  /* 0x00028c1801007387 */ /* 0x0001e60000100800 */
[----:B0-----:R-:W2:Y:S01]  /*88d40*/  LDL.LU R24, [R1+0xd84] ;  /* 0x000d840001187983 */ /* 0x001ea20000300800 */
[----:B---3--:R-:W-:-:S02]  /*88d50*/  FMUL R11, R0, R11 ;  /* 0x0000000b000b7220 */ /* 0x008fc40000400000 */
[----:B------:R-:W-:-:S03]  /*88d60*/  FMUL R23, R0, R23 ;  /* 0x0000001700177220 */ /* 0x000fc60000400000 */
[----:B------:R0:W-:Y:S01]  /*88d70*/  STL [R1+0x284], R11 ;  /* 0x0002840b01007387 */ /* 0x0001e20000100800 */
[----:B------:R-:W-:-:S03]  /*88d80*/  FMUL R9, R0, R9 ;  /* 0x0000000900097220 */ /* 0x000fc60000400000 */
[----:B0-----:R-:W3:Y:S01]  /*88d90*/  LDL.LU R11, [R1+0x1328] ;  /* 0x00132800010b7983 */ /* 0x001ee20000300800 */
[----:B------:R0:W-:Y:S03]  /*88da0*/  STL [R1+0x3c], R23 ;  /* 0x00003c1701007387 */ /* 0x0001e60000100800 */
[----:B0-----:R-:W3:Y:S01]  /*88db0*/  LDL.LU R23, [R1+0xd98] ;  /* 0x000d980001177983 */ /* 0x001ee20000300800 */
[----:B------:R0:W-:Y:S02]  /*88dc0*/  STL [R1+0x38], R9 ;  /* 0x0000380901007387 */ /* 0x0001e40000100800 */
[C---:B------:R-:W-:Y:S01]  /*88dd0*/  FMUL R10, R0.reuse, R10 ;  /* 0x0000000a000a7220 */ /* 0x040fe20000400000 */
[----:B0-----:R-:W3:Y:S04]  /*88de0*/  LDL.LU R9, [R1+0x1324] ;  /* 0x0013240001097983 */ /* 0x001ee80000300800 */
[----:B------:R0:W-:Y:S02]  /*88df0*/  STL [R1+0x2c], R10 ;  /* 0x00002c0a01007387 */ /* 0x0001e40000100800 */
[----:B0-----:R-:W3:Y:S01]  /*88e00*/  LDL.LU R10, [R1+0x1320] ;  /* 0x00132000010a7983 */ /* 0x001ee20000300800 */
[----:B----4-:R-:W0:Y:S01]  /*88e10*/  MUFU.RCP R13, R13 ;  /* 0x0000000d000d7308 */ /* 0x010e220000001000 */
[----:B--2---:R-:W-:-:S05]  /*88e20*/  FMUL R3, R0, R3 ;  /* 0x0000000300037220 */ /* 0x004fca0000400000 */
[----:B------:R1:W-:Y:S02]  /*88e30*/  STL [R1+0x28], R3 ;  /* 0x0000280301007387 */ /* 0x0003e40000100800 */
[C---:B-1----:R-:W-:Y:S02]  /*88e40*/  FMUL R3, R0.reuse, R4 ;  /* 0x0000000400037220 */ /* 0x042fe40000400000 */
[C---:B------:R-:W-:Y:S02]  /*88e50*/  FMUL R4, R0.reuse, R2 ;  /* 0x0000000200047220 */ /* 0x040fe40000400000 */
[C---:B------:R-:W-:Y:S01]  /*88e60*/  FMUL R2, R0.reuse, R27 ;  /* 0x0000001b00027220 */ /* 0x040fe20000400000 */
[----:B------:R1:W-:Y:S02]  /*88e70*/  STL [R1+0x1c], R3 ;  /* 0x00001c0301007387 */ /* 0x0003e40000100800 */
[----:B------:R-:W-:Y:S02]  /*88e80*/  STL [R1+0x18], R4 ;  /* 0x0000180401007387 */ /* 0x000fe40000100800 */
[----:B-1----:R-:W-:-:S02]  /*88e90*/  FMUL R3, R0, R20 ;  /* 0x0000001400037220 */ /* 0x002fc40000400000 */
[----:B0-----:R-:W-:-:S03]  /*88ea0*/  FMUL R0, R13, R21 ;  /* 0x000000150d007220 */ /* 0x001fc60000400000 */
[----:B------:R-:W-:Y:S01]  /*88eb0*/  STL [R1+0xc], R3 ;  /* 0x00000c0301007387 */ /* 0x000fe20000100800 */
[----:B------:R0:W-:Y:S02]  /*88ec0*/  STL [R1+0x8], R2 ;  /* 0x0000080201007387 */ /* 0x0001e40000100800 */
[----:B------:R1:W-:Y:S02]  /*88ed0*/  STL [R1+0x280], R0 ;  /* 0x0002800001007387 */ /* 0x0003e40000100800 */
[C---:B0-----:R-:W-:Y:S02]  /*88ee0*/  FMUL R2, R13.reuse, R22 ;  /* 0x000000160d027220 */ /* 0x041fe40000400000 */
[C---:B------:R-:W-:Y:S02]  /*88ef0*/  FMUL R3, R13.reuse, R12 ;  /* 0x0000000c0d037220 */ /* 0x040fe40000400000 */
[C---:B-1----:R-:W-:Y:S01]  /*88f00*/  FMUL R0, R13.reuse, R5 ;  /* 0x000000050d007220 */ /* 0x042fe20000400000 */
[----:B------:R0:W-:Y:S02]  /*88f10*/  STL [R1+0x27c], R2 ;  /* 0x00027c0201007387 */ /* 0x0001e40000100800 */
[----:B------:R1:W-:Y:S02]  /*88f20*/  STL [R1+0x270], R3 ;  /* 0x0002700301007387 */ /* 0x0003e40000100800 */
[----:B------:R2:W-:Y:S02]  /*88f30*/  STL [R1+0x26c], R0 ;  /* 0x00026c0001007387 */ /* 0x0005e40000100800 */
[----:B0-----:R-:W-:-:S02]  /*88f40*/  FMUL R2, R13, R7 ;  /* 0x000000070d027220 */ /* 0x001fc40000400000 */
[C---:B-1----:R-:W-:Y:S02]  /*88f50*/  FMUL R3, R13.reuse, R6 ;  /* 0x000000060d037220 */ /* 0x042fe40000400000 */
[C---:B--2---:R-:W-:Y:S01]  /*88f60*/  FMUL R0, R13.reuse, R28 ;  /* 0x0000001c0d007220 */ /* 0x044fe20000400000 */
[----:B------:R0:W-:Y:S02]  /*88f70*/  STL [R1+0x260], R2 ;  /* 0x0002600201007387 */ /* 0x0001e40000100800 */
[----:B------:R-:W-:Y:S02]  /*88f80*/  STL [R1+0x25c], R3 ;  /* 0x00025c0301007387 */ /* 0x000fe40000100800 */
[----:B------:R-:W2:Y:S02]  /*88f90*/  LDL.LU R20, [R1+0xdbc] ;  /* 0x000dbc0001147983 */ /* 0x000ea40000300800 */
[----:B------:R1:W-:Y:S02]  /*88fa0*/  STL [R1+0x254], R0 ;  /* 0x0002540001007387 */ /* 0x0003e40000100800 */
[C---:B0-----:R-:W-:Y:S01]  /*88fb0*/  FMUL R2, R13.reuse, R29 ;  /* 0x0000001d0d027220 */ /* 0x041fe20000400000 */
[----:B-1----:R-:W4:Y:S04]  /*88fc0*/  LDL.LU R0, [R1+0x68] ;  /* 0x0000680001007983 */ /* 0x002f280000300800 */
[----:B------:R0:W-:Y:S02]  /*88fd0*/  STL [R1+0x250], R2 ;  /* 0x0002500201007387 */ /* 0x0001e40000100800 */
        /* <DEDUP_REMOVED lines=8> */
[C---:B------:R-:W-:Y:S01]  /*89060*/  FMUL R3, R13.reuse, R26 ;  /* 0x0000001a0d037220 */ /* 0x040fe20000400000 */
[----:B------:R-:W4:Y:S01]  /*89070*/  MUFU.RCP R14, R14 ;  /* 0x0000000e000e7308 */ /* 0x000f220000001000 */
[----:B0-----:R-:W-:-:S03]  /*89080*/  FMUL R2, R13, R24 ;  /* 0x000000180d027220 */ /* 0x001fc60000400000 */
[----:B------:R0:W-:Y:S01]  /*89090*/  STL [R1+0x4], R3 ;  /* 0x0000040301007387 */ /* 0x0001e20000100800 */
[C---:B------:R-:W-:Y:S02]  /*890a0*/  FMUL R8, R13.reuse, R8 ;  /* 0x000000080d087220 */ /* 0x040fe40000400000 */
[C---:B---3--:R-:W-:Y:S02]  /*890b0*/  FMUL R11, R13.reuse, R11 ;  /* 0x0000000b0d0b7220 */ /* 0x048fe40000400000 */
[C---:B0-----:R-:W-:Y:S02]  /*890c0*/  FMUL R3, R13.reuse, R23 ;  /* 0x000000170d037220 */ /* 0x041fe40000400000 */
[C---:B------:R-:W-:Y:S02]  /*890d0*/  FMUL R9, R13.reuse, R9 ;  /* 0x000000090d097220 */ /* 0x040fe40000400000 */
[----:B------:R-:W-:-:S05]  /*890e0*/  FMUL R10, R13, R10 ;  /* 0x0000000a0d0a7220 */ /* 0x000fca0000400000 */
[----:B------:R-:W-:Y:S01]  /*890f0*/  STL [R1+0x12dc], R10 ;  /* 0x0012dc0a01007387 */ /* 0x000fe20000100800 */
[----:B------:R-:W-:Y:S02]  /*89100*/  STL [R1], R2 ;  /* 0x0000000201007387 */ /* 0x000fe40000100800 */
[----:B------:R-:W3:Y:S02]  /*89110*/  LDL.LU R4, [R1+0xdc8] ;  /* 0x000dc80001047983 */ /* 0x000ee40000300800 */
[----:B------:R-:W3:Y:S01]  /*89120*/  LDL.LU R22, [R1+0xdcc] ;  /* 0x000dcc0001167983 */ /* 0x000ee20000300800 */
[----:B------:R0:W-:Y:S01]  /*89130*/  STL [R1+0x12e0], R3 ;  /* 0x0012e00301007387 */ /* 0x0001e20000100800 */
[----:B------:R-:W3:Y:S02]  /*89140*/  LDL.LU R26, [R1+0xdd0] ;  /* 0x000dd000011a7983 */ /* 0x000ee40000300800 */
[----:B------:R-:W3:Y:S02]  /*89150*/  LDL.LU R24, [R1+0xdd4] ;  /* 0x000dd40001187983 */ /* 0x000ee40000300800 */
[----:B------:R-:W3:Y:S01]  /*89160*/  LDL.LU R23, [R1+0xdd8] ;  /* 0x000dd80001177983 */ /* 0x000ee20000300800 */
[----:B0-----:R-:W3:Y:S01]  /*89170*/  LDL.LU R3, [R1+0xde4] ;  /* 0x000de40001037983 */ /* 0x001ee20000300800 */
[----:B------:R-:W3:Y:S02]  /*89180*/  LDL.LU R10, [R1+0xde8] ;  /* 0x000de800010a7983 */ /* 0x000ee40000300800 */
[----:B------:R-:W3:Y:S02]  /*89190*/  LDL.LU R2, [R1+0xdec] ;  /* 0x000dec0001027983 */ /* 0x000ee40000300800 */
[----:B------:R0:W-:Y:S02]  /*891a0*/  STL [R1+0x12e4], R9 ;  /* 0x0012e40901007387 */ /* 0x0001e40000100800 */
[----:B0-----:R-:W3:Y:S01]  /*891b0*/  LDL.LU R9, [R1+0xde0] ;  /* 0x000de00001097983 */ /* 0x001ee20000300800 */
[----:B------:R0:W-:Y:S03]  /*891c0*/  STL [R1+0x12e8], R11 ;  /* 0x0012e80b01007387 */ /* 0x0001e60000100800 */
[----:B0-----:R-:W3:Y:S01]  /*891d0*/  LDL.LU R11, [R1+0xddc] ;  /* 0x000ddc00010b7983 */ /* 0x001ee20000300800 */
[----:B--2---:R-:W-:-:S03]  /*891e0*/  FMUL R13, R13, R20 ;  /* 0x000000140d0d7220 */ /* 0x004fc60000400000 */
[----:B------:R-:W2:Y:S01]  /*891f0*/  LDL.LU R20, [R1+0x131c] ;  /* 0x00131c0001147983 */ /* 0x000ea20000300800 */
[C---:B----4-:R-:W-:Y:S02]  /*89200*/  FMUL R27, R14.reuse, R27 ;  /* 0x0000001b0e1b7220 */ /* 0x050fe40000400000 */
[C---:B------:R-:W-:Y:S02]  /*89210*/  FMUL R21, R14.reuse, R21 ;  /* 0x000000150e157220 */ /* 0x040fe40000400000 */
[C---:B------:R-:W-:Y:S02]  /*89220*/  FMUL R12, R14.reuse, R12 ;  /* 0x0000000c0e0c7220 */ /* 0x040fe40000400000 */
[C---:B------:R-:W-:Y:S01]  /*89230*/  FMUL R5, R14.reuse, R5 ;  /* 0x000000050e057220 */ /* 0x040fe20000400000 */
[----:B------:R0:W-:Y:S01]  /*89240*/  STL [R1+0x24c], R27 ;  /* 0x00024c1b01007387 */ /* 0x0001e20000100800 */
[C---:B------:R-:W-:Y:S02]  /*89250*/  FMUL R7, R14.reuse, R7 ;  /* 0x000000070e077220 */ /* 0x040fe40000400000 */
[----:B------:R-:W-:-:S02]  /*89260*/  FMUL R6, R14, R6 ;  /* 0x000000060e067220 */ /* 0x000fc40000400000 */
[C---:B------:R-:W-:Y:S01]  /*89270*/  FMUL R28, R14.reuse, R28 ;  /* 0x0000001c0e1c7220 */ /* 0x040fe20000400000 */
[----:B0-----:R-:W4:Y:S01]  /*89280*/  LDL.LU R27, [R1+0x1318] ;  /* 0x00131800011b7983 */ /* 0x001f220000300800 */
[----:B------:R0:W-:Y:S02]  /*89290*/  STL [R1+0x248], R21 ;  /* 0x0002481501007387 */ /* 0x0001e40000100800 */
[C---:B------:R-:W-:Y:S01]  /*892a0*/  FMUL R29, R14.reuse, R29 ;  /* 0x0000001d0e1d7220 */ /* 0x040fe20000400000 */
[----:B0-----:R-:W2:Y:S01]  /*892b0*/  LDL.LU R21, [R1+0x1314] ;  /* 0x0013140001157983 */ /* 0x001ea20000300800 */
[----:B------:R0:W-:Y:S03]  /*892c0*/  STL [R1+0x244], R12 ;  /* 0x0002440c01007387 */ /* 0x0001e60000100800 */
[----:B0-----:R-:W2:Y:S01]  /*892d0*/  LDL.LU R12, [R1+0x1310] ;  /* 0x00131000010c7983 */ /* 0x001ea20000300800 */
[----:B------:R0:W-:Y:S03]  /*892e0*/  STL [R1+0x240], R5 ;  /* 0x0002400501007387 */ /* 0x0001e60000100800 */
[----:B0-----:R-:W4:Y:S01]  /*892f0*/  LDL.LU R5, [R1+0x130c] ;  /* 0x00130c0001057983 */ /* 0x001f220000300800 */
        /* <DEDUP_REMOVED lines=8> */
[----:B------:R-:W0:Y:S01]  /*89380*/  MUFU.RCP R0, R0 ;  /* 0x0000000000007308 */ /* 0x000e220000001000 */
[----:B---3--:R-:W-:-:S02]  /*89390*/  FMUL R4, R14, R4 ;  /* 0x000000040e047220 */ /* 0x008fc40000400000 */
[C---:B0-----:R-:W-:Y:S02]  /*893a0*/  FMUL R26, R0.reuse, R26 ;  /* 0x0000001a001a7220 */ /* 0x041fe40000400000 */
[C---:B------:R-:W-:Y:S02]  /*893b0*/  FMUL R24, R0.reuse, R24 ;  /* 0x0000001800187220 */ /* 0x040fe40000400000 */
[----:B------:R-:W-:Y:S02]  /*893c0*/  FMUL R23, R0, R23 ;  /* 0x0000001700177220 */ /* 0x000fe40000400000 */
[C---:B--2---:R-:W-:Y:S02]  /*893d0*/  FMUL R12, R14.reuse, R12 ;  /* 0x0000000c0e0c7220 */ /* 0x044fe40000400000 */
[C---:B----4-:R-:W-:Y:S02]  /*893e0*/  FMUL R5, R14.reuse, R5 ;  /* 0x000000050e057220 */ /* 0x050fe40000400000 */
[----:B------:R-:W-:-:S02]  /*893f0*/  FMUL R7, R14, R7 ;  /* 0x000000070e077220 */ /* 0x000fc40000400000 */
[C---:B------:R-:W-:Y:S02]  /*89400*/  FMUL R6, R14.reuse, R6 ;  /* 0x000000060e067220 */ /* 0x040fe40000400000 */
[C---:B------:R-:W-:Y:S02]  /*89410*/  FMUL R28, R14.reuse, R28 ;  /* 0x0000001c0e1c7220 */ /* 0x040fe40000400000 */
[C---:B------:R-:W-:Y:S02]  /*89420*/  FMUL R29, R14.reuse, R29 ;  /* 0x0000001d0e1d7220 */ /* 0x040fe40000400000 */
[----:B------:R-:W-:Y:S02]  /*89430*/  FMUL R14, R14, R22 ;  /* 0x000000160e0e7220 */ /* 0x000fe40000400000 */
[----:B------:R-:W2:Y:S01]  /*89440*/  LDL.LU R22, [R1+0x12f8] ;  /* 0x0012f80001167983 */ /* 0x000ea20000300800 */
[----:B------:R0:W-:Y:S03]  /*89450*/  STL [R1+0x22c], R26 ;  /* 0x00022c1a01007387 */ /* 0x0001e60000100800 */
[----:B0-----:R-:W3:Y:S01]  /*89460*/  LDL.LU R26, [R1+0x12f4] ;  /* 0x0012f400011a7983 */ /* 0x001ee20000300800 */
[----:B------:R0:W-:Y:S03]  /*89470*/  STL [R1+0x228], R24 ;  /* 0x0002281801007387 */ /* 0x0001e60000100800 */
[----:B0-----:R-:W4:Y:S01]  /*89480*/  LDL.LU R24, [R1+0x12f0] ;  /* 0x0012f00001187983 */ /* 0x001f220000300800 */
[----:B------:R0:W-:Y:S03]  /*89490*/  STL [R1+0x224], R23 ;  /* 0x0002241701007387 */ /* 0x0001e60000100800 */
[----:B0-----:R-:W4:Y:S01]  /*894a0*/  LDL.LU R23, [R1+0x12ec] ;  /* 0x0012ec0001177983 */ /* 0x001f220000300800 */
[----:B------:R-:W-:-:S02]  /*894b0*/  FMUL R11, R0, R11 ;  /* 0x0000000b000b7220 */ /* 0x000fc40000400000 */
[----:B------:R-:W-:-:S03]  /*894c0*/  FMUL R9, R0, R9 ;  /* 0x0000000900097220 */ /* 0x000fc60000400000 */
[----:B------:R0:W-:Y:S04]  /*894d0*/  STL [R1+0x220], R11 ;  /* 0x0002200b01007387 */ /* 0x0001e80000100800 */
[----:B0-----:R-:W4:Y:S01]  /*894e0*/  LDL.LU R11, [R1+0xeb8] ;  /* 0x000eb800010b7983 */ /* 0x001f220000300800 */
[----:B------:R0:W-:Y:S02]  /*894f0*/  STL [R1+0x21c], R9 ;  /* 0x00021c0901007387 */ /* 0x0001e40000100800 */
[----:B0-----:R-:W-:-:S05]  /*89500*/  FMUL R9, R0, R3 ;  /* 0x0000000300097220 */ /* 0x001fca0000400000 */
[----:B------:R0:W-:Y:S01]  /*89510*/  STL [R1+0x218], R9 ;  /* 0x0002180901007387 */ /* 0x0001e20000100800 */
[----:B------:R-:W1:Y:S03]  /*89520*/  MUFU.RCP R15, R15 ;  /* 0x0000000f000f7308 */ /* 0x000e660000001000 */
[----:B0-----:R-:W0:Y:S01]  /*89530*/  S2R R9, SR_TID.X ;  /* 0x0000000000097919 */ /* 0x001e220000002100 */
[C---:B------:R-:W-:Y:S02]  /*89540*/  FMUL R3, R0.reuse, R10 ;  /* 0x0000000a00037220 */ /* 0x040fe40000400000 */
[C---:B------:R-:W-:Y:S02]  /*89550*/  FMUL R2, R0.reuse, R2 ;  /* 0x0000000200027220 */ /* 0x040fe40000400000 */
[C---:B------:R-:W-:Y:S02]  /*89560*/  FMUL R21, R0.reuse, R21 ;  /* 0x0000001500157220 */ /* 0x040fe40000400000 */
[----:B------:R-:W-:-:S02]  /*89570*/  FMUL R20, R0, R20 ;  /* 0x0000001400147220 */ /* 0x000fc40000400000 */
[----:B------:R-:W-:Y:S01]  /*89580*/  FMUL R19, R0, R19 ;  /* 0x0000001300137220 */ /* 0x000fe20000400000 */
[----:B------:R0:W-:Y:S01]  /*89590*/  STL [R1+0x214], R3 ;  /* 0x0002140301007387 */ /* 0x0001e20000100800 */
[C---:B-1----:R-:W-:Y:S02]  /*895a0*/  FMUL R16, R15.reuse, R16 ;  /* 0x000000100f107220 */ /* 0x042fe40000400000 */
[C---:B------:R-:W-:Y:S02]  /*895b0*/  FMUL R25, R15.reuse, R25 ;  /* 0x000000190f197220 */ /* 0x040fe40000400000 */
[C---:B------:R-:W-:Y:S02]  /*895c0*/  FMUL R17, R15.reuse, R17 ;  /* 0x000000110f117220 */ /* 0x040fe40000400000 */
[----:B------:R-:W-:Y:S01]  /*895d0*/  FMUL R18, R15, R18 ;  /* 0x000000120f127220 */ /* 0x000fe20000400000 */
[----:B------:R1:W-:Y:S01]  /*895e0*/  STL [R1+0x210], R2 ;  /* 0x0002100201007387 */ /* 0x0003e20000100800 */
[----:B------:R-:W-:-:S02]  /*895f0*/  F2FP.PACK_AB R20, R20, R19 ;  /* 0x000000131414723e */ /* 0x000fc400000000ff */
[----:B------:R-:W-:Y:S01]  /*89600*/  F2FP.PACK_AB R16, R16, R25 ;  /* 0x000000191010723e */ /* 0x000fe200000000ff */
[----:B0-----:R-:W4:Y:S01]  /*89610*/  LDL.LU R3, [R1+0xe04] ;  /* 0x000e040001037983 */ /* 0x001f220000300800 */
[----:B------:R-:W4:Y:S01]  /*89620*/  LDL.LU R10, [R1+0xe08] ;  /* 0x000e0800010a7983 */ /* 0x000f220000300800 */
[----:B------:R-:W-:Y:S02]  /*89630*/  F2FP.PACK_AB R17, R17, R18 ;  /* 0x000000121111723e */ /* 0x000fe400000000ff */
[----:B-1----:R-:W4:Y:S01]  /*89640*/  LDL.LU R2, [R1+0xe18] ;  /* 0x000e180001027983 */ /* 0x002f220000300800 */
[----:B------:R-:W4:Y:S02]  /*89650*/  LDL.LU R25, [R1+0xea8] ;  /* 0x000ea80001197983 */ /* 0x000f240000300800 */
[----:B------:R-:W4:Y:S02]  /*89660*/  LDL.LU R18, [R1+0xea4] ;  /* 0x000ea40001127983 */ /* 0x000f240000300800 */
[----:B--2---:R-:W-:-:S02]  /*89670*/  FMUL R22, R0, R22 ;  /* 0x0000001600167220 */ /* 0x004fc40000400000 */
[C---:B---3--:R-:W-:Y:S02]  /*89680*/  FMUL R26, R0.reuse, R26 ;  /* 0x0000001a001a7220 */ /* 0x048fe40000400000 */
[C---:B----4-:R-:W-:Y:S02]  /*89690*/  FMUL R24, R0.reuse, R24 ;  /* 0x0000001800187220 */ /* 0x050fe40000400000 */
[C---:B------:R-:W-:Y:S02]  /*896a0*/  FMUL R23, R0.reuse, R23 ;  /* 0x0000001700177220 */ /* 0x040fe40000400000 */
[----:B------:R-:W-:Y:S01]  /*896b0*/  FMUL R0, R0, R27 ;  /* 0x0000001b00007220 */ /* 0x000fe20000400000 */
[----:B------:R-:W-:-:S04]  /*896c0*/  SHF.L.U32 R27, R9, 0x5, RZ ;  /* 0x00000005091b7819 */ /* 0x000fc800000006ff */
[----:B------:R-:W-:Y:S02]  /*896d0*/  LOP3.LUT R19, R27, 0x60, RZ, 0xc0, !PT ;  /* 0x000000601b137812 */ /* 0x000fe400078ec0ff */
[----:B------:R-:W2:Y:S01]  /*896e0*/  LDL.LU R27, [R1+0xeb4] ;  /* 0x000eb400011b7983 */ /* 0x000ea20000300800 */
[----:B------:R-:W-:Y:S02]  /*896f0*/  F2FP.PACK_AB R21, R21, R0 ;  /* 0x000000001515723e */ /* 0x000fe400000000ff */
[----:B------:R-:W0:Y:S01]  /*89700*/  S2R R0, SR_TID.X ;  /* 0x0000000000007919 */ /* 0x000e220000002100 */
[----:B------:R-:W-:Y:S02]  /*89710*/  F2FP.PACK_AB R22, R26, R22 ;  /* 0x000000161a16723e */ /* 0x000fe400000000ff */
[----:B------:R-:W-:Y:S02]  /*89720*/  F2FP.PACK_AB R23, R23, R24 ;  /* 0x000000181717723e */ /* 0x000fe400000000ff */
[----:B0-----:R-:W-:-:S04]  /*89730*/  LOP3.LUT R0, R0, 0xe0, RZ, 0xc0, !PT ;  /* 0x000000e000007812 */ /* 0x001fc800078ec0ff */
[----:B------:R-:W-:Y:S01]  /*89740*/  LEA R0, R0, R19, 0x7 ;  /* 0x0000001300007211 */ /* 0x000fe200078e38ff */
[C---:B------:R-:W-:Y:S02]  /*89750*/  FMUL R19, R15.reuse, R25 ;  /* 0x000000190f137220 */ /* 0x040fe40000400000 */
[C---:B------:R-:W-:Y:S02]  /*89760*/  FMUL R18, R15.reuse, R18 ;  /* 0x000000120f127220 */ /* 0x040fe40000400000 */
[----:B------:R-:W-:Y:S02]  /*89770*/  FMUL R25, R15, R11 ;  /* 0x0000000b0f197220 */ /* 0x000fe40000400000 */
[----:B------:R-:W-:-:S05]  /*89780*/  IMAD.SHL.U32 R11, R9, 0x4, RZ ;  /* 0x00000004090b7824 */ /* 0x000fca00078e00ff */
[----:B------:R-:W-:Y:S02]  /*89790*/  LOP3.LUT R0, R0, 0x70, R11, 0x78, !PT ;  /* 0x0000007000007812 */ /* 0x000fe400078e780b */
[----:B------:R-:W-:Y:S02]  /*897a0*/  F2FP.PACK_AB R19, R19, R25 ;  /* 0x000000191313723e */ /* 0x000fe400000000ff */
[----:B------:R-:W-:Y:S01]  /*897b0*/  LOP3.LUT R9, R9, 0x18, RZ, 0xc0, !PT ;  /* 0x0000001809097812 */ /* 0x000fe200078ec0ff */
[C---:B------:R-:W-:Y:S02]  /*897c0*/  FMUL R3, R15.reuse, R3 ;  /* 0x000000030f037220 */ /* 0x040fe40000400000 */
[C---:B------:R-:W-:Y:S02]  /*897d0*/  FMUL R10, R15.reuse, R10 ;  /* 0x0000000a0f0a7220 */ /* 0x040fe40000400000 */
[----:B------:R-:W-:Y:S01]  /*897e0*/  FMUL R2, R15, R2 ;  /* 0x000000020f027220 */ /* 0x000fe20000400000 */
[----:B------:R-:W-:Y:S01]  /*897f0*/  LEA R0, R9, R0, 0xc ;  /* 0x0000000009007211 */ /* 0x000fe200078e60ff */
[----:B--2---:R-:W-:-:S05]  /*89800*/  FMUL R27, R15, R27 ;  /* 0x0000001b0f1b7220 */ /* 0x004fca0000400000 */
[----:B------:R-:W-:Y:S02]  /*89810*/  F2FP.PACK_AB R18, R18, R27 ;  /* 0x0000001b1212723e */ /* 0x000fe400000000ff */
[----:B------:R-:W2:Y:S01]  /*89820*/  LDL.LU R27, [R1+0xec4] ;  /* 0x000ec400011b7983 */ /* 0x000ea20000300800 */
[----:B------:R0:W5:Y:S02]  /*89830*/  LDL.LU R11, [R1+0x12e8] ;  /* 0x0012e800010b7983 */ /* 0x0001640000300800 */
[----:B------:R-:W3:Y:S02]  /*89840*/  LDL.LU R26, [R1+0xec0] ;  /* 0x000ec000011a7983 */ /* 0x000ee40000300800 */
[----:B------:R-:W4:Y:S01]  /*89850*/  LDL.LU R25, [R1+0xebc] ;  /* 0x000ebc0001197983 */ /* 0x000f220000300800 */
[----:B------:R-:W2:Y:S01]  /*89860*/  LDL.LU R24, [R1+0xeac] ;  /* 0x000eac0001187983 */ /* 0x000ea20000300800 */
[----:B------:R0:W5:Y:S02]  /*89870*/  LDL.LU R9, [R1+0x12e4] ;  /* 0x0012e40001097983 */ /* 0x0001640000300800 */
[----:B------:R1:W-:Y:S02]  /*89880*/  STL [R1+0x1e4], R3 ;  /* 0x0001e40301007387 */ /* 0x0003e40000100800 */
[----:B-1----:R0:W5:Y:S01]  /*89890*/  LDL.LU R3, [R1+0x12e0] ;  /* 0x0012e00001037983 */ /* 0x0021620000300800 */
[----:B------:R1:W-:Y:S03]  /*898a0*/  STL [R1+0x1e0], R10 ;  /* 0x0001e00a01007387 */ /* 0x0003e60000100800 */
[----:B-1----:R0:W5:Y:S01]  /*898b0*/  LDL.LU R10, [R1+0x12dc] ;  /* 0x0012dc00010a7983 */ /* 0x0021620000300800 */
[----:B------:R1:W-:Y:S03]  /*898c0*/  STL [R1+0x1dc], R2 ;  /* 0x0001dc0201007387 */ /* 0x0003e60000100800 */
[----:B-1----:R-:W3:Y:S01]  /*898d0*/  LDL.LU R2, [R1+0x12d8] ;  /* 0x0012d80001027983 */ /* 0x002ee20000300800 */
[----:B--2---:R-:W-:-:S05]  /*898e0*/  FMUL R24, R15, R24 ;  /* 0x000000180f187220 */ /* 0x004fca0000400000 */
[----:B------:R4:W-:Y:S02]  /*898f0*/  STL [R1+0x70], R24 ;  /* 0x0000701801007387 */ /* 0x0009e40000100800 */
[C---:B----4-:R-:W-:Y:S02]  /*89900*/  FMUL R24, R15.reuse, R25 ;  /* 0x000000190f187220 */ /* 0x050fe40000400000 */
[----:B---3--:R-:W-:-:S03]  /*89910*/  FMUL R25, R15, R26 ;  /* 0x0000001a0f197220 */ /* 0x008fc60000400000 */
[----:B------:R1:W-:Y:S04]  /*89920*/  STL [R1+0x68], R24 ;  /* 0x0000681801007387 */ /* 0x0003e80000100800 */
[----:B------:R0:W-:Y:S01]  /*89930*/  STL [R1+0x60], R25 ;  /* 0x0000601901007387 */ /* 0x0001e20000100800 */
[C---:B-1----:R-:W-:Y:S02]  /*89940*/  FMUL R24, R15.reuse, R27 ;  /* 0x0000001b0f187220 */ /* 0x042fe40000400000 */
[----:B------:R-:W-:Y:S02]  /*89950*/  FMUL R15, R15, R2 ;  /* 0x000000020f0f7220 */ /* 0x000fe40000400000 */
[----:B------:R0:W5:Y:S01]  /*89960*/  LDL.LU R2, [R1+0x12d4] ;  /* 0x0012d40001027983 */ /* 0x0001620000300800 */
[----:B------:R0:W-:Y:S02]  /*89970*/  STL [R1+0x58], R24 ;  /* 0x0000581801007387 */ /* 0x0001e40000100800 */
[----:B------:R0:W-:Y:S02]  /*89980*/  STL [R1+0x50], R15 ;  /* 0x0000500f01007387 */ /* 0x0001e40000100800 */
[----:B0-----:R-:W2:Y:S04]  /*89990*/  LDL.LU R15, [R1+0x38] ;  /* 0x00003800010f7983 */ /* 0x001ea80000300800 */
[----:B------:R-:W-:Y:S06]  /*899a0*/  BAR.SYNC.DEFER_BLOCKING 0x0 ;  /* 0x0000000000007b1d */ /* 0x000fec0000010000 */
[----:B--2---:R0:W-:Y:S04]  /*899b0*/  STL [R1+0x1f88], R15 ;  /* 0x001f880f01007387 */ /* 0x0041e80000100800 */
[----:B0-----:R-:W2:Y:S04]  /*899c0*/  LDL.LU R15, [R1+0x24] ;  /* 0x00002400010f7983 */ /* 0x001ea80000300800 */
[----:B--2---:R0:W-:Y:S04]  /*899d0*/  STL [R1+0x1f8c], R15 ;  /* 0x001f8c0f01007387 */ /* 0x0041e80000100800 */
[----:B0-----:R-:W2:Y:S04]  /*899e0*/  LDL.LU R15, [R1+0x1c] ;  /* 0x00001c00010f7983 */ /* 0x001ea80000300800 */
[----:B--2---:R0:W-:Y:S04]  /*899f0*/  STL [R1+0x1f90], R15 ;  /* 0x001f900f01007387 */ /* 0x0041e80000100800 */
[----:B0-----:R-:W2:Y:S04]  /*89a00*/  LDL.LU R15, [R1+0x14] ;  /* 0x00001400010f7983 */ /* 0x001ea80000300800 */
[----:B--2---:R0:W-:Y:S04]  /*89a10*/  STL [R1+0x1f94], R15 ;  /* 0x001f940f01007387 */ /* 0x0041e80000100800 */
[----:B0-----:R-:W2:Y:S04]  /*89a20*/  LDL.LU R15, [R1+0xc] ;  /* 0x00000c00010f7983 */ /* 0x001ea80000300800 */
[----:B------:R-:W-:Y:S04]  /*89a30*/  STS.128 [R0], R16 ;  /* 0x0000001000007388 */ /* 0x000fe80000000c00 */
[----:B------:R-:W-:Y:S01]  /*89a40*/  STS.128 [R0+0x80], R20 ;  /* 0x0000801400007388 */ /* 0x000fe20000000c00 */
[----:B------:R-:W-:-:S02]  /*89a50*/  F2FP.PACK_AB R4, R4, R14 ;  /* 0x0000000e0404723e */ /* 0x000fc400000000ff */
[----:B------:R-:W-:Y:S02]  /*89a60*/  F2FP.PACK_AB R8, R8, R13 ;  /* 0x0000000d0808723e */ /* 0x000fe400000000ff */
[----:B------:R-:W-:Y:S02]  /*89a70*/  F2FP.PACK_AB R5, R5, R12 ;  /* 0x0000000c0505723e */ /* 0x000fe400000000ff */
[----:B-----5:R-:W-:Y:S01]  /*89a80*/  F2FP.PACK_AB R9, R9, R11 ;  /* 0x0000000b0909723e */ /* 0x020fe200000000ff */
[----:B--2---:R0:W-:Y:S04]  /*89a90*/  STL [R1+0x1f98], R15 ;  /* 0x001f980f01007387 */ /* 0x0041e80000100800 */
[----:B0-----:R-:W2:Y:S04]  /*89aa0*/  LDL.LU R15, [R1+0x4] ;  /* 0x00000400010f7983 */ /* 0x001ea80000300800 */
[----:B------:R-:W3:Y:S04]  /*89ab0*/  LDL.LU R24, [R1+0x6c] ;  /* 0x00006c0001187983 */ /* 0x000ee80000300800 */
[----:B------:R-:W3:Y:S04]  /*89ac0*/  LDL.LU R25, [R1+0x64] ;  /* 0x0000640001197983 */ /* 0x000ee80000300800 */
[----:B------:R-:W4:Y:S04]  /*89ad0*/  LDL.LU R26, [R1+0x78] ;  /* 0x00007800011a7983 */ /* 0x000f280000300800 */
[----:B------:R-:W4:Y:S04]  /*89ae0*/  LDL.LU R27, [R1+0x74] ;  /* 0x00007400011b7983 */ /* 0x000f280000300800 */
[----:B------:R0:W-:Y:S04]  /*89af0*/  STL [R1+0x1f10], R2 ;  /* 0x001f100201007387 */ /* 0x0001e80000100800 */
        /* <DEDUP_REMOVED lines=12> */
[----:B------:R-:W2:Y:S01]  /*89bc0*/  LDL.LU R11, [R1] ;  /* 0x00000000010b7983 */ /* 0x000ea20000300800 */
[----:B------:R-:W-:-:S02]  /*89bd0*/  F2FP.PACK_AB R6, R6, R7 ;  /* 0x000000070606723e */ /* 0x000fc400000000ff */
[----:B------:R-:W-:Y:S02]  /*89be0*/  F2FP.PACK_AB R10, R10, R3 ;  /* 0x000000030a0a723e */ /* 0x000fe400000000ff */
[----:B------:R-:W3:Y:S01]  /*89bf0*/  LDL.LU R3, [R1+0x3c] ;  /* 0x00003c0001037983 */ /* 0x000ee20000300800 */
[----:B------:R-:W-:-:S03]  /*89c00*/  F2FP.PACK_AB R7, R29, R28 ;  /* 0x0000001c1d07723e */ /* 0x000fc600000000ff */
[----:B------:R-:W3:Y:S04]  /*89c10*/  LDL.LU R28, [R1+0x2c] ;  /* 0x00002c00011c7983 */ /* 0x000ee80000300800 */
[----:B------:R-:W3:Y:S01]  /*89c20*/  LDL.LU R29, [R1+0x34] ;  /* 0x00003400011d7983 */ /* 0x000ee20000300800 */
[----:B--2---:R-:W-:-:S03]  /*89c30*/  F2FP.PACK_AB R11, R15, R11 ;  /* 0x0000000b0f0b723e */ /* 0x004fc600000000ff */
[----:B------:R-:W2:Y:S02]  /*89c40*/  LDL.LU R15, [R1+0x1f98] ;  /* 0x001f9800010f7983 */ /* 0x000ea40000300800 */
[----:B--2---:R-:W-:Y:S02]  /*89c50*/  F2FP.PACK_AB R12, R15, R12 ;  /* 0x0000000c0f0c723e */ /* 0x004fe400000000ff */
[----:B------:R-:W2:Y:S02]  /*89c60*/  LDL.LU R15, [R1+0x1f94] ;  /* 0x001f9400010f7983 */ /* 0x000ea40000300800 */
[----:B--2---:R-:W-:Y:S02]  /*89c70*/  F2FP.PACK_AB R16, R15, R16 ;  /* 0x000000100f10723e */ /* 0x004fe400000000ff */
[----:B------:R-:W2:Y:S02]  /*89c80*/  LDL.LU R15, [R1+0x1f90] ;  /* 0x001f9000010f7983 */ /* 0x000ea40000300800 */
[----:B--2---:R-:W-:-:S02]  /*89c90*/  F2FP.PACK_AB R13, R15, R13 ;  /* 0x0000000d0f0d723e */ /* 0x004fc400000000ff */
[----:B------:R-:W2:Y:S02]  /*89ca0*/  LDL.LU R15, [R1+0x1f8c] ;  /* 0x001f8c00010f7983 */ /* 0x000ea40000300800 */
[----:B--2---:R-:W-:Y:S02]  /*89cb0*/  F2FP.PACK_AB R17, R15, R17 ;  /* 0x000000110f11723e */ /* 0x004fe400000000ff */
[----:B------:R-:W2:Y:S01]  /*89cc0*/  LDL.LU R15, [R1+0x1f88] ;  /* 0x001f8800010f7983 */ /* 0x000ea20000300800 */
[----:B---3--:R-:W-:Y:S02]  /*89cd0*/  F2FP.PACK_AB R14, R28, R14 ;  /* 0x0000000e1c0e723e */ /* 0x008fe400000000ff */
[----:B------:R-:W-:Y:S02]  /*89ce0*/  F2FP.PACK_AB R19, R20, R19 ;  /* 0x000000131413723e */ /* 0x000fe400000000ff */
[----:B------:R-:W-:Y:S02]  /*89cf0*/  F2FP.PACK_AB R20, R21, R22 ;  /* 0x000000161514723e */ /* 0x000fe400000000ff */
[----:B------:R-:W-:-:S02]  /*89d00*/  F2FP.PACK_AB R18, R29, R18 ;  /* 0x000000121d12723e */ /* 0x000fc400000000ff */
[----:B--2---:R-:W-:Y:S02]  /*89d10*/  F2FP.PACK_AB R15, R3, R15 ;  /* 0x0000000f030f723e */ /* 0x004fe400000000ff */
[----:B------:R-:W2:Y:S01]  /*89d20*/  LDL.LU R3, [R1+0x114] ;  /* 0x0001140001037983 */ /* 0x000ea20000300800 */
[----:B------:R-:W-:Y:S02]  /*89d30*/  F2FP.PACK_AB R22, R24, R25 ;  /* 0x000000191816723e */ /* 0x000fe400000000ff */
[----:B------:R-:W-:Y:S01]  /*89d40*/  F2FP.PACK_AB R21, R23, R2 ;  /* 0x000000021715723e */ /* 0x000fe200000000ff */
[----:B--2---:R-:W-:Y:S04]  /*89d50*/  STL [R1+0x1f64], R3 ;  /* 0x001f640301007387 */ /* 0x004fe80000100800 */
[----:B------:R-:W2:Y:S01]  /*89d60*/  LDL.LU R28, [R1+0x10c] ;  /* 0x00010c00011c7983 */ /* 0x000ea20000300800 */
[----:B----4-:R-:W-:-:S03]  /*89d70*/  F2FP.PACK_AB R23, R26, R27 ;  /* 0x0000001b1a17723e */ /* 0x010fc600000000ff */
[----:B--2---:R-:W-:Y:S04]  /*89d80*/  STL [R1+0x1f68], R28 ;  /* 0x001f681c01007387 */ /* 0x004fe80000100800 */
[----:B------:R-:W2:Y:S04]  /*89d90*/  LDL.LU R24, [R1+0x90] ;  /* 0x0000900001187983 */ /* 0x000ea80000300800 */
[----:B------:R-:W3:Y:S04]  /*89da0*/  LDL.LU R25, [R1+0x9c] ;  /* 0x00009c0001197983 */ /* 0x000ee80000300800 */
[----:B---3--:R0:W-:Y:S04]  /*89db0*/  STL [R1+0x1f84], R25 ;  /* 0x001f841901007387 */ /* 0x0081e80000100800 */
[----:B0-----:R-:W2:Y:S04]  /*89dc0*/  LDL.LU R25, [R1+0x98] ;  /* 0x0000980001197983 */ /* 0x001ea80000300800 */
[----:B------:R-:W3:Y:S04]  /*89dd0*/  LDL.LU R26, [R1+0xa4] ;  /* 0x0000a400011a7983 */ /* 0x000ee80000300800 */
[----:B---3--:R0:W-:Y:S04]  /*89de0*/  STL [R1+0x1f80], R26 ;  /* 0x001f801a01007387 */ /* 0x0081e80000100800 */
[----:B0-----:R-:W3:Y:S04]  /*89df0*/  LDL.LU R26, [R1+0xa0] ;  /* 0x0000a000011a7983 */ /* 0x001ee80000300800 */
[----:B------:R-:W4:Y:S04]  /*89e00*/  LDL.LU R27, [R1+0xac] ;  /* 0x0000ac00011b7983 */ /* 0x000f280000300800 */
[----:B----4-:R0:W-:Y:S04]  /*89e10*/  STL [R1+0x1f7c], R27 ;  /* 0x001f7c1b01007387 */ /* 0x0101e80000100800 */
[----:B0-----:R-:W4:Y:S04]  /*89e20*/  LDL.LU R27, [R1+0xa8] ;  /* 0x0000a800011b7983 */ /* 0x001f280000300800 */
[----:B------:R-:W2:Y:S04]  /*89e30*/  LDL.LU R28, [R1+0xd8] ;  /* 0x0000d800011c7983 */ /* 0x000ea80000300800 */
[----:B--2---:R0:W-:Y:S04]  /*89e40*/  STL [R1+0x1f6c], R28 ;  /* 0x001f6c1c01007387 */ /* 0x0041e80000100800 */
[----:B0-----:R-:W2:Y:S04]  /*89e50*/  LDL.LU R28, [R1+0xc4] ;  /* 0x0000c400011c7983 */ /* 0x001ea80000300800 */
[----:B--2---:R0:W-:Y:S04]  /*89e60*/  STL [R1+0x1f70], R28 ;  /* 0x001f701c01007387 */ /* 0x0041e80000100800 */
[----:B0-----:R-:W2:Y:S04]  /*89e70*/  LDL.LU R28, [R1+0xc8] ;  /* 0x0000c800011c7983 */ /* 0x001ea80000300800 */
[----:B--2---:R0:W-:Y:S04]  /*89e80*/  STL [R1+0x1f74], R28 ;  /* 0x001f741c01007387 */ /* 0x0041e80000100800 */
[----:B0-----:R-:W2:Y:S04]  /*89e90*/  LDL.LU R28, [R1+0xb8] ;  /* 0x0000b800011c7983 */ /* 0x001ea80000300800 */
[----:B------:R-:W-:Y:S04]  /*89ea0*/  STS.128 [R0+0x100], R4 ;  /* 0x0001000400007388 */ /* 0x000fe80000000c00 */
[----:B------:R-:W-:Y:S04]  /*89eb0*/  STS.128 [R0+0x180], R8 ;  /* 0x0001800800007388 */ /* 0x000fe80000000c00 */
[----:B------:R-:W-:Y:S04]  /*89ec0*/  STS.128 [R0+0x200], R12 ;  /* 0x0002000c00007388 */ /* 0x000fe80000000c00 */
[----:B------:R-:W-:Y:S04]  /*89ed0*/  STS.128 [R0+0x280], R16 ;  /* 0x0002801000007388 */ /* 0x000fe80000000c00 */
[----:B------:R-:W-:Y:S01]  /*89ee0*/  STS.128 [R0+0x300], R20 ;  /* 0x0003001400007388 */ /* 0x000fe20000000c00 */
[----:B------:R-:W-:-:S03]  /*89ef0*/  F2FP.PACK_AB R24, R25, R24 ;  /* 0x000000181918723e */ /* 0x000fc600000000ff */
[----:B--2---:R0:W-:Y:S04]  /*89f00*/  STL [R1+0x1f78], R28 ;  /* 0x001f781c01007387 */ /* 0x0041e80000100800 */
        /* <DEDUP_REMOVED lines=24> */
[----:B------:R0:W-:Y:S04]  /*8a090*/  STL [R1+0x1f60], R0 ;  /* 0x001f600001007387 */ /* 0x0001e80000100800 */
[----:B0-----:R-:W2:Y:S04]  /*8a0a0*/  LDL.LU R0, [R1+0xe8] ;  /* 0x0000e80001007983 */ /* 0x001ea80000300800 */
[----:B------:R-:W3:Y:S02]  /*8a0b0*/  LDL.LU R25, [R1+0x1f84] ;  /* 0x001f840001197983 */ /* 0x000ee40000300800 */
[----:B---3--:R-:W-:-:S02]  /*8a0c0*/  F2FP.PACK_AB R25, R26, R25 ;  /* 0x000000191a19723e */ /* 0x008fc400000000ff */
[----:B------:R-:W4:Y:S02]  /*8a0d0*/  LDL.LU R26, [R1+0x1f80] ;  /* 0x001f8000011a7983 */ /* 0x000f240000300800 */
[----:B----4-:R-:W-:Y:S02]  /*8a0e0*/  F2FP.PACK_AB R26, R27, R26 ;  /* 0x0000001a1b1a723e */ /* 0x010fe400000000ff */
[----:B------:R-:W2:Y:S02]  /*8a0f0*/  LDL.LU R27, [R1+0x1f7c] ;  /* 0x001f7c00011b7983 */ /* 0x000ea40000300800 */
[----:B--2---:R-:W-:Y:S02]  /*8a100*/  F2FP.PACK_AB R27, R28, R27 ;  /* 0x0000001b1c1b723e */ /* 0x004fe400000000ff */
[----:B------:R-:W2:Y:S02]  /*8a110*/  LDL.LU R28, [R1+0x1f78] ;  /* 0x001f7800011c7983 */ /* 0x000ea40000300800 */
[----:B--2---:R-:W-:-:S02]  /*8a120*/  F2FP.PACK_AB R4, R28, R4 ;  /* 0x000000041c04723e */ /* 0x004fc400000000ff */
[----:B------:R-:W2:Y:S02]  /*8a130*/  LDL.LU R28, [R1+0x1f74] ;  /* 0x001f7400011c7983 */ /* 0x000ea40000300800 */
[----:B--2---:R-:W-:Y:S02]  /*8a140*/  F2FP.PACK_AB R8, R28, R8 ;  /* 0x000000081c08723e */ /* 0x004fe400000000ff */
[----:B------:R-:W2:Y:S02]  /*8a150*/  LDL.LU R28, [R1+0x1f70] ;  /* 0x001f7000011c7983 */ /* 0x000ea40000300800 */
[----:B--2---:R-:W-:Y:S02]  /*8a160*/  F2FP.PACK_AB R5, R28, R5 ;  /* 0x000000051c05723e */ /* 0x004fe400000000ff */
[----:B------:R-:W2:Y:S01]  /*8a170*/  LDL.LU R28, [R1+0x1f6c] ;  /* 0x001f6c00011c7983 */ /* 0x000ea20000300800 */
[----:B------:R-:W-:Y:S02]  /*8a180*/  F2FP.PACK_AB R6, R3, R6 ;  /* 0x000000060306723e */ /* 0x000fe400000000ff */
[----:B--2---:R-:W-:-:S02]  /*8a190*/  F2FP.PACK_AB R9, R28, R9 ;  /* 0x000000091c09723e */ /* 0x004fc400000000ff */
[----:B------:R-:W2:Y:S04]  /*8a1a0*/  LDL.LU R28, [R1+0x1f68] ;  /* 0x001f6800011c7983 */ /* 0x000ea80000300800 */
[----:B------:R-:W3:Y:S01]  /*8a1b0*/  LDL.LU R3, [R1+0x1f64] ;  /* 0x001f640001037983 */ /* 0x000ee20000300800 */
[----:B------:R-:W-:Y:S02]  /*8a1c0*/  F2FP.PACK_AB R16, R16, R17 ;  /* 0x000000111010723e */ /* 0x000fe400000000ff */
[----:B------:R-:W-:Y:S02]  /*8a1d0*/  F2FP.PACK_AB R10, R0, R10 ;  /* 0x0000000a000a723e */ /* 0x000fe400000000ff */
[----:B------:R-:W-:Y:S02]  /*8a1e0*/  F2FP.PACK_AB R13, R18, R13 ;  /* 0x0000000d120d723e */ /* 0x000fe400000000ff */
[----:B------:R-:W-:-:S02]  /*8a1f0*/  F2FP.PACK_AB R7, R20, R7 ;  /* 0x000000071407723e */ /* 0x000fc400000000ff */
[----:B------:R-:W-:Y:S02]  /*8a200*/  F2FP.PACK_AB R11, R21, R11 ;  /* 0x0000000b150b723e */ /* 0x000fe400000000ff */
[----:B------:R-:W-:Y:S02]  /*8a210*/  F2FP.PACK_AB R12, R22, R12 ;  /* 0x0000000c160c723e */ /* 0x000fe400000000ff */
[----:B---3--:R-:W-:Y:S02]  /*8a220*/  F2FP.PACK_AB R17, R19, R3 ;  /* 0x000000031311723e */ /* 0x008fe400000000ff */
[----:B------:R-:W3:Y:S01]  /*8a230*/  LDL.LU R3, [R1+0x1c0] ;  /* 0x0001c00001037983 */ /* 0x000ee20000300800 */
[----:B--2---:R-:W-:-:S03]  /*8a240*/  F2FP.PACK_AB R14, R14, R28 ;  /* 0x0000001c0e0e723e */ /* 0x004fc600000000ff */
[----:B---3--:R-:W-:Y:S04]  /*8a250*/  STL [R1+0x1f30], R3 ;  /* 0x001f300301007387 */ /* 0x008fe80000100800 */
[----:B------:R-:W2:Y:S04]  /*8a260*/  LDL.LU R0, [R1+0x134] ;  /* 0x0001340001007983 */ /* 0x000ea80000300800 */
[----:B------:R-:W2:Y:S04]  /*8a270*/  LDL.LU R19, [R1+0x12c] ;  /* 0x00012c0001137983 */ /* 0x000ea80000300800 */
[----:B------:R-:W3:Y:S01]  /*8a280*/  LDL.LU R28, [R1+0x1c8] ;  /* 0x0001c800011c7983 */ /* 0x000ee20000300800 */
[----:B------:R-:W-:-:S03]  /*8a290*/  F2FP.PACK_AB R18, R29, R2 ;  /* 0x000000021d12723e */ /* 0x000fc600000000ff */
[----:B---3--:R-:W-:Y:S04]  /*8a2a0*/  STL [R1+0x1f34], R28 ;  /* 0x001f341c01007387 */ /* 0x008fe80000100800 */
[----:B------:R-:W3:Y:S04]  /*8a2b0*/  LDL.LU R29, [R1+0x1d4] ;  /* 0x0001d400011d7983 */ /* 0x000ee80000300800 */
[----:B---3--:R-:W-:Y:S04]  /*8a2c0*/  STL [R1+0x1f38], R29 ;  /* 0x001f381d01007387 */ /* 0x008fe80000100800 */
[----:B------:R-:W3:Y:S01]  /*8a2d0*/  LDL.LU R2, [R1+0x1d0] ;  /* 0x0001d00001027983 */ /* 0x000ee20000300800 */
[----:B------:R-:W-:-:S03]  /*8a2e0*/  F2FP.PACK_AB R15, R23, R15 ;  /* 0x0000000f170f723e */ /* 0x000fc600000000ff */
[----:B---3--:R-:W-:Y:S04]  /*8a2f0*/  STL [R1+0x1f3c], R2 ;  /* 0x001f3c0201007387 */ /* 0x008fe80000100800 */
[----:B------:R-:W3:Y:S04]  /*8a300*/  LDL.LU R20, [R1+0x138] ;  /* 0x0001380001147983 */ /* 0x000ee80000300800 */
[----:B------:R-:W4:Y:S04]  /*8a310*/  LDL.LU R21, [R1+0x144] ;  /* 0x0001440001157983 */ /* 0x000f280000300800 */
[----:B----4-:R0:W-:Y:S04]  /*8a320*/  STL [R1+0x1f58], R21 ;  /* 0x001f581501007387 */ /* 0x0101e80000100800 */
[----:B0-----:R-:W4:Y:S04]  /*8a330*/  LDL.LU R21, [R1+0x14c] ;  /* 0x00014c0001157983 */ /* 0x001f280000300800 */
[----:B----4-:R0:W-:Y:S04]  /*8a340*/  STL [R1+0x1f5c], R21 ;  /* 0x001f5c1501007387 */ /* 0x0101e80000100800 */
[----:B0-----:R-:W3:Y:S04]  /*8a350*/  LDL.LU R21, [R1+0x13c] ;  /* 0x00013c0001157983 */ /* 0x001ee80000300800 */
[----:B------:R-:W4:Y:S04]  /*8a360*/  LDL.LU R22, [R1+0x150] ;  /* 0x0001500001167983 */ /* 0x000f280000300800 */
[----:B----4-:R0:W-:Y:S04]  /*8a370*/  STL [R1+0x1f50], R22 ;  /* 0x001f501601007387 */ /* 0x0101e80000100800 */
[----:B0-----:R-:W4:Y:S04]  /*8a380*/  LDL.LU R22, [R1+0x15c] ;  /* 0x00015c0001167983 */ /* 0x001f280000300800 */
[----:B----4-:R0:W-:Y:S04]  /*8a390*/  STL [R1+0x1f54], R22 ;  /* 0x001f541601007387 */ /* 0x0101e80000100800 */
[----:B0-----:R-:W4:Y:S04]  /*8a3a0*/  LDL.LU R22, [R1+0x148] ;  /* 0x0001480001167983 */ /* 0x001f280000300800 */
[----:B------:R-:W2:Y:S04]  /*8a3b0*/  LDL.LU R23, [R1+0x160] ;  /* 0x0001600001177983 */ /* 0x000ea80000300800 */
[----:B--2---:R0:W-:Y:S04]  /*8a3c0*/  STL [R1+0x1f48], R23 ;  /* 0x001f481701007387 */ /* 0x0041e80000100800 */
[----:B0-----:R-:W2:Y:S04]  /*8a3d0*/  LDL.LU R23, [R1+0x16c] ;  /* 0x00016c0001177983 */ /* 0x001ea80000300800 */
[----:B--2---:R0:W-:Y:S04]  /*8a3e0*/  STL [R1+0x1f4c], R23 ;  /* 0x001f4c1701007387 */ /* 0x0041e80000100800 */
[----:B0-----:R-:W2:Y:S04]  /*8a3f0*/  LDL.LU R23, [R1+0x154] ;  /* 0x0001540001177983 */ /* 0x001ea80000300800 */
[----:B------:R-:W2:Y:S04]  /*8a400*/  LDL.LU R2, [R1+0x17c] ;  /* 0x00017c0001027983 */ /* 0x000ea80000300800 */
[----:B--2---:R0:W-:Y:S04]  /*8a410*/  STL [R1+0x1f40], R2 ;  /* 0x001f400201007387 */ /* 0x0041e80000100800 */
[----:B0-----:R-:W2:Y:S01]  /*8a420*/  LDL.LU R2, [R1+0x174] ;  /* 0x0001740001027983 */ /* 0x001ea20000300800 */
[----:B------:R-:W-:-:S03]  /*8a430*/  F2FP.PACK_AB R19, R0, R19 ;  /* 0x000000130013723e */ /* 0x000fc600000000ff */
[----:B--2---:R0:W-:Y:S04]  /*8a440*/  STL [R1+0x1f44], R2 ;  /* 0x001f440201007387 */ /* 0x0041e80000100800 */
[----:B0-----:R-:W2:Y:S04]  /*8a450*/  LDL.LU R2, [R1+0x164] ;  /* 0x0001640001027983 */ /* 0x001ea80000300800 */
[----:B------:R-:W2:Y:S04]  /*8a460*/  LDL.LU R29, [R1+0x18c] ;  /* 0x00018c00011d7983 */ /* 0x000ea80000300800 */
[----:B------:R-:W2:Y:S04]  /*8a470*/  LDL.LU R28, [R1+0x188] ;  /* 0x00018800011c7983 */ /* 0x000ea80000300800 */
[----:B------:R-:W2:Y:S04]  /*8a480*/  LDL.LU R3, [R1+0x19c] ;  /* 0x00019c0001037983 */ /* 0x000ea80000300800 */
[----:B------:R-:W2:Y:S01]  /*8a490*/  LDL.LU R0, [R1+0x1f60] ;  /* 0x001f600001007983 */ /* 0x000ea20000300800 */
[----:B---3--:R-:W-:-:S03]  /*8a4a0*/  F2FP.PACK_AB R20, R21, R20 ;  /* 0x000000141514723e */ /* 0x008fc600000000ff */
[----:B--2---:R0:W-:Y:S04]  /*8a4b0*/  STS.128 [R0+0x380], R24 ;  /* 0x0003801800007388 */ /* 0x0041e80000000c00 */
[----:B------:R1:W-:Y:S04]  /*8a4c0*/  STS.128 [R0+0x400], R4 ;  /* 0x0004000400007388 */ /* 0x0003e80000000c00 */
[----:B------:R2:W-:Y:S04]  /*8a4d0*/  STS.128 [R0+0x480], R8 ;  /* 0x0004800800007388 */ /* 0x0005e80000000c00 */
[----:B0-----:R-:W3:Y:S04]  /*8a4e0*/  LDL.LU R24, [R1+0x1bc] ;  /* 0x0001bc0001187983 */ /* 0x001ee80000300800 */
[----:B------:R-:W3:Y:S04]  /*8a4f0*/  LDL.LU R25, [R1+0x1b8] ;  /* 0x0001b80001197983 */ /* 0x000ee80000300800 */
[----:B------:R-:W3:Y:S04]  /*8a500*/  LDL.LU R26, [R1+0x1c4] ;  /* 0x0001c400011a7983 */ /* 0x000ee80000300800 */
[----:B------:R-:W3:Y:S04]  /*8a510*/  LDL.LU R27, [R1+0x1cc] ;  /* 0x0001cc00011b7983 */ /* 0x000ee80000300800 */
[----:B-1----:R-:W3:Y:S04]  /*8a520*/  LDL.LU R4, [R1+0x140] ;  /* 0x0001400001047983 */ /* 0x002ee80000300800 */
[----:B------:R-:W3:Y:S04]  /*8a530*/  LDL.LU R5, [R1+0x158] ;  /* 0x0001580001057983 */ /* 0x000ee80000300800 */
[----:B------:R-:W3:Y:S04]  /*8a540*/  LDL.LU R6, [R1+0x168] ;  /* 0x0001680001067983 */ /* 0x000ee80000300800 */
[----:B------:R-:W3:Y:S04]  /*8a550*/  LDL.LU R7, [R1+0x170] ;  /* 0x0001700001077983 */ /* 0x000ee80000300800 */
[----:B--2---:R-:W2:Y:S04]  /*8a560*/  LDL.LU R8, [R1+0x178] ;  /* 0x0001780001087983 */ /* 0x004ea80000300800 */
[----:B------:R-:W2:Y:S04]  /*8a570*/  LDL.LU R9, [R1+0x184] ;  /* 0x0001840001097983 */ /* 0x000ea80000300800 */
[----:B------:R-:W2:Y:S04]  /*8a580*/  LDL.LU R10, [R1+0x190] ;  /* 0x00019000010a7983 */ /* 0x000ea80000300800 */
[----:B------:R-:W2:Y:S04]  /*8a590*/  LDL.LU R11, [R1+0x1a0] ;  /* 0x0001a000010b7983 */ /* 0x000ea80000300800 */
[----:B------:R0:W-:Y:S04]  /*8a5a0*/  STS.128 [R0+0x500], R12 ;  /* 0x0005000c00007388 */ /* 0x0001e80000000c00 */
[----:B------:R1:W-:Y:S04]  /*8a5b0*/  STS.128 [R0+0x580], R16 ;  /* 0x0005801000007388 */ /* 0x0003e80000000c00 */
[----:B0-----:R-:W2:Y:S04]  /*8a5c0*/  LDL.LU R12, [R1+0x180] ;  /* 0x00018000010c7983 */ /* 0x001ea80000300800 */
[----:B------:R-:W2:Y:S04]  /*8a5d0*/  LDL.LU R13, [R1+0x198] ;  /* 0x00019800010d7983 */ /* 0x000ea80000300800 */
[----:B------:R-:W2:Y:S04]  /*8a5e0*/  LDL.LU R14, [R1+0x1a8] ;  /* 0x0001a800010e7983 */ /* 0x000ea80000300800 */
[----:B------:R-:W2:Y:S04]  /*8a5f0*/  LDL.LU R15, [R1+0x1b0] ;  /* 0x0001b000010f7983 */ /* 0x000ea80000300800 */
[----:B-1----:R-:W2:Y:S04]  /*8a600*/  LDL.LU R16, [R1+0x194] ;  /* 0x0001940001107983 */ /* 0x002ea80000300800 */
[----:B------:R-:W2:Y:S04]  /*8a610*/  LDL.LU R17, [R1+0x1ac] ;  /* 0x0001ac0001117983 */ /* 0x000ea80000300800 */
[----:B------:R-:W2:Y:S04]  /*8a620*/  LDL.LU R18, [R1+0x1a4] ;  /* 0x0001a40001127983 */ /* 0x000ea80000300800 */
[----:B------:R-:W2:Y:S04]  /*8a630*/  LDL.LU R19, [R1+0x1b4] ;  /* 0x0001b40001137983 */ /* 0x000ea80000300800 */
[----:B------:R-:W3:Y:S02]  /*8a640*/  LDL.LU R21, [R1+0x1f5c] ;  /* 0x001f5c0001157983 */ /* 0x000ee40000300800 */
[----:B---3--:R-:W-:-:S02]  /*8a650*/  F2FP.PACK_AB R4, R21, R4 ;  /* 0x000000041504723e */ /* 0x008fc400000000ff */
[----:B------:R-:W4:Y:S02]  /*8a660*/  LDL.LU R21, [R1+0x1f58] ;  /* 0x001f580001157983 */ /* 0x000f240000300800 */
[----:B----4-:R-:W-:Y:S02]  /*8a670*/  F2FP.PACK_AB R21, R22, R21 ;  /* 0x000000151615723e */ /* 0x010fe400000000ff */
[----:B------:R-:W3:Y:S02]  /*8a680*/  LDL.LU R22, [R1+0x1f54] ;  /* 0x001f540001167983 */ /* 0x000ee40000300800 */
[----:B---3--:R-:W-:Y:S02]  /*8a690*/  F2FP.PACK_AB R5, R22, R5 ;  /* 0x000000051605723e */ /* 0x008fe400000000ff */
[----:B------:R-:W3:Y:S02]  /*8a6a0*/  LDL.LU R22, [R1+0x1f50] ;  /* 0x001f500001167983 */ /* 0x000ee40000300800 */
[----:B---3--:R-:W-:-:S02]  /*8a6b0*/  F2FP.PACK_AB R22, R23, R22 ;  /* 0x000000161716723e */ /* 0x008fc400000000ff */
[----:B------:R-:W3:Y:S02]  /*8a6c0*/  LDL.LU R23, [R1+0x1f4c] ;  /* 0x001f4c0001177983 */ /* 0x000ee40000300800 */
[----:B---3--:R-:W-:Y:S02]  /*8a6d0*/  F2FP.PACK_AB R6, R23, R6 ;  /* 0x000000061706723e */ /* 0x008fe400000000ff */
[----:B------:R-:W3:Y:S02]  /*8a6e0*/  LDL.LU R23, [R1+0x1f48] ;  /* 0x001f480001177983 */ /* 0x000ee40000300800 */
[----:B---3--:R-:W-:Y:S02]  /*8a6f0*/  F2FP.PACK_AB R23, R2, R23 ;  /* 0x000000170217723e */ /* 0x008fe400000000ff */
[----:B------:R-:W3:Y:S02]  /*8a700*/  LDL.LU R2, [R1+0x1f44] ;  /* 0x001f440001027983 */ /* 0x000ee40000300800 */
[----:B---3--:R-:W-:-:S02]  /*8a710*/  F2FP.PACK_AB R7, R2, R7 ;  /* 0x000000070207723e */ /* 0x008fc400000000ff */
[----:B------:R-:W3:Y:S01]  /*8a720*/  LDL.LU R2, [R1+0x1f40] ;  /* 0x001f400001027983 */ /* 0x000ee20000300800 */
[----:B--2---:R-:W-:Y:S02]  /*8a730*/  F2FP.PACK_AB R12, R29, R12 ;  /* 0x0000000c1d0c723e */ /* 0x004fe400000000ff */
[----:B------:R-:W-:Y:S02]  /*8a740*/  F2FP.PACK_AB R9, R28, R9 ;  /* 0x000000091c09723e */ /* 0x000fe400000000ff */
[----:B------:R-:W-:Y:S02]  /*8a750*/  F2FP.PACK_AB R13, R3, R13 ;  /* 0x0000000d030d723e */ /* 0x000fe400000000ff */
[----:B---3--:R-:W-:Y:S02]  /*8a760*/  F2FP.PACK_AB R8, R2, R8 ;  /* 0x000000080208723e */ /* 0x008fe400000000ff */
[----:B------:R-:W2:Y:S04]  /*8a770*/  LDL.LU R2, [R1+0x1f3c] ;  /* 0x001f3c0001027983 */ /* 0x000ea80000300800 */
[----:B------:R-:W2:Y:S04]  /*8a780*/  LDL.LU R29, [R1+0x1f38] ;  /* 0x001f3800011d7983 */ /* 0x000ea80000300800 */
[----:B------:R-:W3:Y:S04]  /*8a790*/  LDL.LU R28, [R1+0x1f34] ;  /* 0x001f3400011c7983 */ /* 0x000ee80000300800 */
[----:B------:R-:W4:Y:S01]  /*8a7a0*/  LDL.LU R3, [R1+0x1f30] ;  /* 0x001f300001037983 */ /* 0x000f220000300800 */
[----:B------:R-:W-:-:S02]  /*8a7b0*/  F2FP.PACK_AB R14, R17, R14 ;  /* 0x0000000e110e723e */ /* 0x000fc400000000ff */
[----:B------:R-:W-:Y:S02]  /*8a7c0*/  F2FP.PACK_AB R11, R18, R11 ;  /* 0x0000000b120b723e */ /* 0x000fe400000000ff */
[----:B------:R-:W-:Y:S02]  /*8a7d0*/  F2FP.PACK_AB R10, R16, R10 ;  /* 0x0000000a100a723e */ /* 0x000fe400000000ff */
[----:B------:R-:W-:Y:S02]  /*8a7e0*/  F2FP.PACK_AB R15, R19, R15 ;  /* 0x0000000f130f723e */ /* 0x000fe400000000ff */
[----:B------:R-:W-:Y:S02]  /*8a7f0*/  F2FP.PACK_AB R16, R24, R25 ;  /* 0x000000191810723e */ /* 0x000fe400000000ff */
[----:B----4-:R-:W-:Y:S02]  /*8a800*/  F2FP.PACK_AB R17, R26, R3 ;  /* 0x000000031a11723e */ /* 0x010fe400000000ff */
[----:B------:R-:W4:Y:S01]  /*8a810*/  LDL.LU R3, [R1+0x264] ;  /* 0x0002640001037983 */ /* 0x000f220000300800 */
[----:B---3--:R-:W-:-:S03]  /*8a820*/  F2FP.PACK_AB R18, R27, R28 ;  /* 0x0000001c1b12723e */ /* 0x008fc600000000ff */
[----:B----4-:R-:W-:Y:S04]  /*8a830*/  STL [R1+0x1f20], R3 ;  /* 0x001f200301007387 */ /* 0x010fe80000100800 */
[----:B------:R-:W3:Y:S01]  /*8a840*/  LDL.LU R28, [R1+0x5c0] ;  /* 0x0005c000011c7983 */ /* 0x000ee20000300800 */
[----:B--2---:R-:W-:-:S03]  /*8a850*/  F2FP.PACK_AB R19, R29, R2 ;  /* 0x000000021d13723e */ /* 0x004fc600000000ff */
[----:B---3--:R-:W-:Y:S04]  /*8a860*/  STL [R1+0x1f24], R28 ;  /* 0x001f241c01007387 */ /* 0x008fe80000100800 */
[----:B------:R-:W2:Y:S04]  /*8a870*/  LDL.LU R24, [R1+0x1e8] ;  /* 0x0001e80001187983 */ /* 0x000ea80000300800 */
[----:B------:R-:W2:Y:S04]  /*8a880*/  LDL.LU R2, [R1+0x1d8] ;  /* 0x0001d80001027983 */ /* 0x000ea80000300800 */
[----:B------:R-:W3:Y:S04]  /*8a890*/  LDL.LU R25, [R1+0x1ec] ;  /* 0x0001ec0001197983 */ /* 0x000ee80000300800 */
[----:B------:R-:W4:Y:S04]  /*8a8a0*/  LDL.LU R26, [R1+0x1f4] ;  /* 0x0001f400011a7983 */ /* 0x000f280000300800 */
[----:B----4-:R0:W-:Y:S04]  /*8a8b0*/  STL [R1+0x1f2c], R26 ;  /* 0x001f2c1a01007387 */ /* 0x0101e80000100800 */
[----:B0-----:R-:W3:Y:S04]  /*8a8c0*/  LDL.LU R26, [R1+0x1f0] ;  /* 0x0001f000011a7983 */ /* 0x001ee80000300800 */
[----:B------:R-:W4:Y:S04]  /*8a8d0*/  LDL.LU R28, [R1+0x200] ;  /* 0x00020000011c7983 */ /* 0x000f280000300800 */
[----:B------:R-:W-:Y:S04]  /*8a8e0*/  STS.128 [R0+0x600], R20 ;  /* 0x0006001400007388 */ /* 0x000fe80000000c00 */
[----:B------:R-:W-:Y:S04]  /*8a8f0*/  STS.128 [R0+0x680], R4 ;  /* 0x0006800400007388 */ /* 0x000fe80000000c00 */
[----:B------:R-:W-:Y:S04]  /*8a900*/  STS.128 [R0+0x700], R8 ;  /* 0x0007000800007388 */ /* 0x000fe80000000c00 */
[----:B------:R-:W-:Y:S04]  /*8a910*/  STS.128 [R0+0x780], R12 ;  /* 0x0007800c00007388 */ /* 0x000fe80000000c00 */
[----:B------:R-:W-:Y:S01]  /*8a920*/  STS.128 [R0+0x800], R16 ;  /* 0x0008001000007388 */ /* 0x000fe20000000c00 */
[----:B--2---:R-:W-:-:S03]  /*8a930*/  F2FP.PACK_AB R24, R24, R2 ;  /* 0x000000021818723e */ /* 0x004fc600000000ff */
[----:B----4-:R0:W-:Y:S04]  /*8a940*/  STL [R1+0x1f28], R28 ;  /* 0x001f281c01007387 */ /* 0x0101e80000100800 */
[----:B0-----:R-:W2:Y:S04]  /*8a950*/  LDL.LU R28, [R1+0x1f8] ;  /* 0x0001f800011c7983 */ /* 0x001ea80000300800 */
[----:B------:R-:W4:Y:S04]  /*8a960*/  LDL.LU R27, [R1+0x1fc] ;  /* 0x0001fc00011b7983 */ /* 0x000f280000300800 */
        /* <DEDUP_REMOVED lines=18> */
[----:B------:R-:W2:Y:S01]  /*8aa90*/  LDL.LU R18, [R1+0x5b4] ;  /* 0x0005b40001127983 */ /* 0x000ea20000300800 */
[----:B---3--:R-:W-:-:S03]  /*8aaa0*/  F2FP.PACK_AB R25, R26, R25 ;  /* 0x000000191a19723e */ /* 0x008fc600000000ff */
[----:B------:R-:W3:Y:S04]  /*8aab0*/  LDL.LU R19, [R1+0x614] ;  /* 0x0006140001137983 */ /* 0x000ee80000300800 */
[----:B------:R-:W2:Y:S04]  /*8aac0*/  LDL.LU R15, [R1+0x61c] ;  /* 0x00061c00010f7983 */ /* 0x000ea80000300800 */
[----:B------:R-:W2:Y:S04]  /*8aad0*/  LDL.LU R21, [R1+0x618] ;  /* 0x0006180001157983 */ /* 0x000ea80000300800 */
[----:B------:R-:W2:Y:S04]  /*8aae0*/  LDL.LU R2, [R1+0x7c] ;  /* 0x00007c0001027983 */ /* 0x000ea80000300800 */
[----:B------:R-:W2:Y:S02]  /*8aaf0*/  LDL.LU R26, [R1+0x1f2c] ;  /* 0x001f2c00011a7983 */ /* 0x000ea40000300800 */
[----:B--2---:R-:W-:-:S02]  /*8ab00*/  F2FP.PACK_AB R26, R28, R26 ;  /* 0x0000001a1c1a723e */ /* 0x004fc400000000ff */
[----:B------:R-:W4:Y:S01]  /*8ab10*/  LDL.LU R28, [R1+0x1f28] ;  /* 0x001f2800011c7983 */ /* 0x000f220000300800 */
[----:B------:R-:W-:Y:S02]  /*8ab20*/  F2FP.PACK_AB R4, R3, R4 ;  /* 0x000000040304723e */ /* 0x000fe400000000ff */
[----:B----4-:R-:W-:Y:S02]  /*8ab30*/  F2FP.PACK_AB R27, R28, R27 ;  /* 0x0000001b1c1b723e */ /* 0x010fe400000000ff */
[----:B------:R-:W2:Y:S04]  /*8ab40*/  LDL.LU R28, [R1+0x1f24] ;  /* 0x001f2400011c7983 */ /* 0x000ea80000300800 */
[----:B------:R-:W4:Y:S01]  /*8ab50*/  LDL.LU R3, [R1+0x1f20] ;  /* 0x001f200001037983 */ /* 0x000f220000300800 */
[----:B------:R-:W-:-:S02]  /*8ab60*/  F2FP.PACK_AB R9, R9, R6 ;  /* 0x000000060909723e */ /* 0x000fc400000000ff */
[----:B------:R-:W-:Y:S02]  /*8ab70*/  F2FP.PACK_AB R7, R11, R7 ;  /* 0x000000070b07723e */ /* 0x000fe400000000ff */
[----:B------:R-:W-:Y:S02]  /*8ab80*/  F2FP.PACK_AB R12, R12, R13 ;  /* 0x0000000d0c0c723e */ /* 0x000fe400000000ff */
[----:B------:R-:W-:Y:S02]  /*8ab90*/  F2FP.PACK_AB R5, R17, R5 ;  /* 0x000000051105723e */ /* 0x000fe400000000ff */
[----:B------:R-:W-:Y:S02]  /*8aba0*/  F2FP.PACK_AB R8, R16, R8 ;  /* 0x000000081008723e */ /* 0x000fe400000000ff */
[----:B----4-:R-:W-:Y:S02]  /*8abb0*/  F2FP.PACK_AB R6, R20, R3 ;  /* 0x000000031406723e */ /* 0x010fe400000000ff */
[----:B------:R-:W4:Y:S04]  /*8abc0*/  LDL.LU R3, [R1+0x538] ;  /* 0x0005380001037983 */ /* 0x000f280000300800 */
[----:B----4-:R-:W-:Y:S04]  /*8abd0*/  STL [R1+0x1f14], R3 ;  /* 0x001f140301007387 */ /* 0x010fe80000100800 */
[----:B------:R-:W4:Y:S01]  /*8abe0*/  LDL.LU R20, [R1+0x55c] ;  /* 0x00055c0001147983 */ /* 0x000f220000300800 */
[----:B--2---:R-:W-:-:S02]  /*8abf0*/  F2FP.PACK_AB R11, R23, R28 ;  /* 0x0000001c170b723e */ /* 0x004fc400000000ff */
[----:B------:R-:W-:Y:S01]  /*8ac00*/  F2FP.PACK_AB R10, R18, R10 ;  /* 0x0000000a120a723e */ /* 0x000fe200000000ff */
[----:B----4-:R-:W-:Y:S04]  /*8ac10*/  STL [R1+0x1f18], R20 ;  /* 0x001f181401007387 */ /* 0x010fe80000100800 */
[----:B------:R-:W2:Y:S01]  /*8ac20*/  LDL.LU R23, [R1+0x698] ;  /* 0x0006980001177983 */ /* 0x000ea20000300800 */
[----:B------:R-:W-:Y:S02]  /*8ac30*/  F2FP.PACK_AB R13, R22, R29 ;  /* 0x0000001d160d723e */ /* 0x000fe400000000ff */
[----:B---3--:R-:W-:Y:S01]  /*8ac40*/  F2FP.PACK_AB R14, R19, R14 ;  /* 0x0000000e130e723e */ /* 0x008fe200000000ff */
[----:B------:R-:W-:Y:S01]  /*8ac50*/  @!P6 FMUL R2, R2, 16777216 ;  /* 0x4b8000000202e820 */ /* 0x000fe20000400000 */
[----:B------:R-:W-:Y:S04]  /*8ac60*/  STS.128 [R0+0x880], R24 ;  /* 0x0008801800007388 */ /* 0x000fe80000000c00 */
[----:B------:R-:W-:Y:S04]  /*8ac70*/  STS.128 [R0+0x900], R4 ;  /* 0x0009000400007388 */ /* 0x000fe80000000c00 */
[----:B--2---:R0:W-:Y:S04]  /*8ac80*/  STL [R1+0x1f1c], R23 ;  /* 0x001f1c1701007387 */ /* 0x0041e80000100800 */
[----:B------:R-:W2:Y:S04]  /*8ac90*/  LDL.LU R28, [R1+0x6e8] ;  /* 0x0006e800011c7983 */ /* 0x000ea80000300800 */
[----:B------:R-:W3:Y:S04]  /*8aca0*/  LDL.LU R22, [R1+0x634] ;  /* 0x0006340001167983 */ /* 0x000ee80000300800 */
[----:B------:R-:W3:Y:S04]  /*8acb0*/  LDL.LU R29, [R1+0x630] ;  /* 0x00063000011d7983 */ /* 0x000ee80000300800 */
[----:B0-----:R-:W4:Y:S04]  /*8acc0*/  LDL.LU R23, [R1+0x63c] ;  /* 0x00063c0001177983 */ /* 0x001f280000300800 */
[----:B------:R-:W4:Y:S04]  /*8acd0*/  LDL.LU R17, [R1+0x638] ;  /* 0x0006380001117983 */ /* 0x000f280000300800 */
[----:B------:R-:W2:Y:S04]  /*8ace0*/  LDL.LU R20, [R1+0x654] ;  /* 0x0006540001147983 */ /* 0x000ea80000300800 */
[----:B------:R-:W2:Y:S04]  /*8acf0*/  LDL.LU R18, [R1+0x650] ;  /* 0x0006500001127983 */ /* 0x000ea80000300800 */
[----:B------:R-:W2:Y:S04]  /*8ad00*/  LDL.LU R3, [R1+0x65c] ;  /* 0x00065c0001037983 */ /* 0x000ea80000300800 */
[----:B------:R-:W2:Y:S01]  /*8ad10*/  LDL.LU R19, [R1+0x658] ;  /* 0x0006580001137983 */ /* 0x000ea20000300800 */
[----:B------:R-:W-:-:S03]  /*8ad20*/  F2FP.PACK_AB R15, R15, R21 ;  /* 0x000000150f0f723e */ /* 0x000fc600000000ff */
[----:B------:R-:W2:Y:S01]  /*8ad30*/  LDL.LU R24, [R1+0x69c] ;  /* 0x00069c0001187983 */ /* 0x000ea20000300800 */
[----:B------:R-:W0:Y:S03]  /*8ad40*/  MUFU.RCP R2, R2 ;  /* 0x0000000200027308 */ /* 0x000e260000001000 */
[----:B------:R-:W2:Y:S04]  /*8ad50*/  LDL.LU R25, [R1+0x6ec] ;  /* 0x0006ec0001197983 */ /* 0x000ea80000300800 */
[----:B------:R-:W2:Y:S04]  /*8ad60*/  LDL.LU R4, [R1+0x670] ;  /* 0x0006700001047983 */ /* 0x000ea80000300800 */
[----:B------:R-:W2:Y:S04]  /*8ad70*/  LDL.LU R5, [R1+0x678] ;  /* 0x0006780001057983 */ /* 0x000ea80000300800 */
[----:B------:R-:W2:Y:S04]  /*8ad80*/  LDL.LU R6, [R1+0x690] ;  /* 0x0006900001067983 */ /* 0x000ea80000300800 */
[----:B------:R-:W2:Y:S04]  /*8ad90*/  LDL.LU R7, [R1+0x6e0] ;  /* 0x0006e00001077983 */ /* 0x000ea80000300800 */
[----:B------:R1:W-:Y:S04]  /*8ada0*/  STS.128 [R0+0x980], R8 ;  /* 0x0009800800007388 */ /* 0x0003e80000000c00 */
[----:B------:R0:W-:Y:S04]  /*8adb0*/  STS.128 [R0+0xa00], R12 ;  /* 0x000a000c00007388 */ /* 0x0001e80000000c00 */
[----:B-1----:R-:W2:Y:S04]  /*8adc0*/  LDL.LU R8, [R1+0x6c0] ;  /* 0x0006c00001087983 */ /* 0x002ea80000300800 */
[----:B------:R-:W2:Y:S04]  /*8add0*/  LDL.LU R9, [R1+0x6c8] ;  /* 0x0006c80001097983 */ /* 0x000ea80000300800 */
[----:B------:R-:W2:Y:S04]  /*8ade0*/  LDL.LU R10, [R1+0x694] ;  /* 0x00069400010a7983 */ /* 0x000ea80000300800 */
[----:B------:R-:W2:Y:S04]  /*8adf0*/  LDL.LU R11, [R1+0x6e4] ;  /* 0x0006e400010b7983 */ /* 0x000ea80000300800 */
[----:B------:R-:W2:Y:S04]  /*8ae00*/  LDL.LU R26, [R1+0x704] ;  /* 0x00070400011a7983 */ /* 0x000ea80000300800 */
[----:B------:R-:W2:Y:S04]  /*8ae10*/  LDL.LU R27, [R1+0x700] ;  /* 0x00070000011b7983 */ /* 0x000ea80000300800 */
[----:B0-----:R-:W2:Y:S04]  /*8ae20*/  LDL.LU R12, [R1+0x674] ;  /* 0x00067400010c7983 */ /* 0x001ea80000300800 */
[----:B------:R-:W2:Y:S04]  /*8ae30*/  LDL.LU R13, [R1+0x6c4] ;  /* 0x0006c400010d7983 */ /* 0x000ea80000300800 */
[----:B------:R-:W2:Y:S04]  /*8ae40*/  LDL.LU R14, [R1+0x67c] ;  /* 0x00067c00010e7983 */ /* 0x000ea80000300800 */
[----:B------:R-:W2:Y:S04]  /*8ae50*/  LDL.LU R15, [R1+0x6cc] ;  /* 0x0006cc00010f7983 */ /* 0x000ea80000300800 */
[----:B------:R-:W2:Y:S01]  /*8ae60*/  LDL.LU R21, [R1+0x84] ;  /* 0x0000840001157983 */ /* 0x000ea20000300800 */
[----:B---3--:R-:W-:-:S03]  /*8ae70*/  F2FP.PACK_AB R16, R22, R29 ;  /* 0x0000001d1610723e */ /* 0x008fc600000000ff */
[----:B------:R-:W3:Y:S04]  /*8ae80*/  LDL.LU R22, [R1+0x70c] ;  /* 0x00070c0001167983 */ /* 0x000ee80000300800 */
[----:B------:R-:W3:Y:S01]  /*8ae90*/  LDL.LU R29, [R1+0x708] ;  /* 0x00070800011d7983 */ /* 0x000ee20000300800 */
[----:B----4-:R-:W-:-:S03]  /*8aea0*/  F2FP.PACK_AB R17, R23, R17 ;  /* 0x000000111711723e */ /* 0x010fc600000000ff */
[----:B------:R-:W4:Y:S04]  /*8aeb0*/  LDL.LU R23, [R1+0x1f1c] ;  /* 0x001f1c0001177983 */ /* 0x000f280000300800 */
[----:B------:R-:W-:Y:S01]  /*8aec0*/  STL [R1+0xca8], R2 ;  /* 0x000ca80201007387 */ /* 0x000fe20000100800 */
[----:B--2---:R-:W-:-:S03]  /*8aed0*/  F2FP.PACK_AB R18, R20, R18 ;  /* 0x000000121412723e */ /* 0x004fc600000000ff */
[----:B------:R-:W2:Y:S01]  /*8aee0*/  LDL.LU R20, [R1+0x1f18] ;  /* 0x001f180001147983 */ /* 0x000ea20000300800 */
[----:B------:R-:W-:-:S03]  /*8aef0*/  F2FP.PACK_AB R19, R3, R19 ;  /* 0x000000130313723e */ /* 0x000fc600000000ff */
[----:B------:R-:W3:Y:S01]  /*8af00*/  LDL.LU R3, [R1+0x1f14] ;  /* 0x001f140001037983 */ /* 0x000ee20000300800 */
[----:B------:R-:W-:Y:S02]  /*8af10*/  F2FP.PACK_AB R6, R10, R6 ;  /* 0x000000060a06723e */ /* 0x000fe400000000ff */
[----:B------:R-:W-:Y:S02]  /*8af20*/  F2FP.PACK_AB R10, R11, R7 ;  /* 0x000000070b0a723e */ /* 0x000fe400000000ff */
[----:B------:R-:W-:Y:S02]  /*8af30*/  F2FP.PACK_AB R11, R25, R28 ;  /* 0x0000001c190b723e */ /* 0x000fe400000000ff */
[----:B------:R-:W-:Y:S02]  /*8af40*/  F2FP.PACK_AB R4, R12, R4 ;  /* 0x000000040c04723e */ /* 0x000fe400000000ff */
[----:B------:R-:W-:Y:S02]  /*8af50*/  F2FP.PACK_AB R8, R13, R8 ;  /* 0x000000080d08723e */ /* 0x000fe400000000ff */
[----:B------:R-:W-:-:S02]  /*8af60*/  F2FP.PACK_AB R5, R14, R5 ;  /* 0x000000050e05723e */ /* 0x000fc400000000ff */
[----:B------:R-:W-:-:S05]  /*8af70*/  F2FP.PACK_AB R9, R15, R9 ;  /* 0x000000090f09723e */ /* 0x000fca00000000ff */
[----:B------:R0:W-:Y:S01]  /*8af80*/  STS.128 [R0+0xb80], R8 ;  /* 0x000b800800007388 */ /* 0x0001e20000000c00 */
[----:B----4-:R-:W-:-:S03]  /*8af90*/  F2FP.PACK_AB R7, R24, R23 ;  /* 0x000000171807723e */ /* 0x010fc600000000ff */
[----:B------:R-:W4:Y:S04]  /*8afa0*/  LDL.LU R23, [R1+0x52c] ;  /* 0x00052c0001177983 */ /* 0x000f280000300800 */
[----:B------:R-:W4:Y:S01]  /*8afb0*/  LDL.LU R28, [R1+0x54c] ;  /* 0x00054c00011c7983 */ /* 0x000f220000300800 */
[----:B--2---:R-:W-:-:S04]  /*8afc0*/  @!P6 FMUL R20, R20, 16777216 ;  /* 0x4b8000001414e820 */ /* 0x004fc80000400000 */
[----:B------:R-:W-:Y:S02]  /*8afd0*/  FMUL R12, R2, R20 ;  /* 0x00000014020c7220 */ /* 0x000fe40000400000 */
[----:B------:R-:W2:Y:S01]  /*8afe0*/  LDL.LU R20, [R1+0x80] ;  /* 0x0000800001147983 */ /* 0x000ea20000300800 */
[----:B---3--:R-:W-:-:S03]  /*8aff0*/  @!P6 FMUL R3, R3, 16777216 ;  /* 0x4b8000000303e820 */ /* 0x008fc60000400000 */
[----:B------:R1:W-:Y:S01]  /*8b000*/  STS.128 [R0+0xb00], R4 ;  /* 0x000b000400007388 */ /* 0x0003e20000000c00 */
[----:B------:R-:W-:-:S05]  /*8b010*/  FMUL R3, R2, R3 ;  /* 0x0000000302037220 */ /* 0x000fca0000400000 */
[----:B0-----:R-:W-:Y:S01]  /*8b020*/  F2FP.PACK_AB R8, R3, R12 ;  /* 0x0000000c0308723e */ /* 0x001fe200000000ff */
[----:B-1----:R-:W3:Y:S04]  /*8b030*/  LDL.LU R6, [R1+0x548] ;  /* 0x0005480001067983 */ /* 0x002ee80000300800 */
[----:B------:R-:W3:Y:S04]  /*8b040*/  LDL.LU R7, [R1+0x564] ;  /* 0x0005640001077983 */ /* 0x000ee80000300800 */
[----:B------:R-:W3:Y:S04]  /*8b050*/  LDL.LU R11, [R1+0x514] ;  /* 0x00051400010b7983 */ /* 0x000ee80000300800 */
[----:B------:R-:W3:Y:S04]  /*8b060*/  LDL R24, [R1+0x1010] ;  /* 0x0010100001187983 */ /* 0x000ee80000100800 */
[----:B------:R-:W3:Y:S04]  /*8b070*/  LDL.LU R3, [R1+0x530] ;  /* 0x0005300001037983 */ /* 0x000ee80000300800 */
[----:B------:R0:W-:Y:S04]  /*8b080*/  STS.128 [R0+0xa80], R16 ;  /* 0x000a801000007388 */ /* 0x0001e80000000c00 */
[----:B------:R-:W3:Y:S01]  /*8b090*/  LDL.LU R12, [R1+0x720] ;  /* 0x00072000010c7983 */ /* 0x000ee20000300800 */
[----:B------:R-:W-:Y:S01]  /*8b0a0*/  F2FP.PACK_AB R4, R26, R27 ;  /* 0x0000001b1a04723e */ /* 0x000fe200000000ff */
[----:B0-----:R0:W1:Y:S02]  /*8b0b0*/  MUFU.RCP R16, R21 ;  /* 0x0000001500107308 */ /* 0x0010640000001000 */
[----:B------:R-:W3:Y:S04]  /*8b0c0*/  LDL.LU R17, [R1+0x72c] ;  /* 0x00072c0001117983 */ /* 0x000ee80000300800 */
[----:B------:R-:W3:Y:S04]  /*8b0d0*/  LDL.LU R18, [R1+0x728] ;  /* 0x0007280001127983 */ /* 0x000ee80000300800 */
[----:B------:R-:W3:Y:S04]  /*8b0e0*/  LDL.LU R25, [R1+0x8c] ;  /* 0x00008c0001197983 */ /* 0x000ee80000300800 */
[----:B------:R-:W3:Y:S01]  /*8b0f0*/  LDL.LU R15, [R1+0x434] ;  /* 0x00043400010f7983 */ /* 0x000ee20000300800 */
[----:B------:R-:W-:-:S03]  /*8b100*/  F2FP.PACK_AB R5, R22, R29 ;  /* 0x0000001d1605723e */ /* 0x000fc600000000ff */
[----:B------:R-:W3:Y:S04]  /*8b110*/  LDL.LU R14, [R1+0x444] ;  /* 0x00044400010e7983 */ /* 0x000ee80000300800 */
[----:B------:R-:W3:Y:S04]  /*8b120*/  LDL.LU R13, [R1+0x45c] ;  /* 0x00045c00010d7983 */ /* 0x000ee80000300800 */
[----:B------:R-:W3:Y:S04]  /*8b130*/  LDL.LU R19, [R1+0x48c] ;  /* 0x00048c0001137983 */ /* 0x000ee80000300800 */
[----:B------:R-:W3:Y:S04]  /*8b140*/  LDL.LU R26, [R1+0x4a4] ;  /* 0x0004a400011a7983 */ /* 0x000ee80000300800 */
[----:B------:R-:W3:Y:S04]  /*8b150*/  LDL.LU R29, [R1+0x480] ;  /* 0x00048000011d7983 */ /* 0x000ee80000300800 */
[----:B------:R-:W3:Y:S04]  /*8b160*/  LDL.LU R27, [R1+0x468] ;  /* 0x00046800011b7983 */ /* 0x000ee80000300800 */
[----:B0-----:R-:W3:Y:S04]  /*8b170*/  LDL.LU R21, [R1+0x450] ;  /* 0x0004500001157983 */ /* 0x001ee80000300800 */
[----:B------:R-:W3:Y:S04]  /*8b180*/  LDL.LU R22, [R1+0x130] ;  /* 0x0001300001167983 */ /* 0x000ee80000300800 */
[----:B-1----:R0:W-:Y:S01]  /*8b190*/  STL [R1+0x278], R16 ;  /* 0x0002781001007387 */ /* 0x0021e20000100800 */
[----:B----4-:R-:W-:Y:S01]  /*8b1a0*/  @!P6 FMUL R23, R23, 16777216 ;  /* 0x4b8000001717e820 */ /* 0x010fe20000400000 */
[----:B--2---:R-:W1:Y:S01]  /*8b1b0*/  MUFU.RCP R20, R20 ;  /* 0x0000001400147308 */ /* 0x004e620000001000 */
[----:B------:R-:W-:-:S02]  /*8b1c0*/  @!P6 FMUL R28, R28, 16777216 ;  /* 0x4b8000001c1ce820 */ /* 0x000fc40000400000 */
[----:B------:R-:W-:Y:S02]  /*8b1d0*/  FMUL R10, R2, R23 ;  /* 0x00000017020a7220 */ /* 0x000fe40000400000 */
[----:B---3--:R-:W-:Y:S02]  /*8b1e0*/  @!P6 FMUL R6, R6, 16777216 ;  /* 0x4b8000000606e820 */ /* 0x008fe40000400000 */
[----:B------:R-:W-:Y:S02]  /*8b1f0*/  @!P6 FMUL R7, R7, 16777216 ;  /* 0x4b8000000707e820 */ /* 0x000fe40000400000 */
[C---:B------:R-:W-:Y:S02]  /*8b200*/  FMUL R9, R2.reuse, R6 ;  /* 0x0000000602097220 */ /* 0x040fe40000400000 */
[----:B------:R-:W-:Y:S02]  /*8b210*/  @!P6 FMUL R11, R11, 16777216 ;  /* 0x4b8000000b0be820 */ /* 0x000fe40000400000 */
[C---:B------:R-:W-:Y:S01]  /*8b220*/  FMUL R6, R2.reuse, R7 ;  /* 0x0000000702067220 */ /* 0x040fe20000400000 */
[----:B-1----:R-:W-:Y:S01]  /*8b230*/  STL [R1+0xca0], R20 ;  /* 0x000ca01401007387 */ /* 0x002fe20000100800 */
[----:B------:R-:W-:-:S02]  /*8b240*/  FMUL R7, R2, R28 ;  /* 0x0000001c02077220 */ /* 0x000fc40000400000 */
[----:B------:R-:W-:Y:S01]  /*8b250*/  @!P6 FMUL R3, R3, 16777216 ;  /* 0x4b8000000303e820 */ /* 0x000fe20000400000 */
[----:B------:R-:W2:Y:S01]  /*8b260*/  LDL.LU R23, [R1+0x51c] ;  /* 0x00051c0001177983 */ /* 0x000ea20000300800 */
[C---:B------:R-:W-:Y:S01]  /*8b270*/  FMUL R11, R2.reuse, R11 ;  /* 0x0000000b020b7220 */ /* 0x040fe20000400000 */
[----:B------:R-:W-:Y:S01]  /*8b280*/  F2FP.PACK_AB R9, R9, R6 ;  /* 0x000000060909723e */ /* 0x000fe200000000ff */
[----:B------:R-:W-:Y:S01]  /*8b290*/  FMUL R3, R2, R3 ;  /* 0x0000000302037220 */ /* 0x000fe20000400000 */
[----:B------:R-:W3:Y:S04]  /*8b2a0*/  LDL.LU R28, [R1+0x53c] ;  /* 0x00053c00011c7983 */ /* 0x000ee80000300800 */
[----:B------:R-:W4:Y:S04]  /*8b2b0*/  LDL.LU R2, [R1+0x1f10] ;  /* 0x001f100001027983 */ /* 0x000f280000300800 */
[----:B------:R-:W2:Y:S01]  /*8b2c0*/  LDL.LU R6, [R1+0x724] ;  /* 0x0007240001067983 */ /* 0x000ea20000300800 */
[----:B------:R-:W-:Y:S01]  /*8b2d0*/  F2FP.PACK_AB R10, R10, R7 ;  /* 0x000000070a0a723e */ /* 0x000fe200000000ff */
[----:B------:R-:W1:Y:S01]  /*8b2e0*/  MUFU.RCP R25, R25 ;  /* 0x0000001900197308 */ /* 0x000e620000001000 */
[----:B------:R-:W-:Y:S01]  /*8b2f0*/  F2FP.PACK_AB R7, R17, R18 ;  /* 0x000000121107723e */ /* 0x000fe200000000ff */
[----:B------:R-:W-:-:S02]  /*8b300*/  FMUL R15, R16, R15 ;  /* 0x0000000f100f7220 */ /* 0x000fc40000400000 */
[C---:B------:R-:W-:Y:S02]  /*8b310*/  FMUL R14, R16.reuse, R14 ;  /* 0x0000000e100e7220 */ /* 0x040fe40000400000 */
[C---:B------:R-:W-:Y:S01]  /*8b320*/  FMUL R13, R16.reuse, R13 ;  /* 0x0000000d100d7220 */ /* 0x040fe20000400000 */
[----:B-1----:R-:W-:Y:S01]  /*8b330*/  STL [R1+0x274], R25 ;  /* 0x0002741901007387 */ /* 0x002fe20000100800 */
[----:B------:R-:W-:-:S03]  /*8b340*/  FMUL R18, R16, R29 ;  /* 0x0000001d10127220 */ /* 0x000fc60000400000 */
[----:B------:R-:W3:Y:S01]  /*8b350*/  LDL.LU R29, [R1+0x4a8] ;  /* 0x0004a800011d7983 */ /* 0x000ee20000300800 */
[----:B------:R-:W-:-:S03]  /*8b360*/  FMUL R17, R16, R27 ;  /* 0x0000001b10117220 */ /* 0x000fc60000400000 */
[----:B------:R-:W4:Y:S01]  /*8b370*/  LDL.LU R27, [R1+0x568] ;  /* 0x00056800011b7983 */ /* 0x000f220000300800 */
[----:B------:R-:W-:Y:S02]  /*8b380*/  F2FP.PACK_AB R13, R13, R18 ;  /* 0x000000120d0d723e */ /* 0x000fe400000000ff */
[----:B--2---:R-:W-:Y:S01]  /*8b390*/  F2FP.PACK_AB R6, R6, R12 ;  /* 0x0000000c0606723e */ /* 0x004fe200000000ff */
[C---:B------:R-:W-:Y:S02]  /*8b3a0*/  FMUL R12, R16.reuse, R19 ;  /* 0x00000013100c7220 */ /* 0x040fe40000400000 */
[C---:B------:R-:W-:Y:S02]  /*8b3b0*/  FMUL R19, R16.reuse, R26 ;  /* 0x0000001a10137220 */ /* 0x040fe40000400000 */
[----:B0-----:R-:W-:Y:S02]  /*8b3c0*/  FMUL R16, R16, R21 ;  /* 0x0000001510107220 */ /* 0x001fe40000400000 */
[----:B------:R-:W2:Y:S01]  /*8b3d0*/  LDL.LU R21, [R1+0x458] ;  /* 0x0004580001157983 */ /* 0x000ea20000300800 */
[----:B------:R-:W-:-:S03]  /*8b3e0*/  F2FP.PACK_AB R12, R12, R19 ;  /* 0x000000130c0c723e */ /* 0x000fc600000000ff */
[----:B------:R-:W-:Y:S04]  /*8b3f0*/  STL [R1+0x1f08], R24 ;  /* 0x001f081801007387 */ /* 0x000fe80000100800 */
[----:B------:R-:W2:Y:S04]  /*8b400*/  LDL.LU R19, [R1+0x540] ;  /* 0x0005400001137983 */ /* 0x000ea80000300800 */
[----:B------:R-:W2:Y:S04]  /*8b410*/  LDL.LU R18, [R1+0x88] ;  /* 0x0000880001127983 */ /* 0x000ea80000300800 */
[----:B------:R0:W-:Y:S04]  /*8b420*/  STS.128 [R0+0xc00], R4 ;  /* 0x000c000400007388 */ /* 0x0001e80000000c00 */
[----:B0-----:R-:W2:Y:S01]  /*8b430*/  LDL.LU R7, [R1+0x430] ;  /* 0x0004300001077983 */ /* 0x001ea20000300800 */
[----:B------:R-:W-:-:S02]  /*8b440*/  F2FP.PACK_AB R11, R11, R3 ;  /* 0x000000030b0b723e */ /* 0x000fc400000000ff */
[----:B------:R-:W-:Y:S01]  /*8b450*/  IADD3 R3, R24, -R22, RZ ;  /* 0x8000001618037210 */ /* 0x000fe20007ffe0ff */
[----:B------:R-:W2:Y:S01]  /*8b460*/  LDL.LU R6, [R1+0x520] ;  /* 0x0005200001067983 */ /* 0x000ea20000300800 */
[----:B------:R-:W-:Y:S01]  /*8b470*/  F2FP.PACK_AB R14, R14, R17 ;  /* 0x000000110e0e723e */ /* 0x000fe200000000ff */
[C---:B---3--:R-:W-:Y:S01]  /*8b480*/  FMUL R17, R20.reuse, R28 ;  /* 0x0000001c14117220 */ /* 0x048fe20000400000 */
[----:B------:R-:W-:Y:S01]  /*8b490*/  MOV R28, 0x3dc6b27f ;  /* 0x3dc6b27f001c7802 */ /* 0x000fe20000000f00 */
[----:B------:R-:W-:Y:S01]  /*8b4a0*/  FADD R3, R3, -1 ;  /* 0xbf80000003037421 */ /* 0x000fe20000000000 */
[----:B------:R-:W3:Y:S01]  /*8b4b0*/  LDL.LU R24, [R1+0x43c] ;  /* 0x00043c0001187983 */ /* 0x000ee20000300800 */
[----:B------:R-:W-:Y:S01]  /*8b4c0*/  F2FP.PACK_AB R15, R15, R16 ;  /* 0x000000100f0f723e */ /* 0x000fe200000000ff */
[----:B------:R-:W-:Y:S02]  /*8b4d0*/  FMUL R16, R20, R23 ;  /* 0x0000001714107220 */ /* 0x000fe40000400000 */
[----:B------:R-:W3:Y:S01]  /*8b4e0*/  LDL.LU R26, [R1+0x47c] ;  /* 0x00047c00011a7983 */ /* 0x000ee20000300800 */
[----:B------:R-:W-:-:S03]  /*8b4f0*/  FFMA.FTZ R5, R3, R28, -0.16845393180847167969 ;  /* 0xbe2c7f3003057423 */ /* 0x000fc6000001001c */
[----:B------:R-:W3:Y:S04]  /*8b500*/  LDL.LU R22, [R1+0x490] ;  /* 0x0004900001167983 */ /* 0x000ee80000300800 */
[----:B------:R-:W3:Y:S04]  /*8b510*/  LDL.LU R23, [R1+0x46c] ;  /* 0x00046c0001177983 */ /* 0x000ee80000300800 */
[----:B------:R-:W3:Y:S04]  /*8b520*/  LDL.LU R28, [R1+0x484] ;  /* 0x00048400011c7983 */ /* 0x000ee80000300800 */
[----:B------:R0:W-:Y:S04]  /*8b530*/  STS.128 [R0+0xc80], R8 ;  /* 0x000c800800007388 */ /* 0x0001e80000000c00 */
[----:B0-----:R-:W3:Y:S04]  /*8b540*/  LDL.LU R9, [R1+0x580] ;  /* 0x0005800001097983 */ /* 0x001ee80000300800 */
[----:B------:R-:W3:Y:S01]  /*8b550*/  LDL.LU R11, [R1+0x56c] ;  /* 0x00056c00010b7983 */ /* 0x000ee20000300800 */
[----:B------:R-:W-:-:S04]  /*8b560*/  FFMA.FTZ R5, R3, R5, 0.1716887056827545166 ;  /* 0x3e2fcf2a03057423 */ /* 0x000fc80000010005 */
[----:B------:R-:W-:Y:S02]  /*8b570*/  FFMA.FTZ R10, R3, R5, -0.17900948226451873779 ;  /* 0xbe374e43030a7423 */ /* 0x000fe40000010005 */
[C---:B----4-:R-:W-:Y:S01]  /*8b580*/  FMUL R5, R20.reuse, R27 ;  /* 0x0000001b14057220 */ /* 0x050fe20000400000 */
[----:B--2---:R-:W0:Y:S01]  /*8b590*/  MUFU.RCP R18, R18 ;  /* 0x0000001200127308 */ /* 0x004e220000001000 */
[----:B------:R-:W-:Y:S02]  /*8b5a0*/  FMUL R8, R25, R7 ;  /* 0x0000000719087220 */ /* 0x000fe40000400000 */
[C---:B------:R-:W-:Y:S02]  /*8b5b0*/  FMUL R7, R20.reuse, R29 ;  /* 0x0000001d14077220 */ /* 0x040fe40000400000 */
[----:B------:R-:W2:Y:S04]  /*8b5c0*/  LDL.LU R29, [R1+0x470] ;  /* 0x00047000011d7983 */ /* 0x000ea80000300800 */
[----:B0-----:R-:W-:Y:S04]  /*8b5d0*/  STL [R1+0x268], R18 ;  /* 0x0002681201007387 */ /* 0x001fe80000100800 */
[----:B------:R-:W4:Y:S01]  /*8b5e0*/  LDL.LU R27, [R1+0x94] ;  /* 0x00009400011b7983 */ /* 0x000f220000300800 */
[----:B------:R-:W-:-:S03]  /*8b5f0*/  FMUL R6, R20, R6 ;  /* 0x0000000614067220 */ /* 0x000fc60000400000 */
[----:B------:R0:W-:Y:S01]  /*8b600*/  STS.128 [R0+0xd00], R12 ;  /* 0x000d000c00007388 */ /* 0x0001e20000000c00 */
[----:B------:R-:W-:-:S04]  /*8b610*/  FFMA.FTZ R10, R3, R10, 0.20512372255325317383 ;  /* 0x3e520bf4030a7423 */ /* 0x000fc8000001000a */
[----:B------:R-:W-:-:S04]  /*8b620*/  FFMA.FTZ R10, R3, R10, -0.24046532809734344482 ;  /* 0xbe763c8b030a7423 */ /* 0x000fc8000001000a */
[----:B------:R-:W-:Y:S01]  /*8b630*/  FFMA.FTZ R10, R3, R10, 0.28857114911079406738 ;  /* 0x3e93bf99030a7423 */ /* 0x000fe2000001000a */
[----:B0-----:R-:W4:Y:S01]  /*8b640*/  LDL.LU R15, [R1+0x570] ;  /* 0x00057000010f7983 */ /* 0x001f220000300800 */
[C---:B---3--:R-:W-:Y:S02]  /*8b650*/  FMUL R13, R20.reuse, R9 ;  /* 0x00000009140d7220 */ /* 0x048fe40000400000 */
[C---:B------:R-:W-:Y:S02]  /*8b660*/  FMUL R12, R20.reuse, R11 ;  /* 0x0000000b140c7220 */ /* 0x040fe40000400000 */
[----:B------:R-:W-:Y:S02]  /*8b670*/  FMUL R11, R20, R19 ;  /* 0x00000013140b7220 */ /* 0x000fe40000400000 */
[----:B------:R0:W1:Y:S01]  /*8b680*/  MUFU.RCP R20, R2 ;  /* 0x0000000200147308 */ /* 0x0000620000001000 */
[C---:B------:R-:W-:Y:S02]  /*8b690*/  FMUL R9, R25.reuse, R21 ;  /* 0x0000001519097220 */ /* 0x040fe40000400000 */
[----:B------:R-:W3:Y:S01]  /*8b6a0*/  LDL.LU R21, [R1+0x554] ;  /* 0x0005540001157983 */ /* 0x000ee20000300800 */
[----:B------:R-:W-:-:S02]  /*8b6b0*/  FMUL R14, R25, R22 ;  /* 0x00000016190e7220 */ /* 0x000fc40000400000 */
[----:B------:R-:W-:Y:S01]  /*8b6c0*/  F2FP.PACK_AB R8, R8, R9 ;  /* 0x000000090808723e */ /* 0x000fe200000000ff */
[----:B------:R-:W-:Y:S01]  /*8b6d0*/  FMUL R9, R25, R26 ;  /* 0x0000001a19097220 */ /* 0x000fe20000400000 */
[----:B------:R-:W-:Y:S01]  /*8b6e0*/  F2FP.PACK_AB R5, R5, R13 ;  /* 0x0000000d0505723e */ /* 0x000fe200000000ff */
[----:B0-----:R-:W-:Y:S01]  /*8b6f0*/  FFMA.FTZ R2, R3, R10, -0.36067417263984680176 ;  /* 0xbeb8aa4903027423 */ /* 0x001fe2000001000a */
[----:B------:R-:W-:Y:S01]  /*8b700*/  F2FP.PACK_AB R6, R6, R12 ;  /* 0x0000000c0606723e */ /* 0x000fe200000000ff */
[C---:B------:R-:W-:Y:S02]  /*8b710*/  FMUL R10, R25.reuse, R23 ;  /* 0x00000017190a7220 */ /* 0x040fe40000400000 */
[----:B------:R-:W-:Y:S01]  /*8b720*/  FMUL R13, R25, R28 ;  /* 0x0000001c190d7220 */ /* 0x000fe20000400000 */
[----:B-1----:R-:W-:Y:S01]  /*8b730*/  STL [R1+0x258], R20 ;  /* 0x0002581401007387 */ /* 0x002fe20000100800 */
[----:B------:R-:W-:-:S03]  /*8b740*/  F2FP.PACK_AB R9, R9, R14 ;  /* 0x0000000e0909723e */ /* 0x000fc600000000ff */
[----:B------:R-:W3:Y:S04]  /*8b750*/  LDL.LU R22, [R1+0x438] ;  /* 0x0004380001167983 */ /* 0x000ee80000300800 */
[----:B------:R-:W3:Y:S04]  /*8b760*/  LDL.LU R23, [R1+0x440] ;  /* 0x0004400001177983 */ /* 0x000ee80000300800 */
[----:B------:R-:W3:Y:S01]  /*8b770*/  LDL.LU R28, [R1+0x44c] ;  /* 0x00044c00011c7983 */ /* 0x000ee20000300800 */
[----:B------:R-:W-:Y:S02]  /*8b780*/  F2FP.PACK_AB R4, R16, R17 ;  /* 0x000000111004723e */ /* 0x000fe400000000ff */
[----:B------:R-:W-:Y:S01]  /*8b790*/  F2FP.PACK_AB R7, R7, R11 ;  /* 0x0000000b0707723e */ /* 0x000fe200000000ff */
[C---:B------:R-:W-:Y:S01]  /*8b7a0*/  FMUL R11, R25.reuse, R24 ;  /* 0x00000018190b7220 */ /* 0x040fe20000400000 */
[----:B------:R-:W-:Y:S01]  /*8b7b0*/  F2FP.PACK_AB R10, R10, R13 ;  /* 0x0000000d0a0a723e */ /* 0x000fe200000000ff */
[----:B--2---:R-:W-:-:S02]  /*8b7c0*/  FMUL R12, R25, R29 ;  /* 0x0000001d190c7220 */ /* 0x004fc40000400000 */
[----:B------:R-:W2:Y:S04]  /*8b7d0*/  LDL.LU R29, [R1+0x534] ;  /* 0x00053400011d7983 */ /* 0x000ea80000300800 */
[----:B------:R-:W2:Y:S04]  /*8b7e0*/  LDL.LU R14, [R1+0x550] ;  /* 0x00055000010e7983 */ /* 0x000ea80000300800 */
[----:B------:R-:W2:Y:S01]  /*8b7f0*/  LDL.LU R17, [R1+0x578] ;  /* 0x0005780001117983 */ /* 0x000ea20000300800 */
[----:B----4-:R0:W1:Y:S03]  /*8b800*/  MUFU.RCP R16, R27 ;  /* 0x0000001b00107308 */ /* 0x0100660000001000 */
[----:B------:R-:W4:Y:S04]  /*8b810*/  LDL.LU R19, [R1+0x588] ;  /* 0x0005880001137983 */ /* 0x000f280000300800 */
[----:B------:R-:W4:Y:S04]  /*8b820*/  LDL.LU R24, [R1+0x574] ;  /* 0x0005740001187983 */ /* 0x000f280000300800 */
[----:B------:R-:W4:Y:S04]  /*8b830*/  LDL.LU R25, [R1+0x474] ;  /* 0x0004740001197983 */ /* 0x000f280000300800 */
[----:B------:R-:W4:Y:S04]  /*8b840*/  LDL.LU R26, [R1+0x454] ;  /* 0x00045400011a7983 */ /* 0x000f280000300800 */
[----:B0-----:R-:W4:Y:S04]  /*8b850*/  LDL.LU R27, [R1+0x460] ;  /* 0x00046000011b7983 */ /* 0x001f280000300800 */
[----:B------:R-:W4:Y:S01]  /*8b860*/  LDL.LU R13, [R1+0x510] ;  /* 0x00051000010d7983 */ /* 0x000f220000300800 */
[----:B------:R-:W-:-:S04]  /*8b870*/  FFMA.FTZ R2, R3, R2, 0.48089820146560668945 ;  /* 0x3ef6384a03027423 */ /* 0x000fc80000010002 */
[----:B------:R-:W-:Y:S01]  /*8b880*/  FFMA.FTZ R2, R3, R2, -0.72134751081466674805 ;  /* 0xbf38aa3b03027423 */ /* 0x000fe20000010002 */
[----:B------:R-:W-:-:S03]  /*8b890*/  F2FP.PACK_AB R11, R11, R12 ;  /* 0x0000000c0b0b723e */ /* 0x000fc600000000ff */
[----:B------:R-:W-:Y:S01]  /*8b8a0*/  FMUL R2, R3, R2 ;  /* 0x0000000203027220 */ /* 0x000fe20000400000 */
[----:B-1----:R-:W-:Y:S04]  /*8b8b0*/  STL [R1+0x264], R16 ;  /* 0x0002641001007387 */ /* 0x002fe80000100800 */
[----:B------:R-:W-:Y:S04]  /*8b8c0*/  STL [R1+0x1f00], R0 ;  /* 0x001f000001007387 */ /* 0x000fe80000100800 */
[----:B------:R3:W-:Y:S04]  /*8b8d0*/  STS.128 [R0+0xe00], R8 ;  /* 0x000e000800007388 */ /* 0x0007e80000000c00 */
[----:B------:R0:W-:Y:S01]  /*8b8e0*/  STS.128 [R0+0xd80], R4 ;  /* 0x000d800400007388 */ /* 0x0001e20000000c00 */
[----:B---3--:R-:W-:-:S02]  /*8b8f0*/  FMUL R8, R20, R22 ;  /* 0x0000001614087220 */ /* 0x008fc40000400000 */
[----:B0-----:R-:W-:Y:S02]  /*8b900*/  FMUL R6, R20, R23 ;  /* 0x0000001714067220 */ /* 0x001fe40000400000 */
[----:B------:R-:W-:-:S03]  /*8b910*/  FMUL R4, R16, R28 ;  /* 0x0000001c10047220 */ /* 0x000fc60000400000 */
[----:B------:R-:W-:Y:S01]  /*8b920*/  F2FP.PACK_AB R8, R8, R6 ;  /* 0x000000060808723e */ /* 0x000fe200000000ff */
[C---:B--2---:R-:W-:Y:S02]  /*8b930*/  FMUL R12, R18.reuse, R14 ;  /* 0x0000000e120c7220 */ /* 0x044fe40000400000 */
[----:B------:R-:W-:Y:S02]  /*8b940*/  FMUL R14, R18, R15 ;  /* 0x0000000f120e7220 */ /* 0x000fe40000400000 */
[----:B------:R-:W-:-:S03]  /*8b950*/  FMUL R15, R3, R2 ;  /* 0x00000002030f7220 */ /* 0x000fc60000400000 */
[----:B------:R-:W-:Y:S01]  /*8b960*/  F2FP.PACK_AB R12, R12, R14 ;  /* 0x0000000e0c0c723e */ /* 0x000fe200000000ff */
[----:B------:R-:W-:-:S05]  /*8b970*/  FFMA.FTZ R3, R3, 1.4426950216293334961, R15 ;  /* 0x3fb8aa3b03037823 */ /* 0x000fca000001000f */
[----:B------:R-:W-:Y:S01]  /*8b980*/  STL [R1+0x1f04], R3 ;  /* 0x001f040301007387 */ /* 0x000fe20000100800 */
[----:B------:R-:W-:-:S03]  /*8b990*/  FMUL R2, R18, R21 ;  /* 0x0000001512027220 */ /* 0x000fc60000400000 */
[----:B------:R0:W-:Y:S04]  /*8b9a0*/  STL [R1+0x1f0c], R12 ;  /* 0x001f0c0c01007387 */ /* 0x0001e80000100800 */
[----:B------:R-:W2:Y:S04]  /*8b9b0*/  LDL R22, [R1+0x1140] ;  /* 0x0011400001167983 */ /* 0x000ea80000100800 */
[----:B------:R-:W3:Y:S04]  /*8b9c0*/  LDL R20, [R1+0x1128] ;  /* 0x0011280001147983 */ /* 0x000ee80000100800 */
[----:B------:R-:W3:Y:S01]  /*8b9d0*/  LDL R21, [R1+0x112c] ;  /* 0x00112c0001157983 */ /* 0x000ee20000100800 */
[----:B------:R-:W-:-:S03]  /*8b9e0*/  FMUL R15, R18, R29 ;  /* 0x0000001d120f7220 */ /* 0x000fc60000400000 */
[----:B------:R-:W3:Y:S04]  /*8b9f0*/  LDL R23, [R1+0x1144] ;  /* 0x0011440001177983 */ /* 0x000ee80000100800 */
[----:B------:R-:W3:Y:S01]  /*8ba00*/  LDL R28, [R1+0x1158] ;  /* 0x00115800011c7983 */ /* 0x000ee20000100800 */
[----:B----4-:R-:W-:-:S03]  /*8ba10*/  FMUL R9, R18, R24 ;  /* 0x0000001812097220 */ /* 0x010fc60000400000 */
[----:B------:R-:W4:Y:S01]  /*8ba20*/  LDL R29, [R1+0x115c] ;  /* 0x00115c00011d7983 */ /* 0x000f220000100800 */
[C---:B------:R-:W-:Y:S02]  /*8ba30*/  FMUL R14, R18.reuse, R17 ;  /* 0x00000011120e7220 */ /* 0x040fe40000400000 */
[C---:B------:R-:W-:Y:S01]  /*8ba40*/  FMUL R10, R18.reuse, R19 ;  /* 0x00000013120a7220 */ /* 0x040fe20000400000 */
[----:B0-----:R-:W4:Y:S01]  /*8ba50*/  LDL R12, [R1+0x1160] ;  /* 0x00116000010c7983 */ /* 0x001f220000100800 */
[----:B------:R-:W-:-:S03]  /*8ba60*/  FMUL R13, R18, R13 ;  /* 0x0000000d120d7220 */ /* 0x000fc60000400000 */
[----:B------:R-:W4:Y:S01]  /*8ba70*/  LDL R24, [R1+0x1164] ;  /* 0x0011640001187983 */ /* 0x000f220000100800 */
[----:B------:R-:W-:-:S03]  /*8ba80*/  FMUL R7, R16, R25 ;  /* 0x0000001910077220 */ /* 0x000fc60000400000 */
[----:B------:R-:W4:Y:S04]  /*8ba90*/  LDL.LU R11, [R1+0x448] ;  /* 0x00044800010b7983 */ /* 0x000f280000300800 */
[----:B------:R-:W4:Y:S01]  /*8baa0*/  LDL.LU R17, [R1+0x478] ;  /* 0x0004780001117983 */ /* 0x000f220000300800 */
[----:B------:R-:W-:-:S03]  /*8bab0*/  F2FP.PACK_AB R14, R14, R10 ;  /* 0x0000000a0e0e723e */ /* 0x000fc600000000ff */
[----:B------:R-:W4:Y:S01]  /*8bac0*/  LDL.LU R19, [R1+0x4ac] ;  /* 0x0004ac0001137983 */ /* 0x000f220000300800 */
[----:B------:R-:W-:-:S03]  /*8bad0*/  F2FP.PACK_AB R15, R15, R9 ;  /* 0x000000090f0f723e */ /* 0x000fc600000000ff */
[----:B------:R-:W4:Y:S01]  /*8bae0*/  LDL.LU R18, [R1+0x4fc] ;  /* 0x0004fc0001127983 */ /* 0x000f220000300800 */
[----:B------:R-:W-:-:S03]  /*8baf0*/  F2FP.PACK_AB R4, R4, R7 ;  /* 0x000000070404723e */ /* 0x000fc600000000ff */
[----:B------:R-:W4:Y:S04]  /*8bb00*/  LDL.LU R3, [R1+0x4a0] ;  /* 0x0004a00001037983 */ /* 0x000f280000300800 */
[----:B------:R-:W4:Y:S04]  /*8bb10*/  LDL.LU R0, [R1+0x494] ;  /* 0x0004940001007983 */ /* 0x000f280000300800 */
[----:B------:R-:W4:Y:S04]  /*8bb20*/  LDL.LU R10, [R1+0x464] ;  /* 0x00046400010a7983 */ /* 0x000f280000300800 */
[----:B------:R-:W4:Y:S04]  /*8bb30*/  LDL.LU R9, [R1+0x498] ;  /* 0x0004980001097983 */ /* 0x000f280000300800 */
[----:B------:R-:W4:Y:S04]  /*8bb40*/  LDL.LU R7, [R1+0x488] ;  /* 0x0004880001077983 */ /* 0x000f280000300800 */
[----:B------:R-:W4:Y:S01]  /*8bb50*/  LDL.LU R6, [R1+0x49c] ;  /* 0x00049c0001067983 */ /* 0x000f220000300800 */
[----:B------:R-:W-:Y:S01]  /*8bb60*/  F2FP.PACK_AB R13, R13, R2 ;  /* 0x000000020d0d723e */ /* 0x000fe200000000ff */
[----:B------:R-:W-:-:S02]  /*8bb70*/  FMUL R5, R16, R26 ;  /* 0x0000001a10057220 */ /* 0x000fc40000400000 */
[----:B------:R-:W-:-:S05]  /*8bb80*/  FMUL R2, R16, R27 ;  /* 0x0000001b10027220 */ /* 0x000fca0000400000 */
[----:B------:R-:W-:Y:S02]  /*8bb90*/  F2FP.PACK_AB R5, R5, R2 ;  /* 0x000000020505723e */ /* 0x000fe400000000ff */
[----:B------:R-:W4:Y:S01]  /*8bba0*/  LDL R2, [R1+0x258] ;  /* 0x0002580001027983 */ /* 0x000f220000100800 */
[----:B--2---:R-:W-:Y:S02]  /*8bbb0*/  @!P6 FMUL R22, R22, 16777216 ;  /* 0x4b8000001616e820 */ /* 0x004fe40000400000 */
[----:B---3--:R-:W-:-:S03]  /*8bbc0*/  @!P6 FMUL R20, R20, 16777216 ;  /* 0x4b8000001414e820 */ /* 0x008fc60000400000 */
[----:B------:R0:W-:Y:S01]  /*8bbd0*/  @!P6 STL [R1+0x1140], R22 ;  /* 0x001140160100e387 */ /* 0x0001e20000100800 */
[----:B------:R-:W-:-:S03]  /*8bbe0*/  @!P6 FMUL R21, R21, 16777216 ;  /* 0x4b8000001515e820 */ /* 0x000fc60000400000 */
[----:B------:R-:W-:Y:S01]  /*8bbf0*/  @!P6 STL [R1+0x1128], R20 ;  /* 0x001128140100e387 */ /* 0x000fe20000100800 */
[----:B------:R-:W-:-:S03]  /*8bc00*/  @!P6 FMUL R23, R23, 16777216 ;  /* 0x4b8000001717e820 */ /* 0x000fc60000400000 */
[----:B0-----:R-:W2:Y:S01]  /*8bc10*/  LDL.LU R22, [R1+0x764] ;  /* 0x0007640001167983 */ /* 0x001ea20000300800 */
[----:B------:R-:W-:-:S03]  /*8bc20*/  @!P6 FMUL R28, R28, 16777216 ;  /* 0x4b8000001c1ce820 */ /* 0x000fc60000400000 */
[----:B------:R-:W-:Y:S01]  /*8bc30*/  @!P6 STL [R1+0x112c], R21 ;  /* 0x00112c150100e387 */ /* 0x000fe20000100800 */
[----:B----4-:R-:W-:-:S03]  /*8bc40*/  @!P6 FMUL R29, R29, 16777216 ;  /* 0x4b8000001d1de820 */ /* 0x010fc60000400000 */
[----:B------:R-:W3:Y:S04]  /*8bc50*/  LDL.LU R25, [R1+0x58] ;  /* 0x0000580001197983 */ /* 0x000ee80000300800 */
[----:B------:R0:W-:Y:S04]  /*8bc60*/  @!P6 STL [R1+0x1144], R23 ;  /* 0x001144170100e387 */ /* 0x0001e80000100800 */
[----:B------:R-:W3:Y:S01]  /*8bc70*/  LDL.LU R26, [R1+0x50] ;  /* 0x00005000011a7983 */ /* 0x000ee20000300800 */
[----:B------:R-:W-:-:S03]  /*8bc80*/  @!P6 FMUL R12, R12, 16777216 ;  /* 0x4b8000000c0ce820 */ /* 0x000fc60000400000 */
[----:B------:R1:W-:Y:S04]  /*8bc90*/  @!P6 STL [R1+0x1158], R28 ;  /* 0x0011581c0100e387 */ /* 0x0003e80000100800 */
[----:B------:R-:W4:Y:S01]  /*8bca0*/  LDL.LU R27, [R1+0x68] ;  /* 0x00006800011b7983 */ /* 0x000f220000300800 */
[----:B------:R-:W-:-:S03]  /*8bcb0*/  @!P6 FMUL R24, R24, 16777216 ;  /* 0x4b8000001818e820 */ /* 0x000fc60000400000 */
[----:B------:R1:W-:Y:S04]  /*8bcc0*/  @!P6 STL [R1+0x115c], R29 ;  /* 0x00115c1d0100e387 */ /* 0x0003e80000100800 */
[----:B0-----:R-:W4:Y:S04]  /*8bcd0*/  LDL.LU R23, [R1+0x60] ;  /* 0x0000600001177983 */ /* 0x001f280000300800 */
[----:B------:R-:W2:Y:S04]  /*8bce0*/  LDL.LU R20, [R1+0x1dc] ;  /* 0x0001dc0001147983 */ /* 0x000ea80000300800 */
[----:B------:R-:W2:Y:S04]  /*8bcf0*/  LDL.LU R21, [R1+0x70] ;  /* 0x0000700001157983 */ /* 0x000ea80000300800 */
[----:B-1----:R-:W3:Y:S01]  /*8bd00*/  LDL.LU R28, [R1+0x1e4] ;  /* 0x0001e400011c7983 */ /* 0x002ee20000300800 */
[----:B------:R-:W-:-:S03]  /*8bd10*/  FMUL R18, R16, R18 ;  /* 0x0000001210127220 */ /* 0x000fc60000400000 */
[----:B------:R-:W3:Y:S01]  /*8bd20*/  LDL.LU R29, [R1+0x1e0] ;  /* 0x0001e000011d7983 */ /* 0x000ee20000300800 */
[----:B------:R-:W-:-:S03]  /*8bd30*/  FMUL R7, R16, R7 ;  /* 0x0000000710077220 */ /* 0x000fc60000400000 */
[----:B------:R0:W-:Y:S01]  /*8bd40*/  @!P6 STL [R1+0x1160], R12 ;  /* 0x0011600c0100e387 */ /* 0x0001e20000100800 */
[C---:B------:R-:W-:Y:S02]  /*8bd50*/  FMUL R6, R16.reuse, R6 ;  /* 0x0000000610067220 */ /* 0x040fe40000400000 */
[----:B------:R-:W-:Y:S01]  /*8bd60*/  FMUL R16, R16, R3 ;  /* 0x0000000310107220 */ /* 0x000fe20000400000 */
[----:B0-----:R-:W3:Y:S04]  /*8bd70*/  LDL.LU R12, [R1+0x1f0c] ;  /* 0x001f0c00010c7983 */ /* 0x001ee80000300800 */
[----:B------:R0:W-:Y:S04]  /*8bd80*/  @!P6 STL [R1+0x1164], R24 ;  /* 0x001164180100e387 */ /* 0x0001e80000100800 */
[----:B0-----:R-:W3:Y:S04]  /*8bd90*/  LDL.LU R24, [R1+0x1f08] ;  /* 0x001f080001187983 */ /* 0x001ee80000300800 */
[----:B------:R-:W3:Y:S01]  /*8bda0*/  LDL.LU R3, [R1+0x1f04] ;  /* 0x001f040001037983 */ /* 0x000ee20000300800 */
[----:B------:R-:W-:-:S02]  /*8bdb0*/  FMUL R11, R2, R11 ;  /* 0x0000000b020b7220 */ /* 0x000fc40000400000 */
[C---:B------:R-:W-:Y:S02]  /*8bdc0*/  FMUL R10, R2.reuse, R10 ;  /* 0x0000000a020a7220 */ /* 0x040fe40000400000 */
[C---:B------:R-:W-:Y:S02]  /*8bdd0*/  FMUL R17, R2.reuse, R17 ;  /* 0x0000001102117220 */ /* 0x040fe40000400000 */
[C---:B------:R-:W-:Y:S02]  /*8bde0*/  FMUL R9, R2.reuse, R9 ;  /* 0x0000000902097220 */ /* 0x040fe40000400000 */
[C---:B------:R-:W-:Y:S02]  /*8bdf0*/  FMUL R19, R2.reuse, R19 ;  /* 0x0000001302137220 */ /* 0x040fe40000400000 */
[----:B------:R-:W-:Y:S02]  /*8be00*/  FMUL R2, R2, R0 ;  /* 0x0000000002027220 */ /* 0x000fe40000400000 */
[----:B------:R-:W3:Y:S01]  /*8be10*/  LDL.LU R0, [R1+0x1f00] ;  /* 0x001f000001007983 */ /* 0x000ee20000300800 */
[----:B------:R-:W-:-:S02]  /*8be20*/  F2FP.PACK_AB R9, R9, R19 ;  /* 0x000000130909723e */ /* 0x000fc400000000ff */
[----:B------:R-:W-:Y:S02]  /*8be30*/  F2FP.PACK_AB R6, R6, R18 ;  /* 0x000000120606723e */ /* 0x000fe400000000ff */
[----:B------:R-:W-:Y:S02]  /*8be40*/  F2FP.PACK_AB R10, R10, R17 ;  /* 0x000000110a0a723e */ /* 0x000fe400000000ff */
[----:B------:R-:W-:Y:S02]  /*8be50*/  F2FP.PACK_AB R7, R7, R16 ;  /* 0x000000100707723e */ /* 0x000fe400000000ff */
[----:B------:R-:W-:Y:S02]  /*8be60*/  F2FP.PACK_AB R11, R11, R2 ;  /* 0x000000020b0b723e */ /* 0x000fe400000000ff */
[----:B----4-:R-:W-:Y:S02]  /*8be70*/  F2FP.PACK_AB R17, R27, R23 ;  /* 0x000000171b11723e */ /* 0x010fe400000000ff */
[----:B--2---:R-:W-:Y:S01]  /*8be80*/  F2FP.PACK_AB R18, R20, R21 ;  /* 0x000000151412723e */ /* 0x004fe200000000ff */
[----:B---3--:R-:W-:-:S02]  /*8be90*/  FADD R3, R22, R3 ;  /* 0x0000000316037221 */ /* 0x008fc40000000000 */
[----:B------:R-:W0:Y:S04]  /*8bea0*/  S2R R22, SR_TID.X ;  /* 0x0000000000167919 */ /* 0x000e280000002100 */
[----:B------:R-:W-:Y:S04]  /*8beb0*/  STS.128 [R0+0xe80], R12 ;  /* 0x000e800c00007388 */ /* 0x000fe80000000c00 */
[----:B------:R-:W-:Y:S04]  /*8bec0*/  STS.128 [R0+0xf00], R4 ;  /* 0x000f000400007388 */ /* 0x000fe80000000c00 */
[----:B------:R-:W-:Y:S01]  /*8bed0*/  STS.128 [R0+0xf80], R8 ;  /* 0x000f800800007388 */ /* 0x000fe20000000c00 */
[----:B0-----:R-:W-:-:S02]  /*8bee0*/  SHF.L.U32 R20, R22, 0xe, RZ ;  /* 0x0000000e16147819 */ /* 0x001fc400000006ff */
[----:B------:R-:W-:Y:S02]  /*8bef0*/  LOP3.LUT R23, R22, 0xff, RZ, 0xc0, !PT ;  /* 0x000000ff16177812 */ /* 0x000fe400078ec0ff */
[----:B------:R-:W-:-:S04]  /*8bf00*/  LOP3.LUT R20, R20, 0x18000, RZ, 0xc0, !PT ;  /* 0x0001800014147812 */ /* 0x000fc800078ec0ff */
[----:B------:R-:W-:Y:S01]  /*8bf10*/  LEA R20, R23, R20, 0x4 ;  /* 0x0000001417147211 */ /* 0x000fe200078e20ff */
[----:B------:R-:W-:Y:S01]  /*8bf20*/  BAR.SYNC.DEFER_BLOCKING 0x0 ;  /* 0x0000000000007b1d */ /* 0x000fe20000010000 */
[----:B------:R-:W-:-:S05]  /*8bf30*/  ISETP.GE.U32.AND P6, PT, R24, 0x7f800000, PT ;  /* 0x7f8000001800780c */ /* 0x000fca0003fc6070 */
[----:B------:R-:W0:Y:S04]  /*8bf40*/  LDS.128 R8, [R20] ;  /* 0x0000000014087984 */ /* 0x000e280000000c00 */
[----:B------:R-:W1:Y:S04]  /*8bf50*/  LDS.128 R4, [R20+0x1000] ;  /* 0x0010000014047984 */ /* 0x000e680000000c00 */
[----:B------:R-:W2:Y:S01]  /*8bf60*/  LDS.128 R12, [R20+0x2000] ;  /* 0x00200000140c7984 */ /* 0x000ea20000000c00 */
[----:B------:R-:W-:Y:S01]  /*8bf70*/  @P6 IMAD.MOV.U32 R2, RZ, RZ, 0x7f800000 ;  /* 0x7f800000ff026424 */ /* 0x000fe200078e00ff */
[----:B------:R-:W-:-:S03]  /*8bf80*/  F2FP.PACK_AB R19, R28, R29 ;  /* 0x0000001d1c13723e */ /* 0x000fc600000000ff */
[----:B------:R-:W-:Y:S01]  /*8bf90*/  @P6 FFMA.FTZ R3, R24, R2, +INF ;  /* 0x7f80000018036423 */ /* 0x000fe20000010002 */
[----:B------:R-:W-:-:S04]  /*8bfa0*/  F2FP.PACK_AB R16, R25, R26 ;  /* 0x0000001a1910723e */ /* 0x000fc800000000ff */
[----:B------:R3:W-:Y:S04]  /*8bfb0*/  STL [R1+0x1258], R3 ;  /* 0x0012580301007387 */ /* 0x0007e80000100800 */
[----:B------:R-:W-:Y:S04]  /*8bfc0*/  STL.64 [R1+0x1ee8], R18 ;  /* 0x001ee81201007387 */ /* 0x000fe80000100a00 */
[----:B------:R-:W-:Y:S04]  /*8bfd0*/  STL.64 [R1+0x1ee0], R16 ;  /* 0x001ee01001007387 */ /* 0x000fe80000100a00 */
[----:B0-----:R-:W-:Y:S04]  /*8bfe0*/  STL.64 [R1+0x180], R8 ;  /* 0x0001800801007387 */ /* 0x001fe80000100a00 */
[----:B------:R-:W-:Y:S04]  /*8bff0*/  STL.64 [R1+0x188], R10 ;  /* 0x0001880a01007387 */ /* 0x000fe80000100a00 */
[----:B------:R-:W0:Y:S04]  /*8c000*/  LDS.128 R8, [R20+0x3000] ;  /* 0x0030000014087984 */ /* 0x000e280000000c00 */
[----:B-1----:R-:W-:Y:S04]  /*8c010*/  STL.64 [R1+0x170], R4 ;  /* 0x0001700401007387 */ /* 0x002fe80000100a00 */
[----:B------:R-:W-:Y:S04]  /*8c020*/  STL.64 [R1+0x178], R6 ;  /* 0x0001780601007387 */ /* 0x000fe80000100a00 */
[----:B------:R-:W1:Y:S04]  /*8c030*/  LDS.128 R4, [R20+0x4000] ;  /* 0x0040000014047984 */ /* 0x000e680000000c00 */
[----:B--2---:R-:W-:Y:S04]  /*8c040*/  STL.64 [R1+0x160], R12 ;  /* 0x0001600c01007387 */ /* 0x004fe80000100a00 */
[----:B------:R-:W-:Y:S04]  /*8c050*/  STL.64 [R1+0x168], R14 ;  /* 0x0001680e01007387 */ /* 0x000fe80000100a00 */
[----:B------:R-:W2:Y:S01]  /*8c060*/  LDS.128 R12, [R20+0x5000] ;  /* 0x00500000140c7984 */ /* 0x000ea20000000c00 */
[----:B---3--:R-:W-:-:S03]  /*8c070*/  LOP3.LUT R3, R20, 0x20, RZ, 0x3c, !PT ;  /* 0x0000002014037812 */ /* 0x008fc600078e3cff */
        /* <DEDUP_REMOVED lines=8> */
[----:B------:R-:W2:Y:S04]  /*8c100*/  LDS.128 R12, [R3] ;  /* 0x00000000030c7984 */ /* 0x000ea80000000c00 */
        /* <DEDUP_REMOVED lines=8> */
[----:B------:R-:W2:Y:S04]  /*8c190*/  LDS.128 R12, [R3+0x3000] ;  /* 0x00300000030c7984 */ /* 0x000ea80000000c00 */
        /* <DEDUP_REMOVED lines=9> */
[----:B------:R-:W-:-:S03]  /*8c230*/  LOP3.LUT R2, R20, 0x40, RZ, 0x3c, !PT ;  /* 0x0000004014027812 */ /* 0x000fc600078e3cff */
[----:B0-----:R-:W-:Y:S04]  /*8c240*/  STL.64 [R1+0xd0], R8 ;  /* 0x0000d00801007387 */ /* 0x001fe80000100a00 */
[----:B------:R-:W-:Y:S04]  /*8c250*/  STL.64 [R1+0xd8], R10 ;  /* 0x0000d80a01007387 */ /* 0x000fe80000100a00 */
[----:B------:R-:W0:Y:S04]  /*8c260*/  LDS.128 R8, [R3+0x7000] ;  /* 0x0070000003087984 */ /* 0x000e280000000c00 */
[----:B-1----:R-:W-:Y:S04]  /*8c270*/  STL.64 [R1+0xc0], R4 ;  /* 0x0000c00401007387 */ /* 0x002fe80000100a00 */
[----:B------:R-:W-:Y:S04]  /*8c280*/  STL.64 [R1+0xc8], R6 ;  /* 0x0000c80601007387 */ /* 0x000fe80000100a00 */
[----:B------:R-:W1:Y:S04]  /*8c290*/  LDS.128 R4, [R2] ;  /* 0x0000000002047984 */ /* 0x000e680000000c00 */
        /* <DEDUP_REMOVED lines=23> */
[----:B-1----:R0:W-:Y:S04]  /*8c410*/  STL.64 [R1+0x1b0], R4 ;  /* 0x0001b00401007387 */ /* 0x0021e80000100a00 */
[----:B------:R-:W-:Y:S04]  /*8c420*/  STL.64 [R1+0x1b8], R6 ;  /* 0x0001b80601007387 */ /* 0x000fe80000100a00 */
[----:B0-----:R-:W3:Y:S04]  /*8c430*/  LDL.LU R4, [R1+0x210] ;  /* 0x0002100001047983 */ /* 0x001ee80000300800 */
[----:B--2---:R-:W-:Y:S04]  /*8c440*/  STL.64 [R1+0x1f0], R12 ;  /* 0x0001f00c01007387 */ /* 0x004fe80000100a00 */
[----:B------:R-:W-:Y:S04]  /*8c450*/  STL.64 [R1+0x1f8], R14 ;  /* 0x0001f80e01007387 */ /* 0x000fe80000100a00 */
[----:B------:R-:W2:Y:S01]  /*8c460*/  LDL.LU R5, [R1+0x218] ;  /* 0x0002180001057983 */ /* 0x000ea20000300800 */
[----:B------:R-:W-:-:S05]  /*8c470*/  LOP3.LUT R19, R20, 0x60, RZ, 0x3c, !PT ;  /* 0x0000006014137812 */ /* 0x000fca00078e3cff */
[----:B------:R-:W0:Y:S04]  /*8c480*/  LDS.128 R8, [R19] ;  /* 0x0000000013087984 */ /* 0x000e280000000c00 */
[----:B0-----:R-:W-:Y:S04]  /*8c490*/  STL.64 [R1+0x50], R8 ;  /* 0x0000500801007387 */ /* 0x001fe80000100a00 */
[----:B------:R-:W-:Y:S04]  /*8c4a0*/  STL.64 [R1+0x58], R10 ;  /* 0x0000580a01007387 */ /* 0x000fe80000100a00 */
[----:B--2---:R0:W-:Y:S04]  /*8c4b0*/  STL [R1+0x1ed8], R5 ;  /* 0x001ed80501007387 */ /* 0x0041e80000100800 */
[----:B0-----:R-:W3:Y:S04]  /*8c4c0*/  LDL.LU R5, [R1+0x214] ;  /* 0x0002140001057983 */ /* 0x001ee80000300800 */
[----:B------:R-:W2:Y:S04]  /*8c4d0*/  LDL.LU R6, [R1+0x220] ;  /* 0x0002200001067983 */ /* 0x000ea80000300800 */
[----:B--2---:R0:W-:Y:S04]  /*8c4e0*/  STL [R1+0x1ed4], R6 ;  /* 0x001ed40601007387 */ /* 0x0041e80000100800 */
[----:B0-----:R-:W2:Y:S04]  /*8c4f0*/  LDL.LU R6, [R1+0x21c] ;  /* 0x00021c0001067983 */ /* 0x001ea80000300800 */
[----:B------:R-:W4:Y:S04]  /*8c500*/  LDL.LU R7, [R1+0x228] ;  /* 0x0002280001077983 */ /* 0x000f280000300800 */
[----:B----4-:R0:W-:Y:S04]  /*8c510*/  STL [R1+0x1ed0], R7 ;  /* 0x001ed00701007387 */ /* 0x0101e80000100800 */
[----:B0-----:R-:W2:Y:S04]  /*8c520*/  LDL.LU R7, [R1+0x224] ;  /* 0x0002240001077983 */ /* 0x001ea80000300800 */
[----:B--2---:R-:W-:Y:S04]  /*8c530*/  STL.64 [R1+0x1ef8], R6 ;  /* 0x001ef80601007387 */ /* 0x004fe80000100a00 */
[----:B---3--:R-:W-:Y:S04]  /*8c540*/  STL.64 [R1+0x1ef0], R4 ;  /* 0x001ef00401007387 */ /* 0x008fe80000100a00 */
[----:B------:R-:W2:Y:S04]  /*8c550*/  LDL.LU R8, [R1+0x230] ;  /* 0x0002300001087983 */ /* 0x000ea80000300800 */
[----:B------:R-:W0:Y:S04]  /*8c560*/  LDS.128 R4, [R19+0x1000] ;  /* 0x0010000013047984 */ /* 0x000e280000000c00 */
[----:B--2---:R1:W-:Y:S04]  /*8c570*/  STL [R1+0x1ecc], R8 ;  /* 0x001ecc0801007387 */ /* 0x0043e80000100800 */
[----:B-1----:R-:W2:Y:S04]  /*8c580*/  LDL.LU R8, [R1+0x22c] ;  /* 0x00022c0001087983 */ /* 0x002ea80000300800 */
[----:B------:R-:W3:Y:S04]  /*8c590*/  LDL.LU R12, [R1+0x250] ;  /* 0x00025000010c7983 */ /* 0x000ee80000300800 */
[----:B---3--:R1:W-:Y:S04]  /*8c5a0*/  STL [R1+0x1ec8], R12 ;  /* 0x001ec80c01007387 */ /* 0x0083e80000100800 */
[----:B-1----:R-:W3:Y:S04]  /*8c5b0*/  LDL.LU R12, [R1+0x234] ;  /* 0x00023400010c7983 */ /* 0x002ee80000300800 */
[----:B------:R-:W4:Y:S04]  /*8c5c0*/  LDL.LU R9, [R1+0x238] ;  /* 0x0002380001097983 */ /* 0x000f280000300800 */
[----:B----4-:R1:W-:Y:S04]  /*8c5d0*/  STL [R1+0x1ec4], R9 ;  /* 0x001ec40901007387 */ /* 0x0103e80000100800 */
[----:B-1----:R-:W4:Y:S04]  /*8c5e0*/  LDL.LU R9, [R1+0x254] ;  /* 0x0002540001097983 */ /* 0x002f280000300800 */
[----:B------:R-:W2:Y:S04]  /*8c5f0*/  LDL.LU R13, [R1+0x25c] ;  /* 0x00025c00010d7983 */ /* 0x000ea80000300800 */
[----:B--2---:R1:W-:Y:S04]  /*8c600*/  STL [R1+0x1ec0], R13 ;  /* 0x001ec00d01007387 */ /* 0x0043e80000100800 */
[----:B-1----:R-:W2:Y:S04]  /*8c610*/  LDL.LU R13, [R1+0x23c] ;  /* 0x00023c00010d7983 */ /* 0x002ea80000300800 */
        /* <DEDUP_REMOVED lines=16> */
[----:B------:R-:W2:Y:S04]  /*8c720*/  LDL.LU R3, [R1+0x2c4] ;  /* 0x0002c40001037983 */ /* 0x000ea80000300800 */
[----:B------:R-:W2:Y:S04]  /*8c730*/  LDL.LU R21, [R1+0x2c0] ;  /* 0x0002c00001157983 */ /* 0x000ea80000300800 */
[----:B------:R-:W2:Y:S04]  /*8c740*/  LDL.LU R24, [R1+0x2ac] ;  /* 0x0002ac0001187983 */ /* 0x000ea80000300800 */
[----:B------:R-:W2:Y:S04]  /*8c750*/  LDL.LU R22, [R1+0x2a4] ;  /* 0x0002a40001167983 */ /* 0x000ea80000300800 */
[----:B------:R-:W2:Y:S04]  /*8c760*/  LDL.LU R28, [R1+0x2cc] ;  /* 0x0002cc00011c7983 */ /* 0x000ea80000300800 */
[----:B------:R-:W2:Y:S04]  /*8c770*/  LDL.LU R29, [R1+0x2c8] ;  /* 0x0002c800011d7983 */ /* 0x000ea80000300800 */
[----:B0-----:R-:W-:Y:S04]  /*8c780*/  STL.64 [R1+0x40], R4 ;  /* 0x0000400401007387 */ /* 0x001fe80000100a00 */
[----:B------:R-:W-:Y:S04]  /*8c790*/  STL.64 [R1+0x48], R6 ;  /* 0x0000480601007387 */ /* 0x000fe80000100a00 */
[----:B------:R-:W0:Y:S04]  /*8c7a0*/  LDS.128 R4, [R19+0x2000] ;  /* 0x0020000013047984 */ /* 0x000e280000000c00 */
        /* <DEDUP_REMOVED lines=9> */
[----:B0-----:R-:W-:Y:S04]  /*8c840*/  STL.64 [R1], R4 ;  /* 0x0000000401007387 */ /* 0x001fe80000100a00 */
[----:B------:R-:W-:Y:S04]  /*8c850*/  STL.64 [R1+0x8], R6 ;  /* 0x0000080601007387 */ /* 0x000fe80000100a00 */
[----:B------:R-:W0:Y:S04]  /*8c860*/  LDS.128 R4, [R19+0x6000] ;  /* 0x0060000013047984 */ /* 0x000e280000000c00 */
[----:B------:R-:W1:Y:S04]  /*8c870*/  LDS.128 R16, [R19+0x7000] ;  /* 0x0070000013107984 */ /* 0x000e680000000c00 */
[----:B0-----:R-:W-:Y:S04]  /*8c880*/  STL.64 [R1+0x1c0], R4 ;  /* 0x0001c00401007387 */ /* 0x001fe80000100a00 */
[----:B------:R0:W-:Y:S04]  /*8c890*/  STL.64 [R1+0x1c8], R6 ;  /* 0x0001c80601007387 */ /* 0x0001e80000100a00 */
[----:B0-----:R-:W2:Y:S04]  /*8c8a0*/  LDL.LU.64 R6, [R1+0x1ef8] ;  /* 0x001ef80001067983 */ /* 0x001ea80000300a00 */
[----:B------:R-:W2:Y:S04]  /*8c8b0*/  LDL.LU.64 R4, [R1+0x1ef0] ;  /* 0x001ef00001047983 */ /* 0x000ea80000300a00 */
[----:B------:R-:W3:Y:S04]  /*8c8c0*/  LDL.LU R25, [R1+0x2b4] ;  /* 0x0002b40001197983 */ /* 0x000ee80000300800 */
[----:B------:R-:W3:Y:S04]  /*8c8d0*/  LDL.LU R26, [R1+0x2b0] ;  /* 0x0002b000011a7983 */ /* 0x000ee80000300800 */
[----:B------:R-:W3:Y:S04]  /*8c8e0*/  LDL.LU R27, [R1+0x2d4] ;  /* 0x0002d400011b7983 */ /* 0x000ee80000300800 */
[----:B------:R-:W3:Y:S04]  /*8c8f0*/  LDL.LU R23, [R1+0x2d0] ;  /* 0x0002d00001177983 */ /* 0x000ee80000300800 */
[----:B-1----:R-:W-:Y:S04]  /*8c900*/  STL.64 [R1+0x200], R16 ;  /* 0x0002001001007387 */ /* 0x002fe80000100a00 */
[----:B------:R0:W-:Y:S04]  /*8c910*/  STL.64 [R1+0x208], R18 ;  /* 0x0002081201007387 */ /* 0x0001e80000100a00 */
[----:B0-----:R-:W3:Y:S04]  /*8c920*/  LDL.LU.64 R18, [R1+0x1ee8] ;  /* 0x001ee80001127983 */ /* 0x001ee80000300a00 */
[----:B------:R-:W3:Y:S04]  /*8c930*/  LDL.LU.64 R16, [R1+0x1ee0] ;  /* 0x001ee00001107983 */ /* 0x000ee80000300a00 */
[----:B------:R-:W-:Y:S01]  /*8c940*/  BAR.SYNC.DEFER_BLOCKING 0x0 ;  /* 0x0000000000007b1d */ /* 0x000fe20000010000 */
[----:B--2---:R-:W-:-:S05]  /*8c950*/  F2FP.PACK_AB R4, R5, R4 ;  /* 0x000000040504723e */ /* 0x004fca00000000ff */
[----:B---3--:R0:W-:Y:S04]  /*8c960*/  STS.128 [R0], R16 ;  /* 0x0000001000007388 */ /* 0x0081e80000000c00 */
[----:B0-----:R-:W2:Y:S04]  /*8c970*/  LDL.LU R16, [R1+0x28c] ;  /* 0x00028c0001107983 */ /* 0x001ea80000300800 */
[----:B------:R-:W2:Y:S04]  /*8c980*/  LDL.LU R17, [R1+0x284] ;  /* 0x0002840001117983 */ /* 0x000ea80000300800 */
[----:B------:R-:W3:Y:S04]  /*8c990*/  LDL.LU R18, [R1+0x2bc] ;  /* 0x0002bc0001127983 */ /* 0x000ee80000300800 */
[----:B------:R-:W2:Y:S04]  /*8c9a0*/  LDL.LU R19, [R1+0x29c] ;  /* 0x00029c0001137983 */ /* 0x000ea80000300800 */
[----:B------:R-:W2:Y:S02]  /*8c9b0*/  LDL.LU R5, [R1+0x1ed8] ;  /* 0x001ed80001057983 */ /* 0x000ea40000300800 */
[----:B--2---:R-:W-:-:S02]  /*8c9c0*/  F2FP.PACK_AB R5, R6, R5 ;  /* 0x000000050605723e */ /* 0x004fc400000000ff */
[----:B------:R-:W2:Y:S02]  /*8c9d0*/  LDL.LU R6, [R1+0x1ed4] ;  /* 0x001ed40001067983 */ /* 0x000ea40000300800 */
[----:B--2---:R-:W-:Y:S02]  /*8c9e0*/  F2FP.PACK_AB R6, R7, R6 ;  /* 0x000000060706723e */ /* 0x004fe400000000ff */
[----:B------:R-:W2:Y:S02]  /*8c9f0*/  LDL.LU R7, [R1+0x1ed0] ;  /* 0x001ed00001077983 */ /* 0x000ea40000300800 */
[----:B--2---:R-:W-:Y:S02]  /*8ca00*/  F2FP.PACK_AB R7, R8, R7 ;  /* 0x000000070807723e */ /* 0x004fe400000000ff */
[----:B------:R-:W2:Y:S02]  /*8ca10*/  LDL.LU R8, [R1+0x1ecc] ;  /* 0x001ecc0001087983 */ /* 0x000ea40000300800 */
[----:B--2---:R-:W-:-:S02]  /*8ca20*/  F2FP.PACK_AB R8, R12, R8 ;  /* 0x000000080c08723e */ /* 0x004fc400000000ff */
        /* <DEDUP_REMOVED lines=12> */
[----:B------:R-:W2:Y:S01]  /*8caf0*/  LDL.LU R15, [R1+0x1eb0] ;  /* 0x001eb000010f7983 */ /* 0x000ea20000300800 */
[----:B------:R-:W-:Y:S02]  /*8cb00*/  F2FP.PACK_AB R16, R16, R17 ;  /* 0x000000111010723e */ /* 0x000fe400000000ff */
[----:B------:R-:W-:Y:S02]  /*8cb10*/  F2FP.PACK_AB R17, R19, R2 ;  /* 0x000000021311723e */ /* 0x000fe400000000ff */
[----:B--2---:R-:W-:Y:S02]  /*8cb20*/  F2FP.PACK_AB R15, R20, R15 ;  /* 0x0000000f140f723e */ /* 0x004fe400000000ff */
[----:B------:R-:W3:Y:S04]  /*8cb30*/  LDL.LU R20, [R1+0x1eac] ;  /* 0x001eac0001147983 */ /* 0x000ee80000300800 */
[----:B------:R-:W2:Y:S01]  /*8cb40*/  LDL.LU R2, [R1+0x32c] ;  /* 0x00032c0001027983 */ /* 0x000ea20000300800 */
[----:B------:R-:W-:-:S03]  /*8cb50*/  F2FP.PACK_AB R21, R3, R21 ;  /* 0x000000150315723e */ /* 0x000fc600000000ff */
[----:B--2---:R-:W-:Y:S04]  /*8cb60*/  STL [R1+0x1e8c], R2 ;  /* 0x001e8c0201007387 */ /* 0x004fe80000100800 */
[----:B------:R-:W2:Y:S01]  /*8cb70*/  LDL.LU R3, [R1+0x328] ;  /* 0x0003280001037983 */ /* 0x000ea20000300800 */
[----:B---3--:R-:W-:Y:S02]  /*8cb80*/  F2FP.PACK_AB R20, R18, R20 ;  /* 0x000000141214723e */ /* 0x008fe400000000ff */
[----:B------:R-:W-:Y:S02]  /*8cb90*/  F2FP.PACK_AB R18, R24, R22 ;  /* 0x000000161812723e */ /* 0x000fe400000000ff */
[----:B------:R-:W-:Y:S01]  /*8cba0*/  F2FP.PACK_AB R22, R28, R29 ;  /* 0x0000001d1c16723e */ /* 0x000fe200000000ff */
[----:B--2---:R-:W-:Y:S04]  /*8cbb0*/  STL [R1+0x1e90], R3 ;  /* 0x001e900301007387 */ /* 0x004fe80000100800 */
[----:B------:R-:W2:Y:S04]  /*8cbc0*/  LDL.LU R28, [R1+0x34c] ;  /* 0x00034c00011c7983 */ /* 0x000ea80000300800 */
[----:B--2---:R-:W-:Y:S04]  /*8cbd0*/  STL [R1+0x1e94], R28 ;  /* 0x001e941c01007387 */ /* 0x004fe80000100800 */
[----:B------:R-:W2:Y:S01]  /*8cbe0*/  LDL.LU R29, [R1+0x348] ;  /* 0x00034800011d7983 */ /* 0x000ea20000300800 */
[----:B------:R-:W-:-:S03]  /*8cbf0*/  F2FP.PACK_AB R19, R25, R26 ;  /* 0x0000001a1913723e */ /* 0x000fc600000000ff */
[----:B--2---:R-:W-:Y:S04]  /*8cc00*/  STL [R1+0x1e98], R29 ;  /* 0x001e981d01007387 */ /* 0x004fe80000100800 */
[----:B------:R-:W2:Y:S04]  /*8cc10*/  LDL.LU R24, [R1+0x2d8] ;  /* 0x0002d80001187983 */ /* 0x000ea80000300800 */
[----:B------:R-:W3:Y:S04]  /*8cc20*/  LDL.LU R25, [R1+0x2e0] ;  /* 0x0002e00001197983 */ /* 0x000ee80000300800 */
[----:B---3--:R0:W-:Y:S04]  /*8cc30*/  STL [R1+0x1ea4], R25 ;  /* 0x001ea41901007387 */ /* 0x0081e80000100800 */
[----:B0-----:R-:W3:Y:S04]  /*8cc40*/  LDL.LU R25, [R1+0x2fc] ;  /* 0x0002fc0001197983 */ /* 0x001ee80000300800 */
[----:B---3--:R0:W-:Y:S04]  /*8cc50*/  STL [R1+0x1ea8], R25 ;  /* 0x001ea81901007387 */ /* 0x0081e80000100800 */
[----:B0-----:R-:W2:Y:S04]  /*8cc60*/  LDL.LU R25, [R1+0x2dc] ;  /* 0x0002dc0001197983 */ /* 0x001ea80000300800 */
[----:B------:R-:W3:Y:S04]  /*8cc70*/  LDL.LU R29, [R1+0x2ec] ;  /* 0x0002ec00011d7983 */ /* 0x000ee80000300800 */
[----:B---3--:R0:W-:Y:S04]  /*8cc80*/  STL [R1+0x1e9c], R29 ;  /* 0x001e9c1d01007387 */ /* 0x0081e80000100800 */
[----:B0-----:R-:W3:Y:S01]  /*8cc90*/  LDL.LU R29, [R1+0x304] ;  /* 0x00030400011d7983 */ /* 0x001ee20000300800 */
[----:B------:R-:W-:-:S03]  /*8cca0*/  F2FP.PACK_AB R23, R27, R23 ;  /* 0x000000171b17723e */ /* 0x000fc600000000ff */
[----:B------:R-:W-:Y:S04]  /*8ccb0*/  STS.128 [R0+0x80], R4 ;  /* 0x0000800400007388 */ /* 0x000fe80000000c00 */
[----:B------:R-:W-:Y:S04]  /*8ccc0*/  STS.128 [R0+0x100], R8 ;  /* 0x0001000800007388 */ /* 0x000fe80000000c00 */
[----:B------:R-:W-:Y:S04]  /*8ccd0*/  STS.128 [R0+0x180], R12 ;  /* 0x0001800c00007388 */ /* 0x000fe80000000c00 */
[----:B------:R-:W-:Y:S04]  /*8cce0*/  STS.128 [R0+0x200], R16 ;  /* 0x0002001000007388 */ /* 0x000fe80000000c00 */
[----:B------:R-:W-:Y:S01]  /*8ccf0*/  STS.128 [R0+0x280], R20 ;  /* 0x0002801400007388 */ /* 0x000fe20000000c00 */
[----:B--2---:R-:W-:-:S03]  /*8cd00*/  F2FP.PACK_AB R24, R25, R24 ;  /* 0x000000181918723e */ /* 0x004fc600000000ff */
[----:B---3--:R0:W-:Y:S04]  /*8cd10*/  STL [R1+0x1ea0], R29 ;  /* 0x001ea01d01007387 */ /* 0x0081e80000100800 */
[----:B0-----:R-:W2:Y:S04]  /*8cd20*/  LDL.LU R29, [R1+0x2e4] ;  /* 0x0002e400011d7983 */ /* 0x001ea80000300800 */
[----:B------:R-:W3:Y:S04]  /*8cd30*/  LDL.LU R26, [R1+0x2e8] ;  /* 0x0002e800011a7983 */ /* 0x000ee80000300800 */
[----:B------:R-:W4:Y:S04]  /*8cd40*/  LDL.LU R28, [R1+0x30c] ;  /* 0x00030c00011c7983 */ /* 0x000f280000300800 */
[----:B------:R-:W2:Y:S04]  /*8cd50*/  LDL.LU R3, [R1+0x2f4] ;  /* 0x0002f40001037983 */ /* 0x000ea80000300800 */
[----:B------:R-:W2:Y:S04]  /*8cd60*/  LDL.LU R27, [R1+0x2f0] ;  /* 0x0002f000011b7983 */ /* 0x000ea80000300800 */
[----:B------:R-:W2:Y:S04]  /*8cd70*/  LDL.LU R2, [R1+0x314] ;  /* 0x0003140001027983 */ /* 0x000ea80000300800 */
[----:B------:R-:W2:Y:S04]  /*8cd80*/  LDL.LU R4, [R1+0x2f8] ;  /* 0x0002f80001047983 */ /* 0x000ea80000300800 */
[----:B------:R-:W2:Y:S04]  /*8cd90*/  LDL.LU R5, [R1+0x300] ;  /* 0x0003000001057983 */ /* 0x000ea80000300800 */
        /* <DEDUP_REMOVED lines=20> */
[----:B------:R-:W2:Y:S02]  /*8cee0*/  LDL.LU R25, [R1+0x1ea8] ;  /* 0x001ea80001197983 */ /* 0x000ea40000300800 */
[----:B--2---:R-:W-:-:S02]  /*8cef0*/  F2FP.PACK_AB R4, R25, R4 ;  /* 0x000000041904723e */ /* 0x004fc400000000ff */
[----:B------:R-:W2:Y:S02]  /*8cf00*/  LDL.LU R25, [R1+0x1ea4] ;  /* 0x001ea40001197983 */ /* 0x000ea40000300800 */
[----:B--2---:R-:W-:Y:S02]  /*8cf10*/  F2FP.PACK_AB R25, R29, R25 ;  /* 0x000000191d19723e */ /* 0x004fe400000000ff */
[----:B------:R-:W2:Y:S02]  /*8cf20*/  LDL.LU R29, [R1+0x1ea0] ;  /* 0x001ea000011d7983 */ /* 0x000ea40000300800 */
[----:B--2---:R-:W-:Y:S02]  /*8cf30*/  F2FP.PACK_AB R5, R29, R5 ;  /* 0x000000051d05723e */ /* 0x004fe400000000ff */
[----:B------:R-:W3:Y:S01]  /*8cf40*/  LDL.LU R29, [R1+0x1e9c] ;  /* 0x001e9c00011d7983 */ /* 0x000ee20000300800 */
[----:B----4-:R-:W-:Y:S02]  /*8cf50*/  F2FP.PACK_AB R6, R28, R6 ;  /* 0x000000061c06723e */ /* 0x010fe400000000ff */
[----:B------:R-:W-:-:S02]  /*8cf60*/  F2FP.PACK_AB R27, R3, R27 ;  /* 0x0000001b031b723e */ /* 0x000fc400000000ff */
[----:B------:R-:W-:Y:S02]  /*8cf70*/  F2FP.PACK_AB R7, R2, R7 ;  /* 0x000000070207723e */ /* 0x000fe400000000ff */
[----:B---3--:R-:W-:Y:S02]  /*8cf80*/  F2FP.PACK_AB R26, R29, R26 ;  /* 0x0000001a1d1a723e */ /* 0x008fe400000000ff */
[----:B------:R-:W2:Y:S04]  /*8cf90*/  LDL.LU R29, [R1+0x1e98] ;  /* 0x001e9800011d7983 */ /* 0x000ea80000300800 */
[----:B------:R-:W2:Y:S04]  /*8cfa0*/  LDL.LU R28, [R1+0x1e94] ;  /* 0x001e9400011c7983 */ /* 0x000ea80000300800 */
[----:B------:R-:W3:Y:S04]  /*8cfb0*/  LDL.LU R3, [R1+0x1e90] ;  /* 0x001e900001037983 */ /* 0x000ee80000300800 */
[----:B------:R-:W3:Y:S01]  /*8cfc0*/  LDL.LU R2, [R1+0x1e8c] ;  /* 0x001e8c0001027983 */ /* 0x000ee20000300800 */
[----:B------:R-:W-:-:S02]  /*8cfd0*/  F2FP.PACK_AB R8, R0, R8 ;  /* 0x000000080008723e */ /* 0x000fc400000000ff */
[----:B------:R-:W-:Y:S01]  /*8cfe0*/  F2FP.PACK_AB R9, R13, R9 ;  /* 0x000000090d09723e */ /* 0x000fe200000000ff */
[----:B------:R-:W4:Y:S01]  /*8cff0*/  LDL.LU R0, [R1+0x374] ;  /* 0x0003740001007983 */ /* 0x000f220000300800 */
[----:B------:R-:W-:Y:S02]  /*8d000*/  F2FP.PACK_AB R12, R19, R12 ;  /* 0x0000000c130c723e */ /* 0x000fe400000000ff */
[----:B------:R-:W-:Y:S01]  /*8d010*/  F2FP.PACK_AB R13, R14, R10 ;  /* 0x0000000a0e0d723e */ /* 0x000fe200000000ff */
[----:B------:R-:W4:Y:S01]  /*8d020*/  LDL.LU R19, [R1+0x370] ;  /* 0x0003700001137983 */ /* 0x000f220000300800 */
[----:B---3--:R-:W-:-:S03]  /*8d030*/  F2FP.PACK_AB R10, R2, R3 ;  /* 0x00000003020a723e */ /* 0x008fc600000000ff */
[----:B------:R-:W3:Y:S04]  /*8d040*/  LDL.LU R2, [R1+0x774] ;  /* 0x0007740001027983 */ /* 0x000ee80000300800 */
[----:B---3--:R0:W-:Y:S04]  /*8d050*/  STL [R1+0x1e58], R2 ;  /* 0x001e580201007387 */ /* 0x0081e80000100800 */
[----:B0-----:R-:W3:Y:S04]  /*8d060*/  LDL.LU R2, [R1+0x334] ;  /* 0x0003340001027983 */ /* 0x001ee80000300800 */
[----:B------:R-:W3:Y:S01]  /*8d070*/  LDL.LU R3, [R1+0x770] ;  /* 0x0007700001037983 */ /* 0x000ee20000300800 */
[----:B--2---:R-:W-:-:S03]  /*8d080*/  F2FP.PACK_AB R14, R28, R29 ;  /* 0x0000001d1c0e723e */ /* 0x004fc600000000ff */
[----:B---3--:R-:W-:Y:S04]  /*8d090*/  STL [R1+0x1e5c], R3 ;  /* 0x001e5c0301007387 */ /* 0x008fe80000100800 */
[----:B------:R-:W2:Y:S04]  /*8d0a0*/  LDL.LU R28, [R1+0x794] ;  /* 0x00079400011c7983 */ /* 0x000ea80000300800 */
[----:B--2---:R-:W-:Y:S04]  /*8d0b0*/  STL [R1+0x1e60], R28 ;  /* 0x001e601c01007387 */ /* 0x004fe80000100800 */
[----:B------:R-:W2:Y:S01]  /*8d0c0*/  LDL.LU R29, [R1+0x790] ;  /* 0x00079000011d7983 */ /* 0x000ea20000300800 */
[----:B------:R-:W-:-:S02]  /*8d0d0*/  F2FP.PACK_AB R15, R20, R15 ;  /* 0x0000000f140f723e */ /* 0x000fc400000000ff */
[----:B------:R-:W-:Y:S01]  /*8d0e0*/  F2FP.PACK_AB R16, R21, R16 ;  /* 0x000000101510723e */ /* 0x000fe200000000ff */
[----:B--2---:R-:W-:Y:S04]  /*8d0f0*/  STL [R1+0x1e64], R29 ;  /* 0x001e641d01007387 */ /* 0x004fe80000100800 */
[----:B------:R-:W2:Y:S04]  /*8d100*/  LDL.LU R20, [R1+0x378] ;  /* 0x0003780001147983 */ /* 0x000ea80000300800 */
[----:B------:R-:W3:Y:S01]  /*8d110*/  LDL.LU R21, [R1+0x380] ;  /* 0x0003800001157983 */ /* 0x000ee20000300800 */
[----:B------:R-:W-:-:S03]  /*8d120*/  F2FP.PACK_AB R17, R22, R17 ;  /* 0x000000111611723e */ /* 0x000fc600000000ff */
[----:B---3--:R0:W-:Y:S04]  /*8d130*/  STL [R1+0x1e84], R21 ;  /* 0x001e841501007387 */ /* 0x0081e80000100800 */
[----:B0-----:R-:W2:Y:S04]  /*8d140*/  LDL.LU R21, [R1+0x37c] ;  /* 0x00037c0001157983 */ /* 0x001ea80000300800 */
[----:B------:R-:W3:Y:S01]  /*8d150*/  LDL.LU R22, [R1+0x388] ;  /* 0x0003880001167983 */ /* 0x000ee20000300800 */
[----:B------:R-:W-:-:S03]  /*8d160*/  F2FP.PACK_AB R18, R23, R18 ;  /* 0x000000121712723e */ /* 0x000fc600000000ff */
[----:B---3--:R0:W-:Y:S04]  /*8d170*/  STL [R1+0x1e80], R22 ;  /* 0x001e801601007387 */ /* 0x0081e80000100800 */
[----:B0-----:R-:W3:Y:S04]  /*8d180*/  LDL.LU R22, [R1+0x384] ;  /* 0x0003840001167983 */ /* 0x001ee80000300800 */
[----:B------:R-:W2:Y:S04]  /*8d190*/  LDL.LU R23, [R1+0x390] ;  /* 0x0003900001177983 */ /* 0x000ea80000300800 */
[----:B--2---:R0:W-:Y:S04]  /*8d1a0*/  STL [R1+0x1e7c], R23 ;  /* 0x001e7c1701007387 */ /* 0x0041e80000100800 */
[----:B0-----:R-:W2:Y:S04]  /*8d1b0*/  LDL.LU R23, [R1+0x38c] ;  /* 0x00038c0001177983 */ /* 0x001ea80000300800 */
[----:B------:R-:W2:Y:S04]  /*8d1c0*/  LDL.LU R29, [R1+0x3b4] ;  /* 0x0003b400011d7983 */ /* 0x000ea80000300800 */
[----:B--2---:R0:W-:Y:S04]  /*8d1d0*/  STL [R1+0x1e68], R29 ;  /* 0x001e681d01007387 */ /* 0x0041e80000100800 */
[----:B0-----:R-:W2:Y:S04]  /*8d1e0*/  LDL.LU R29, [R1+0x3cc] ;  /* 0x0003cc00011d7983 */ /* 0x001ea80000300800 */
[----:B--2---:R0:W-:Y:S04]  /*8d1f0*/  STL [R1+0x1e6c], R29 ;  /* 0x001e6c1d01007387 */ /* 0x0041e80000100800 */
[----:B0-----:R-:W2:Y:S04]  /*8d200*/  LDL.LU R29, [R1+0x3a4] ;  /* 0x0003a400011d7983 */ /* 0x001ea80000300800 */
[----:B--2---:R0:W-:Y:S04]  /*8d210*/  STL [R1+0x1e70], R29 ;  /* 0x001e701d01007387 */ /* 0x0041e80000100800 */
[----:B0-----:R-:W2:Y:S04]  /*8d220*/  LDL.LU R29, [R1+0x3c4] ;  /* 0x0003c400011d7983 */ /* 0x001ea80000300800 */
[----:B--2---:R0:W-:Y:S04]  /*8d230*/  STL [R1+0x1e74], R29 ;  /* 0x001e741d01007387 */ /* 0x0041e80000100800 */
[----:B0-----:R-:W2:Y:S01]  /*8d240*/  LDL.LU R29, [R1+0x39c] ;  /* 0x00039c00011d7983 */ /* 0x001ea20000300800 */
[----:B------:R-:W-:-:S02]  /*8d250*/  F2FP.PACK_AB R11, R2, R11 ;  /* 0x0000000b020b723e */ /* 0x000fc400000000ff */
[----:B----4-:R-:W-:Y:S01]  /*8d260*/  F2FP.PACK_AB R19, R0, R19 ;  /* 0x000000130013723e */ /* 0x010fe200000000ff */
[----:B--2---:R0:W-:Y:S04]  /*8d270*/  STL [R1+0x1e78], R29 ;  /* 0x001e781d01007387 */ /* 0x0041e80000100800 */
[----:B0-----:R-:W2:Y:S04]  /*8d280*/  LDL.LU R29, [R1+0x394] ;  /* 0x00039400011d7983 */ /* 0x001ea80000300800 */
[----:B------:R-:W4:Y:S04]  /*8d290*/  LDL.LU R28, [R1+0x3d4] ;  /* 0x0003d400011c7983 */ /* 0x000f280000300800 */
[----:B------:R-:W2:Y:S04]  /*8d2a0*/  LDL.LU R3, [R1+0x3bc] ;  /* 0x0003bc0001037983 */ /* 0x000ea80000300800 */
[----:B------:R-:W2:Y:S04]  /*8d2b0*/  LDL.LU R2, [R1+0x3dc] ;  /* 0x0003dc0001027983 */ /* 0x000ea80000300800 */
[----:B------:R-:W2:Y:S01]  /*8d2c0*/  LDL.LU R0, [R1+0x1e88] ;  /* 0x001e880001007983 */ /* 0x000ea20000300800 */
[----:B------:R-:W-:-:S03]  /*8d2d0*/  F2FP.PACK_AB R20, R21, R20 ;  /* 0x000000141514723e */ /* 0x000fc600000000ff */
        /* <DEDUP_REMOVED lines=13> */
[----:B------:R-:W4:Y:S04]  /*8d3b0*/  LDL.LU R10, [R1+0x3d0] ;  /* 0x0003d000010a7983 */ /* 0x000f280000300800 */
        /* <DEDUP_REMOVED lines=19> */
[----:B------:R-:W2:Y:S02]  /*8d4f0*/  LDL.LU R29, [R1+0x1e74] ;  /* 0x001e7400011d7983 */ /* 0x000ea40000300800 */
[----:B--2---:R-:W-:Y:S02]  /*8d500*/  F2FP.PACK_AB R8, R29, R8 ;  /* 0x000000081d08723e */ /* 0x004fe400000000ff */
[----:B------:R-:W2:Y:S02]  /*8d510*/  LDL.LU R29, [R1+0x1e70] ;  /* 0x001e7000011d7983 */ /* 0x000ea40000300800 */
[----:B--2---:R-:W-:Y:S02]  /*8d520*/  F2FP.PACK_AB R5, R29, R5 ;  /* 0x000000051d05723e */ /* 0x004fe400000000ff */
[----:B------:R-:W2:Y:S02]  /*8d530*/  LDL.LU R29, [R1+0x1e6c] ;  /* 0x001e6c00011d7983 */ /* 0x000ea40000300800 */
[----:B--2---:R-:W-:-:S02]  /*8d540*/  F2FP.PACK_AB R9, R29, R9 ;  /* 0x000000091d09723e */ /* 0x004fc400000000ff */
[----:B------:R-:W2:Y:S01]  /*8d550*/  LDL.LU R29, [R1+0x1e68] ;  /* 0x001e6800011d7983 */ /* 0x000ea20000300800 */
[----:B----4-:R-:W-:Y:S02]  /*8d560*/  F2FP.PACK_AB R10, R28, R10 ;  /* 0x0000000a1c0a723e */ /* 0x010fe400000000ff */
[----:B------:R-:W-:Y:S02]  /*8d570*/  F2FP.PACK_AB R12, R16, R12 ;  /* 0x0000000c100c723e */ /* 0x000fe400000000ff */
[----:B------:R-:W-:Y:S02]  /*8d580*/  F2FP.PACK_AB R7, R3, R7 ;  /* 0x000000070307723e */ /* 0x000fe400000000ff */
[----:B------:R-:W-:Y:S02]  /*8d590*/  F2FP.PACK_AB R16, R17, R18 ;  /* 0x000000121110723e */ /* 0x000fe400000000ff */
[----:B------:R-:W-:Y:S02]  /*8d5a0*/  F2FP.PACK_AB R11, R2, R11 ;  /* 0x0000000b020b723e */ /* 0x000fe400000000ff */
[----:B------:R-:W-:-:S02]  /*8d5b0*/  F2FP.PACK_AB R17, R14, R15 ;  /* 0x0000000f0e11723e */ /* 0x000fc400000000ff */
[----:B------:R-:W-:Y:S02]  /*8d5c0*/  F2FP.PACK_AB R14, R24, R25 ;  /* 0x00000019180e723e */ /* 0x000fe400000000ff */
[----:B--2---:R-:W-:Y:S02]  /*8d5d0*/  F2FP.PACK_AB R6, R29, R6 ;  /* 0x000000061d06723e */ /* 0x004fe400000000ff */
[----:B------:R-:W2:Y:S04]  /*8d5e0*/  LDL.LU R29, [R1+0x1e64] ;  /* 0x001e6400011d7983 */ /* 0x000ea80000300800 */
[----:B------:R-:W2:Y:S04]  /*8d5f0*/  LDL.LU R28, [R1+0x1e60] ;  /* 0x001e6000011c7983 */ /* 0x000ea80000300800 */
[----:B------:R-:W3:Y:S04]  /*8d600*/  LDL.LU R3, [R1+0x1e5c] ;  /* 0x001e5c0001037983 */ /* 0x000ee80000300800 */
[----:B------:R-:W3:Y:S04]  /*8d610*/  LDL.LU R2, [R1+0x1e58] ;  /* 0x001e580001027983 */ /* 0x000ee80000300800 */
[----:B------:R-:W4:Y:S04]  /*8d620*/  LDL.LU R24, [R1+0x798] ;  /* 0x0007980001187983 */ /* 0x000f280000300800 */
[----:B------:R-:W2:Y:S01]  /*8d630*/  LDL.LU R25, [R1+0x7a0] ;  /* 0x0007a00001197983 */ /* 0x000ea20000300800 */
[----:B------:R-:W-:-:S03]  /*8d640*/  F2FP.PACK_AB R18, R26, R27 ;  /* 0x0000001b1a12723e */ /* 0x000fc600000000ff */
[----:B--2---:R0:W-:Y:S04]  /*8d650*/  STL [R1+0x1e54], R25 ;  /* 0x001e541901007387 */ /* 0x0041e80000100800 */
[----:B0-----:R-:W4:Y:S04]  /*8d660*/  LDL.LU R25, [R1+0x79c] ;  /* 0x00079c0001197983 */ /* 0x001f280000300800 */
[----:B------:R-:W2:Y:S04]  /*8d670*/  LDL.LU R26, [R1+0x7a8] ;  /* 0x0007a800011a7983 */ /* 0x000ea80000300800 */
[----:B------:R-:W2:Y:S01]  /*8d680*/  LDL.LU R27, [R1+0x7b0] ;  /* 0x0007b000011b7983 */ /* 0x000ea20000300800 */
[----:B---3--:R-:W-:-:S02]  /*8d690*/  F2FP.PACK_AB R15, R2, R3 ;  /* 0x00000003020f723e */ /* 0x008fc400000000ff */
[----:B------:R-:W-:Y:S02]  /*8d6a0*/  F2FP.PACK_AB R13, R19, R13 ;  /* 0x0000000d130d723e */ /* 0x000fe400000000ff */
[----:B------:R-:W-:Y:S01]  /*8d6b0*/  F2FP.PACK_AB R19, R28, R29 ;  /* 0x0000001d1c13723e */ /* 0x000fe200000000ff */
[----:B------:R-:W-:Y:S04]  /*8d6c0*/  STS.128 [R0+0x580], R20 ;  /* 0x0005801400007388 */ /* 0x000fe80000000c00 */
[----:B------:R-:W-:Y:S04]  /*8d6d0*/  STS.128 [R0+0x600], R4 ;  /* 0x0006000400007388 */ /* 0x000fe80000000c00 */
[----:B------:R-:W-:Y:S04]  /*8d6e0*/  STS.128 [R0+0x680], R8 ;  /* 0x0006800800007388 */ /* 0x000fe80000000c00 */
[----:B------:R-:W-:Y:S04]  /*8d6f0*/  STS.128 [R0+0x700], R12 ;  /* 0x0007000c00007388 */ /* 0x000fe80000000c00 */
[----:B------:R-:W-:Y:S04]  /*8d700*/  STS.128 [R0+0x780], R16 ;  /* 0x0007801000007388 */ /* 0x000fe80000000c00 */
[----:B--2---:R0:W-:Y:S04]  /*8d710*/  STL [R1+0x1e50], R27 ;  /* 0x001e501b01007387 */ /* 0x0041e80000100800 */
[----:B0-----:R-:W2:Y:S04]  /*8d720*/  LDL.LU R27, [R1+0x7cc] ;  /* 0x0007cc00011b7983 */ /* 0x001ea80000300800 */
[----:B------:R-:W3:Y:S04]  /*8d730*/  LDL.LU R2, [R1+0x7dc] ;  /* 0x0007dc0001027983 */ /* 0x000ee80000300800 */
[----:B------:R-:W3:Y:S04]  /*8d740*/  LDL.LU R3, [R1+0x7d8] ;  /* 0x0007d80001037983 */ /* 0x000ee80000300800 */
        /* <DEDUP_REMOVED lines=9> */
[----:B------:R-:W3:Y:S04]  /*8d7e0*/  LDL.LU R7, [R1+0x7d0] ;  /* 0x0007d00001077983 */ /* 0x000ee80000300800 */
[----:B------:R-:W3:Y:S04]  /*8d7f0*/  LDL.LU R8, [R1+0x7d4] ;  /* 0x0007d40001087983 */ /* 0x000ee80000300800 */
[----:B------:R-:W3:Y:S04]  /*8d800*/  LDL.LU R9, [R1+0x7e0] ;  /* 0x0007e00001097983 */ /* 0x000ee80000300800 */
[----:B------:R-:W3:Y:S04]  /*8d810*/  LDL.LU R10, [R1+0x7e8] ;  /* 0x0007e800010a7983 */ /* 0x000ee80000300800 */
[----:B------:R-:W3:Y:S04]  /*8d820*/  LDL.LU R11, [R1+0x7f0] ;  /* 0x0007f000010b7983 */ /* 0x000ee80000300800 */
[----:B------:R-:W3:Y:S04]  /*8d830*/  LDL.LU R12, [R1+0x7b4] ;  /* 0x0007b400010c7983 */ /* 0x000ee80000300800 */
[----:B------:R-:W3:Y:S04]  /*8d840*/  LDL.LU R13, [R1+0x800] ;  /* 0x00080000010d7983 */ /* 0x000ee80000300800 */
[----:B------:R-:W3:Y:S01]  /*8d850*/  LDL.LU R14, [R1+0x808] ;  /* 0x00080800010e7983 */ /* 0x000ee20000300800 */
[----:B----4-:R-:W-:-:S03]  /*8d860*/  F2FP.PACK_AB R24, R25, R24 ;  /* 0x000000181918723e */ /* 0x010fc600000000ff */
[----:B------:R-:W4:Y:S04]  /*8d870*/  LDL.LU R15, [R1+0x810] ;  /* 0x00081000010f7983 */ /* 0x000f280000300800 */
[----:B------:R-:W4:Y:S04]  /*8d880*/  LDL.LU R18, [R1+0x7c4] ;  /* 0x0007c40001127983 */ /* 0x000f280000300800 */
[----:B------:R-:W4:Y:S04]  /*8d890*/  LDL.LU R19, [R1+0x7ac] ;  /* 0x0007ac0001137983 */ /* 0x000f280000300800 */
[----:B------:R-:W4:Y:S04]  /*8d8a0*/  LDL.LU R16, [R1+0x7f4] ;  /* 0x0007f40001107983 */ /* 0x000f280000300800 */
[----:B------:R-:W4:Y:S04]  /*8d8b0*/  LDL.LU R17, [R1+0x814] ;  /* 0x0008140001117983 */ /* 0x000f280000300800 */
[----:B------:R0:W-:Y:S04]  /*8d8c0*/  STL [R1+0x1e48], R0 ;  /* 0x001e480001007387 */ /* 0x0001e80000100800 */
[----:B0-----:R-:W4:Y:S04]  /*8d8d0*/  LDL.LU R0, [R1+0x7a4] ;  /* 0x0007a40001007983 */ /* 0x001f280000300800 */
[----:B------:R-:W4:Y:S04]  /*8d8e0*/  LDL.LU R25, [R1+0x1e54] ;  /* 0x001e540001197983 */ /* 0x000f280000300800 */
[----:B------:R0:W-:Y:S04]  /*8d8f0*/  STL [R1+0x1e4c], R24 ;  /* 0x001e4c1801007387 */ /* 0x0001e80000100800 */
[----:B0-----:R-:W4:Y:S01]  /*8d900*/  LDL.LU R24, [R1+0x7bc] ;  /* 0x0007bc0001187983 */ /* 0x001f220000300800 */
[----:B--2---:R-:W-:-:S02]  /*8d910*/  F2FP.PACK_AB R6, R27, R6 ;  /* 0x000000061b06723e */ /* 0x004fc400000000ff */
[----:B---3--:R-:W-:Y:S02]  /*8d920*/  F2FP.PACK_AB R7, R8, R7 ;  /* 0x000000070807723e */ /* 0x008fe400000000ff */
[----:B------:R-:W-:Y:S02]  /*8d930*/  F2FP.PACK_AB R8, R2, R3 ;  /* 0x000000030208723e */ /* 0x000fe400000000ff */
[----:B----4-:R-:W-:Y:S02]  /*8d940*/  F2FP.PACK_AB R5, R18, R5 ;  /* 0x000000051205723e */ /* 0x010fe400000000ff */
[----:B------:R-:W-:Y:S02]  /*8d950*/  F2FP.PACK_AB R26, R19, R26 ;  /* 0x0000001a131a723e */ /* 0x000fe400000000ff */
[----:B------:R-:W-:Y:S02]  /*8d960*/  F2FP.PACK_AB R25, R0, R25 ;  /* 0x000000190019723e */ /* 0x000fe400000000ff */
[----:B------:R-:W-:-:S02]  /*8d970*/  F2FP.PACK_AB R4, R24, R4 ;  /* 0x000000041804723e */ /* 0x000fc400000000ff */
[----:B------:R-:W2:Y:S04]  /*8d980*/  LDL.LU R24, [R1+0x82c] ;  /* 0x00082c0001187983 */ /* 0x000ea80000300800 */
[----:B------:R-:W2:Y:S04]  /*8d990*/  LDL.LU R18, [R1+0x828] ;  /* 0x0008280001127983 */ /* 0x000ea80000300800 */
[----:B------:R-:W3:Y:S04]  /*8d9a0*/  LDL.LU R0, [R1+0x834] ;  /* 0x0008340001007983 */ /* 0x000ee80000300800 */
[----:B------:R-:W3:Y:S04]  /*8d9b0*/  LDL.LU R19, [R1+0x830] ;  /* 0x0008300001137983 */ /* 0x000ee80000300800 */
[----:B------:R-:W4:Y:S04]  /*8d9c0*/  LDL.LU R27, [R1+0x1e50] ;  /* 0x001e5000011b7983 */ /* 0x000f280000300800 */
[----:B------:R-:W2:Y:S04]  /*8d9d0*/  LDL.LU R2, [R1+0x8ac] ;  /* 0x0008ac0001027983 */ /* 0x000ea80000300800 */
[----:B--2---:R0:W-:Y:S04]  /*8d9e0*/  STL [R1+0x1e38], R2 ;  /* 0x001e380201007387 */ /* 0x0041e80000100800 */
[----:B0-----:R-:W2:Y:S04]  /*8d9f0*/  LDL.LU R2, [R1+0x80c] ;  /* 0x00080c0001027983 */ /* 0x001ea80000300800 */
[----:B------:R-:W2:Y:S01]  /*8da00*/  LDL.LU R3, [R1+0x8a8] ;  /* 0x0008a80001037983 */ /* 0x000ea20000300800 */
[----:B----4-:R-:W-:-:S02]  /*8da10*/  F2FP.PACK_AB R27, R12, R27 ;  /* 0x0000001b0c1b723e */ /* 0x010fc400000000ff */
[----:B------:R-:W-:Y:S01]  /*8da20*/  F2FP.PACK_AB R12, R28, R29 ;  /* 0x0000001d1c0c723e */ /* 0x000fe200000000ff */
[----:B--2---:R0:W-:Y:S04]  /*8da30*/  STL [R1+0x1e3c], R3 ;  /* 0x001e3c0301007387 */ /* 0x0041e80000100800 */
[----:B0-----:R-:W2:Y:S04]  /*8da40*/  LDL.LU R3, [R1+0x7ec] ;  /* 0x0007ec0001037983 */ /* 0x001ea80000300800 */
[----:B------:R-:W4:Y:S04]  /*8da50*/  LDL.LU R28, [R1+0x8b4] ;  /* 0x0008b400011c7983 */ /* 0x000f280000300800 */
[----:B----4-:R0:W-:Y:S04]  /*8da60*/  STL [R1+0x1e40], R28 ;  /* 0x001e401c01007387 */ /* 0x0101e80000100800 */
[----:B0-----:R-:W4:Y:S04]  /*8da70*/  LDL.LU R28, [R1+0x804] ;  /* 0x00080400011c7983 */ /* 0x001f280000300800 */
[----:B------:R-:W2:Y:S04]  /*8da80*/  LDL.LU R29, [R1+0x8b0] ;  /* 0x0008b000011d7983 */ /* 0x000ea80000300800 */
[----:B--2---:R0:W-:Y:S04]  /*8da90*/  STL [R1+0x1e44], R29 ;  /* 0x001e441d01007387 */ /* 0x0041e80000100800 */
[----:B0-----:R-:W2:Y:S01]  /*8daa0*/  LDL.LU R29, [R1+0x7e4] ;  /* 0x0007e400011d7983 */ /* 0x001ea20000300800 */
[----:B------:R-:W-:-:S02]  /*8dab0*/  F2FP.PACK_AB R11, R16, R11 ;  /* 0x0000000b100b723e */ /* 0x000fc400000000ff */
[----:B------:R-:W-:Y:S02]  /*8dac0*/  F2FP.PACK_AB R16, R20, R21 ;  /* 0x000000151410723e */ /* 0x000fe400000000ff */
[----:B----4-:R-:W-:Y:S02]  /*8dad0*/  F2FP.PACK_AB R13, R28, R13 ;  /* 0x0000000d1c0d723e */ /* 0x010fe400000000ff */
[----:B------:R-:W-:Y:S02]  /*8dae0*/  F2FP.PACK_AB R10, R3, R10 ;  /* 0x0000000a030a723e */ /* 0x000fe400000000ff */
[----:B------:R-:W-:Y:S02]  /*8daf0*/  F2FP.PACK_AB R15, R17, R15 ;  /* 0x0000000f110f723e */ /* 0x000fe400000000ff */
[----:B------:R-:W-:Y:S02]  /*8db00*/  F2FP.PACK_AB R17, R22, R23 ;  /* 0x000000171611723e */ /* 0x000fe400000000ff */
[----:B------:R-:W-:-:S02]  /*8db10*/  F2FP.PACK_AB R14, R2, R14 ;  /* 0x0000000e020e723e */ /* 0x000fc400000000ff */
[----:B------:R-:W-:Y:S02]  /*8db20*/  F2FP.PACK_AB R18, R24, R18 ;  /* 0x000000121812723e */ /* 0x000fe400000000ff */
[----:B---3--:R-:W-:Y:S02]  /*8db30*/  F2FP.PACK_AB R19, R0, R19 ;  /* 0x000000130013723e */ /* 0x008fe400000000ff */
[----:B--2---:R-:W-:Y:S02]  /*8db40*/  F2FP.PACK_AB R9, R29, R9 ;  /* 0x000000091d09723e */ /* 0x004fe400000000ff */
[----:B------:R-:W2:Y:S04]  /*8db50*/  LDL.LU R29, [R1+0x83c] ;  /* 0x00083c00011d7983 */ /* 0x000ea80000300800 */
[----:B------:R-:W2:Y:S04]  /*8db60*/  LDL.LU R20, [R1+0x838] ;  /* 0x0008380001147983 */ /* 0x000ea80000300800 */
[----:B------:R-:W3:Y:S04]  /*8db70*/  LDL.LU R28, [R1+0x844] ;  /* 0x00084400011c7983 */ /* 0x000ee80000300800 */
[----:B------:R-:W3:Y:S04]  /*8db80*/  LDL.LU R21, [R1+0x840] ;  /* 0x0008400001157983 */ /* 0x000ee80000300800 */
[----:B------:R-:W4:Y:S04]  /*8db90*/  LDL.LU R3, [R1+0x84c] ;  /* 0x00084c0001037983 */ /* 0x000f280000300800 */
[----:B------:R-:W4:Y:S04]  /*8dba0*/  LDL.LU R22, [R1+0x848] ;  /* 0x0008480001167983 */ /* 0x000f280000300800 */
[----:B------:R-:W4:Y:S04]  /*8dbb0*/  LDL.LU R2, [R1+0x854] ;  /* 0x0008540001027983 */ /* 0x000f280000300800 */
[----:B------:R-:W4:Y:S04]  /*8dbc0*/  LDL.LU R23, [R1+0x850] ;  /* 0x0008500001177983 */ /* 0x000f280000300800 */
[----:B------:R-:W4:Y:S04]  /*8dbd0*/  LDL.LU R24, [R1+0x1e4c] ;  /* 0x001e4c0001187983 */ /* 0x000f280000300800 */
[----:B------:R-:W4:Y:S01]  /*8dbe0*/  LDL.LU R0, [R1+0x1e48] ;  /* 0x001e480001007983 */ /* 0x000f220000300800 */
[----:B--2---:R-:W-:-:S02]  /*8dbf0*/  F2FP.PACK_AB R20, R29, R20 ;  /* 0x000000141d14723e */ /* 0x004fc400000000ff */
[----:B---3--:R-:W-:Y:S01]  /*8dc00*/  F2FP.PACK_AB R21, R28, R21 ;  /* 0x000000151c15723e */ /* 0x008fe200000000ff */
[----:B----4-:R0:W-:Y:S04]  /*8dc10*/  STS.128 [R0+0x800], R24 ;  /* 0x0008001800007388 */ /* 0x0101e80000000c00 */
[----:B------:R1:W-:Y:S04]  /*8dc20*/  STS.128 [R0+0x880], R4 ;  /* 0x0008800400007388 */ /* 0x0003e80000000c00 */
[----:B------:R2:W-:Y:S04]  /*8dc30*/  STS.128 [R0+0x900], R8 ;  /* 0x0009000800007388 */ /* 0x0005e80000000c00 */
[----:B0-----:R-:W3:Y:S04]  /*8dc40*/  LDL.LU R24, [R1+0x89c] ;  /* 0x00089c0001187983 */ /* 0x001ee80000300800 */
[----:B------:R-:W3:Y:S04]  /*8dc50*/  LDL.LU R25, [R1+0x898] ;  /* 0x0008980001197983 */ /* 0x000ee80000300800 */
[----:B------:R-:W4:Y:S04]  /*8dc60*/  LDL.LU R26, [R1+0x8a4] ;  /* 0x0008a400011a7983 */ /* 0x000f280000300800 */
[----:B------:R-:W4:Y:S04]  /*8dc70*/  LDL.LU R27, [R1+0x8a0] ;  /* 0x0008a000011b7983 */ /* 0x000f280000300800 */
        /* <DEDUP_REMOVED lines=9> */
[----:B------:R1:W-:Y:S01]  /*8dd10*/  STS.128 [R0+0xa00], R16 ;  /* 0x000a001000007388 */ /* 0x0003e20000000c00 */
[----:B------:R-:W-:-:S03]  /*8dd20*/  F2FP.PACK_AB R22, R3, R22 ;  /* 0x000000160316723e */ /* 0x000fc600000000ff */
[----:B0-----:R-:W3:Y:S04]  /*8dd30*/  LDL.LU R12, [R1+0x86c] ;  /* 0x00086c00010c7983 */ /* 0x001ee80000300800 */
[----:B------:R-:W2:Y:S04]  /*8dd40*/  LDL.LU R13, [R1+0x88c] ;  /* 0x00088c00010d7983 */ /* 0x000ea80000300800 */
[----:B------:R-:W4:Y:S04]  /*8dd50*/  LDL.LU R14, [R1+0x874] ;  /* 0x00087400010e7983 */ /* 0x000f280000300800 */
[----:B------:R-:W4:Y:S04]  /*8dd60*/  LDL.LU R15, [R1+0x894] ;  /* 0x00089400010f7983 */ /* 0x000f280000300800 */
[----:B-1----:R-:W4:Y:S04]  /*8dd70*/  LDL.LU R16, [R1+0x85c] ;  /* 0x00085c0001107983 */ /* 0x002f280000300800 */
[----:B------:R-:W4:Y:S04]  /*8dd80*/  LDL.LU R17, [R1+0x87c] ;  /* 0x00087c0001117983 */ /* 0x000f280000300800 */
[----:B------:R-:W4:Y:S01]  /*8dd90*/  LDL.LU R18, [R1+0x864] ;  /* 0x0008640001127983 */ /* 0x000f220000300800 */
[----:B------:R-:W-:-:S03]  /*8dda0*/  F2FP.PACK_AB R23, R2, R23 ;  /* 0x000000170217723e */ /* 0x000fc600000000ff */
[----:B------:R-:W4:Y:S04]  /*8ddb0*/  LDL.LU R19, [R1+0x884] ;  /* 0x0008840001137983 */ /* 0x000f280000300800 */
[----:B------:R-:W4:Y:S04]  /*8ddc0*/  LDL.LU R29, [R1+0x1e44] ;  /* 0x001e4400011d7983 */ /* 0x000f280000300800 */
[----:B------:R-:W4:Y:S04]  /*8ddd0*/  LDL.LU R28, [R1+0x1e40] ;  /* 0x001e4000011c7983 */ /* 0x000f280000300800 */
[----:B------:R-:W4:Y:S04]  /*8dde0*/  LDL.LU R3, [R1+0x1e3c] ;  /* 0x001e3c0001037983 */ /* 0x000f280000300800 */
[----:B------:R-:W4:Y:S04]  /*8ddf0*/  LDL.LU R2, [R1+0x1e38] ;  /* 0x001e380001027983 */ /* 0x000f280000300800 */
[----:B------:R0:W-:Y:S01]  /*8de00*/  STS.128 [R0+0xa80], R20 ;  /* 0x000a801400007388 */ /* 0x0001e20000000c00 */
[----:B---3--:R-:W-:-:S02]  /*8de10*/  F2FP.PACK_AB R6, R12, R6 ;  /* 0x000000060c06723e */ /* 0x008fc400000000ff */
[----:B------:R-:W-:Y:S02]  /*8de20*/  F2FP.PACK_AB R12, R24, R25 ;  /* 0x00000019180c723e */ /* 0x000fe400000000ff */
[----:B--2---:R-:W-:Y:S02]  /*8de30*/  F2FP.PACK_AB R10, R13, R10 ;  /* 0x0000000a0d0a723e */ /* 0x004fe400000000ff */
[----:B----4-:R-:W-:Y:S02]  /*8de40*/  F2FP.PACK_AB R13, R26, R27 ;  /* 0x0000001b1a0d723e */ /* 0x010fe400000000ff */
[----:B------:R-:W-:Y:S02]  /*8de50*/  F2FP.PACK_AB R7, R14, R7 ;  /* 0x000000070e07723e */ /* 0x000fe400000000ff */
[----:B------:R-:W-:Y:S02]  /*8de60*/  F2FP.PACK_AB R11, R15, R11 ;  /* 0x0000000b0f0b723e */ /* 0x000fe400000000ff */
[----:B------:R-:W-:-:S02]  /*8de70*/  F2FP.PACK_AB R8, R17, R8 ;  /* 0x000000081108723e */ /* 0x000fc400000000ff */
[----:B------:R-:W-:Y:S02]  /*8de80*/  F2FP.PACK_AB R9, R19, R9 ;  /* 0x000000091309723e */ /* 0x000fe400000000ff */
[----:B------:R-:W-:Y:S02]  /*8de90*/  F2FP.PACK_AB R15, R28, R29 ;  /* 0x0000001d1c0f723e */ /* 0x000fe400000000ff */
[----:B------:R-:W-:Y:S02]  /*8dea0*/  F2FP.PACK_AB R14, R2, R3 ;  /* 0x00000003020e723e */ /* 0x000fe400000000ff */
[----:B------:R-:W-:-:S03]  /*8deb0*/  MOV R2, c[0x0][0x1c8] ;  /* 0x0000720000027a02 */ /* 0x000fc60000000f00 */
[----:B------:R1:W-:Y:S02]  /*8dec0*/  STS.128 [R0+0xc00], R12 ;  /* 0x000c000c00007388 */ /* 0x0003e40000000c00 */
[C---:B0-----:R-:W-:Y:S02]  /*8ded0*/  IMAD R20, R2.reuse, 0x28, RZ ;  /* 0x0000002802147824 */ /* 0x041fe400078e02ff */
[C---:B------:R-:W-:Y:S01]  /*8dee0*/  IMAD R21, R2.reuse, 0x2a, RZ ;  /* 0x0000002a02157824 */ /* 0x040fe200078e02ff */
[----:B------:R0:W-:Y:S01]  /*8def0*/  STS.128 [R0+0xb80], R8 ;  /* 0x000b800800007388 */ /* 0x0001e20000000c00 */
[C---:B-1----:R-:W-:Y:S02]  /*8df00*/  IMAD R14, R2.reuse, 0x1a, RZ ;  /* 0x0000001a020e7824 */ /* 0x042fe400078e02ff */
[----:B------:R-:W-:-:S05]  /*8df10*/  IMAD R15, R2, 0x1c, RZ ;  /* 0x0000001c020f7824 */ /* 0x000fca00078e02ff */
[----:B------:R-:W-:Y:S04]  /*8df20*/  STL.64 [R1+0x1e30], R14 ;  /* 0x001e300e01007387 */ /* 0x000fe80000100a00 */
[----:B------:R1:W-:Y:S04]  /*8df30*/  STL.64 [R1+0x1e28], R20 ;  /* 0x001e281401007387 */ /* 0x0003e80000100a00 */
[----:B0-----:R-:W2:Y:S04]  /*8df40*/  LDL.LU R9, [R1+0x740] ;  /* 0x0007400001097983 */ /* 0x001ea80000300800 */
[----:B-1----:R-:W3:Y:S01]  /*8df50*/  LDL.64 R20, [R1+0x3a8] ;  /* 0x0003a80001147983 */ /* 0x002ee20000100a00 */
[----:B------:R-:W-:Y:S01]  /*8df60*/  IMAD.SHL.U32 R3, R2, 0x2, RZ ;  /* 0x0000000202037824 */ /* 0x000fe200078e00ff */
[----:B------:R-:W-:-:S02]  /*8df70*/  F2FP.PACK_AB R4, R16, R4 ;  /* 0x000000041004723e */ /* 0x000fc400000000ff */
[----:B------:R-:W-:-:S05]  /*8df80*/  F2FP.PACK_AB R5, R18, R5 ;  /* 0x000000051205723e */ /* 0x000fca00000000ff */
[----:B------:R0:W-:Y:S02]  /*8df90*/  STS.128 [R0+0xb00], R4 ;  /* 0x000b000400007388 */ /* 0x0001e40000000c00 */
[C---:B0-----:R-:W-:Y:S02]  /*8dfa0*/  IMAD R4, R2.reuse, 0x6, RZ ;  /* 0x0000000602047824 */ /* 0x041fe400078e02ff */
[C---:B------:R-:W-:Y:S02]  /*8dfb0*/  IMAD R5, R2.reuse, 0xa, RZ ;  /* 0x0000000a02057824 */ /* 0x040fe400078e02ff */
[C---:B------:R-:W-:Y:S02]  /*8dfc0*/  IMAD R6, R2.reuse, 0xc, RZ ;  /* 0x0000000c02067824 */ /* 0x040fe400078e02ff */
[C---:B------:R-:W-:Y:S02]  /*8dfd0*/  IMAD R7, R2.reuse, 0xe, RZ ;  /* 0x0000000e02077824 */ /* 0x040fe400078e02ff */
[----:B------:R-:W-:-:S02]  /*8dfe0*/  IMAD R10, R2, 0x12, RZ ;  /* 0x00000012020a7824 */ /* 0x000fc400078e02ff */
[----:B------:R-:W-:Y:S01]  /*8dff0*/  IMAD R11, R2, 0x14, RZ ;  /* 0x00000014020b7824 */ /* 0x000fe200078e02ff */
[----:B--2---:R-:W-:Y:S02]  /*8e000*/  FSEL R15, R9, -INF , P5 ;  /* 0xff800000090f7808 */ /* 0x004fe40002800000 */
[----:B---3--:R-:W-:-:S03]  /*8e010*/  IADD3 R8, P6, R3, R20, RZ ;  /* 0x0000001403087210 */ /* 0x008fc60007fde0ff */
[----:B------:R-:W-:Y:S01]  /*8e020*/  STL [R1+0x125c], R15 ;  /* 0x00125c0f01007387 */ /* 0x000fe20000100800 */
[----:B------:R-:W-:-:S03]  /*8e030*/  LEA.HI.X.SX32 R9, R2, R21, 0x1, P6 ;  /* 0x0000001502097211 */ /* 0x000fc600030f0eff */
[----:B------:R-:W-:Y:S01]  /*8e040*/  STL [R1+0x1cec], R8 ;  /* 0x001cec0801007387 */ /* 0x000fe20000100800 */
[----:B------:R-:W-:-:S03]  /*8e050*/  LEA R14, P5, R2, R20, 0x2 ;  /* 0x00000014020e7211 */ /* 0x000fc600078a10ff */
[----:B------:R0:W-:Y:S02]  /*8e060*/  STL [R1+0x1ce8], R9 ;  /* 0x001ce80901007387 */ /* 0x0001e40000100800 */
[----:B0-----:R-:W-:Y:S02]  /*8e070*/  MOV R9, R21 ;  /* 0x0000001500097202 */ /* 0x001fe40000000f00 */
[----:B------:R-:W-:Y:S02]  /*8e080*/  MOV R8, R20 ;  /* 0x0000001400087202 */ /* 0x000fe40000000f00 */
[----:B------:R-:W-:Y:S01]  /*8e090*/  LEA.HI.X.SX32 R15, R3, R9, 0x1, P5 ;  /* 0x00000009030f7211 */ /* 0x000fe200028f0eff */
[----:B------:R-:W-:Y:S01]  /*8e0a0*/  IMAD R21, R2, 0x3, RZ ;  /* 0x0000000302157824 */ /* 0x000fe200078e02ff */
[----:B------:R-:W-:-:S03]  /*8e0b0*/  IADD3 R20, P6, R4, R8, RZ ;  /* 0x0000000804147210 */ /* 0x000fc60007fde0ff */
[----:B------:R0:W-:Y:S01]  /*8e0c0*/  STL.64 [R1+0x998], R14 ;  /* 0x0009980e01007387 */ /* 0x0001e20000100a00 */
[----:B------:R-:W-:Y:S01]  /*8e0d0*/  LEA.HI.X.SX32 R21, R21, R9, 0x1, P6 ;  /* 0x0000000915157211 */ /* 0x000fe200030f0eff */
[C---:B------:R-:W-:Y:S01]  /*8e0e0*/  IMAD R3, R2.reuse, 0x5, RZ ;  /* 0x0000000502037824 */ /* 0x040fe200078e02ff */
[C---:B0-----:R-:W-:Y:S02]  /*8e0f0*/  LEA R14, P5, R2.reuse, R8, 0x3 ;  /* 0x00000008020e7211 */ /* 0x041fe400078a18ff */
[----:B------:R-:W-:-:S04]  /*8e100*/  SHF.L.U32 R15, R2, 0x2, RZ ;  /* 0x00000002020f7819 */ /* 0x000fc800000006ff */
[-C--:B------:R-:W-:Y:S01]  /*8e110*/  LEA.HI.X.SX32 R15, R15, R9.reuse, 0x1, P5 ;  /* 0x000000090f0f7211 */ /* 0x080fe200028f0eff */
[----:B------:R0:W-:Y:S04]  /*8e120*/  STL.64 [R1+0x990], R20 ;  /* 0x0009901401007387 */ /* 0x0001e80000100a00 */
[----:B------:R1:W-:Y:S01]  /*8e130*/  STL.64 [R1+0x988], R14 ;  /* 0x0009880e01007387 */ /* 0x0003e20000100a00 */
[-C--:B0-----:R-:W-:Y:S02]  /*8e140*/  IADD3 R20, P6, R5, R8.reuse, RZ ;  /* 0x0000000805147210 */ /* 0x081fe40007fde0ff */
[----:B-1----:R-:W-:Y:S02]  /*8e150*/  IADD3 R14, P5, R6, R8, RZ ;  /* 0x00000008060e7210 */ /* 0x002fe40007fbe0ff */
[----:B------:R-:W-:-:S02]  /*8e160*/  LEA.HI.X.SX32 R21, R3, R9, 0x1, P6 ;  /* 0x0000000903157211 */ /* 0x000fc400030f0eff */
[----:B------:R-:W-:Y:S01]  /*8e170*/  LEA.HI.X.SX32 R15, R4, R9, 0x1, P5 ;  /* 0x00000009040f7211 */ /* 0x000fe200028f0eff */
[C---:B------:R-:W-:Y:S02]  /*8e180*/  IMAD R3, R2.reuse, 0x7, RZ ;  /* 0x0000000702037824 */ /* 0x040fe400078e02ff */
[----:B------:R0:W-:Y:S01]  /*8e190*/  STL.64 [R1+0x980], R20 ;  /* 0x0009801401007387 */ /* 0x0001e20000100a00 */
[----:B------:R-:W-:-:S03]  /*8e1a0*/  IMAD.SHL.U32 R4, R2, 0x8, RZ ;  /* 0x0000000802047824 */ /* 0x000fc600078e00ff */
[----:B------:R1:W-:Y:S01]  /*8e1b0*/  STL.64 [R1+0x978], R14 ;  /* 0x0009780e01007387 */ /* 0x0003e20000100a00 */
[-C--:B0-----:R-:W-:Y:S02]  /*8e1c0*/  IADD3 R20, P6, R7, R8.reuse, RZ ;  /* 0x0000000807147210 */ /* 0x081fe40007fde0ff */
[-C--:B-1----:R-:W-:Y:S02]  /*8e1d0*/  LEA R14, P5, R2, R8.reuse, 0x4 ;  /* 0x00000008020e7211 */ /* 0x082fe400078a20ff */
[-C--:B------:R-:W-:Y:S02]  /*8e1e0*/  LEA.HI.X.SX32 R21, R3, R9.reuse, 0x1, P6 ;  /* 0x0000000903157211 */ /* 0x080fe400030f0eff */
[----:B------:R-:W-:Y:S01]  /*8e1f0*/  LEA.HI.X.SX32 R15, R4, R9, 0x1, P5 ;  /* 0x00000009040f7211 */ /* 0x000fe200028f0eff */
[----:B------:R-:W-:Y:S02]  /*8e200*/  IMAD R3, R2, 0x9, RZ ;  /* 0x0000000902037824 */ /* 0x000fe400078e02ff */
[----:B------:R0:W-:Y:S04]  /*8e210*/  STL.64 [R1+0x970], R20 ;  /* 0x0009701401007387 */ /* 0x0001e80000100a00 */
[----:B------:R1:W-:Y:S01]  /*8e220*/  STL.64 [R1+0x968], R14 ;  /* 0x0009680e01007387 */ /* 0x0003e20000100a00 */
[----:B0-----:R-:W-:-:S02]  /*8e230*/  IADD3 R20, P6, R10, R8, RZ ;  /* 0x000000080a147210 */ /* 0x001fc40007fde0ff */
[----:B-1----:R-:W-:Y:S02]  /*8e240*/  IADD3 R14, P5, R11, R8, RZ ;  /* 0x000000080b0e7210 */ /* 0x002fe40007fbe0ff */
[-C--:B------:R-:W-:Y:S02]  /*8e250*/  LEA.HI.X.SX32 R21, R3, R9.reuse, 0x1, P6 ;  /* 0x0000000903157211 */ /* 0x080fe400030f0eff */
[----:B------:R-:W-:-:S03]  /*8e260*/  LEA.HI.X.SX32 R15, R5, R9, 0x1, P5 ;  /* 0x00000009050f7211 */ /* 0x000fc600028f0eff */
[----:B------:R-:W-:Y:S04]  /*8e270*/  STL.64 [R1+0x960], R20 ;  /* 0x0009601401007387 */ /* 0x000fe80000100a00 */
[----:B------:R0:W-:Y:S04]  /*8e280*/  STL.64 [R1+0x958], R14 ;  /* 0x0009580e01007387 */ /* 0x0001e80000100a00 */
[----:B0-----:R-:W2:Y:S01]  /*8e290*/  LDL.LU.64 R14, [R1+0x1e30] ;  /* 0x001e3000010e7983 */ /* 0x001ea20000300a00 */
[C---:B------:R-:W-:Y:S02]  /*8e2a0*/  IMAD R12, R2.reuse, 0x16, RZ ;  /* 0x00000016020c7824 */ /* 0x040fe400078e02ff */
[----:B------:R-:W-:-:S03]  /*8e2b0*/  IMAD R3, R2, 0xb, RZ ;  /* 0x0000000b02037824 */ /* 0x000fc600078e02ff */
[----:B------:R-:W-:Y:S01]  /*8e2c0*/  IADD3 R20, P6, R12, R8, RZ ;  /* 0x000000080c147210 */ /* 0x000fe20007fde0ff */
[----:B------:R-:W-:-:S03]  /*8e2d0*/  IMAD R13, R2, 0x18, RZ ;  /* 0x00000018020d7824 */ /* 0x000fc600078e02ff */
[----:B------:R-:W-:Y:S01]  /*8e2e0*/  LEA.HI.X.SX32 R21, R3, R9, 0x1, P6 ;  /* 0x0000000903157211 */ /* 0x000fe200030f0eff */
[----:B------:R-:W-:Y:S01]  /*8e2f0*/  IMAD R3, R2, 0xd, RZ ;  /* 0x0000000d02037824 */ /* 0x000fe200078e02ff */
[----:B------:R-:W-:-:S03]  /*8e300*/  IADD3 R4, P5, R13, R8, RZ ;  /* 0x000000080d047210 */ /* 0x000fc60007fbe0ff */
[----:B------:R2:W-:Y:S01]  /*8e310*/  STL.64 [R1+0x950], R20 ;  /* 0x0009501401007387 */ /* 0x0005e20000100a00 */
[----:B------:R-:W-:Y:S01]  /*8e320*/  LEA.HI.X.SX32 R5, R6, R9, 0x1, P5 ;  /* 0x0000000906057211 */ /* 0x000fe200028f0eff */
[----:B------:R-:W-:-:S04]  /*8e330*/  IMAD R16, R2, 0x1e, RZ ;  /* 0x0000001e02107824 */ /* 0x000fc800078e02ff */
[----:B------:R0:W-:Y:S01]  /*8e340*/  STL.64 [R1+0x948], R4 ;  /* 0x0009480401007387 */ /* 0x0001e20000100a00 */
[----:B--2---:R-:W-:-:S04]  /*8e350*/  IADD3 R20, P6, R14, R8, RZ ;  /* 0x000000080e147210 */ /* 0x004fc80007fde0ff */
[----:B------:R-:W-:Y:S01]  /*8e360*/  LEA.HI.X.SX32 R21, R3, R9, 0x1, P6 ;  /* 0x0000000903157211 */ /* 0x000fe200030f0eff */
[----:B------:R-:W-:Y:S01]  /*8e370*/  IMAD R3, R2, 0xf, RZ ;  /* 0x0000000f02037824 */ /* 0x000fe200078e02ff */
[----:B0-----:R-:W-:-:S03]  /*8e380*/  IADD3 R4, P5, R15, R8, RZ ;  /* 0x000000080f047210 */ /* 0x001fc60007fbe0ff */
[----:B------:R0:W-:Y:S01]  /*8e390*/  STL.64 [R1+0x940], R20 ;  /* 0x0009401401007387 */ /* 0x0001e20000100a00 */
[----:B------:R-:W-:-:S03]  /*8e3a0*/  LEA.HI.X.SX32 R5, R7, R9, 0x1, P5 ;  /* 0x0000000907057211 */ /* 0x000fc600028f0eff */
[----:B------:R-:W-:Y:S01]  /*8e3b0*/  STL [R1+0x1e18], R7 ;  /* 0x001e180701007387 */ /* 0x000fe20000100800 */
[----:B0-----:R-:W-:-:S04]  /*8e3c0*/  IADD3 R20, P6, R16, R8, RZ ;  /* 0x0000000810147210 */ /* 0x001fc80007fde0ff */
[----:B------:R-:W-:Y:S01]  /*8e3d0*/  LEA.HI.X.SX32 R21, R3, R9, 0x1, P6 ;  /* 0x0000000903157211 */ /* 0x000fe200030f0eff */
[----:B------:R-:W-:Y:S04]  /*8e3e0*/  STL.64 [R1+0x938], R4 ;  /* 0x0009380401007387 */ /* 0x000fe80000100a00 */
[----:B------:R0:W-:Y:S04]  /*8e3f0*/  STL.64 [R1+0x930], R20 ;  /* 0x0009301401007387 */ /* 0x0001e80000100a00 */
[----:B0-----:R-:W2:Y:S01]  /*8e400*/  LDL.LU.64 R20, [R1+0x1e28] ;  /* 0x001e280001147983 */ /* 0x001ea20000300a00 */
[C---:B------:R-:W-:Y:S01]  /*8e410*/  IMAD R17, R2.reuse, 0x22, RZ ;  /* 0x0000002202117824 */ /* 0x040fe200078e02ff */
[C---:B------:R-:W-:Y:S01]  /*8e420*/  LEA R4, P5, R2.reuse, R8, 0x5 ;  /* 0x0000000802047211 */ /* 0x040fe200078a28ff */
[C---:B------:R-:W-:Y:S01]  /*8e430*/  IMAD R3, R2.reuse, 0x11, RZ ;  /* 0x0000001102037824 */ /* 0x040fe200078e02ff */
[----:B------:R-:W-:-:S02]  /*8e440*/  SHF.L.U32 R5, R2, 0x4, RZ ;  /* 0x0000000402057819 */ /* 0x000fc400000006ff */
[-C--:B------:R-:W-:Y:S01]  /*8e450*/  IADD3 R6, P6, R17, R8.reuse, RZ ;  /* 0x0000000811067210 */ /* 0x080fe20007fde0ff */
[C---:B------:R-:W-:Y:S01]  /*8e460*/  IMAD R18, R2.reuse, 0x24, RZ ;  /* 0x0000002402127824 */ /* 0x040fe200078e02ff */
[-C--:B------:R-:W-:Y:S01]  /*8e470*/  LEA.HI.X.SX32 R5, R5, R9.reuse, 0x1, P5 ;  /* 0x0000000905057211 */ /* 0x080fe200028f0eff */
[C---:B------:R-:W-:Y:S01]  /*8e480*/  IMAD R19, R2.reuse, 0x26, RZ ;  /* 0x0000002602137824 */ /* 0x040fe200078e02ff */
        /* <DEDUP_REMOVED lines=9> */
[----:B------:R2:W-:Y:S01]  /*8e520*/  STL.64 [R1+0x910], R6 ;  /* 0x0009100601007387 */ /* 0x0005e20000100a00 */
        /* <DEDUP_REMOVED lines=8> */
[----:B------:R-:W-:Y:S01]  /*8e5b0*/  IMAD R3, R2, 0x3c, RZ ;  /* 0x0000003c02037824 */ /* 0x000fe200078e02ff */
[-C--:B--2---:R-:W-:Y:S01]  /*8e5c0*/  IADD3 R6, P6, R21, R8.reuse, RZ ;  /* 0x0000000815067210 */ /* 0x084fe20007fde0ff */
[----:B------:R0:W-:Y:S01]  /*8e5d0*/  STL.64 [R1+0x1e20], R20 ;  /* 0x001e201401007387 */ /* 0x0001e20000100a00 */
[----:B------:R-:W-:-:S02]  /*8e5e0*/  IADD3 R4, P5, R20, R8, RZ ;  /* 0x0000000814047210 */ /* 0x000fc40007fbe0ff */
[----:B0-----:R-:W-:Y:S02]  /*8e5f0*/  MOV R21, R9 ;  /* 0x0000000900157202 */ /* 0x001fe40000000f00 */
[----:B------:R-:W-:Y:S02]  /*8e600*/  MOV R20, R8 ;  /* 0x0000000800147202 */ /* 0x000fe40000000f00 */
[----:B------:R-:W-:Y:S01]  /*8e610*/  LEA.HI.X.SX32 R5, R11, R21, 0x1, P5 ;  /* 0x000000150b057211 */ /* 0x000fe200028f0eff */
[----:B------:R-:W-:-:S04]  /*8e620*/  IMAD R8, R2, 0x15, RZ ;  /* 0x0000001502087824 */ /* 0x000fc800078e02ff */
[----:B------:R0:W-:Y:S01]  /*8e630*/  STL.64 [R1+0x908], R4 ;  /* 0x0009080401007387 */ /* 0x0001e20000100a00 */
[----:B------:R-:W-:Y:S01]  /*8e640*/  LEA.HI.X.SX32 R7, R8, R21, 0x1, P6 ;  /* 0x0000001508077211 */ /* 0x000fe200030f0eff */
[----:B------:R-:W-:Y:S01]  /*8e650*/  IMAD R8, R2, 0x17, RZ ;  /* 0x0000001702087824 */ /* 0x000fe200078e02ff */
[----:B0-----:R-:W-:-:S04]  /*8e660*/  IADD3 R4, P5, R22, R20, RZ ;  /* 0x0000001416047210 */ /* 0x001fc80007fbe0ff */
[-C--:B------:R-:W-:Y:S01]  /*8e670*/  LEA.HI.X.SX32 R5, R12, R21.reuse, 0x1, P5 ;  /* 0x000000150c057211 */ /* 0x080fe200028f0eff */
[----:B------:R0:W-:Y:S04]  /*8e680*/  STL.64 [R1+0x900], R6 ;  /* 0x0009000601007387 */ /* 0x0001e80000100a00 */
[----:B------:R1:W-:Y:S01]  /*8e690*/  STL.64 [R1+0x8f8], R4 ;  /* 0x0008f80401007387 */ /* 0x0003e20000100a00 */
[-C--:B0-----:R-:W-:Y:S02]  /*8e6a0*/  IADD3 R6, P6, R23, R20.reuse, RZ ;  /* 0x0000001417067210 */ /* 0x081fe40007fde0ff */
[----:B-1----:R-:W-:Y:S02]  /*8e6b0*/  IADD3 R4, P5, R24, R20, RZ ;  /* 0x0000001418047210 */ /* 0x002fe40007fbe0ff */
[----:B------:R-:W-:-:S02]  /*8e6c0*/  LEA.HI.X.SX32 R7, R8, R21, 0x1, P6 ;  /* 0x0000001508077211 */ /* 0x000fc400030f0eff */
[----:B------:R-:W-:Y:S01]  /*8e6d0*/  LEA.HI.X.SX32 R5, R13, R21, 0x1, P5 ;  /* 0x000000150d057211 */ /* 0x000fe200028f0eff */
[----:B------:R-:W-:Y:S02]  /*8e6e0*/  IMAD R8, R2, 0x19, RZ ;  /* 0x0000001902087824 */ /* 0x000fe400078e02ff */
[----:B------:R0:W-:Y:S04]  /*8e6f0*/  STL.64 [R1+0x8f0], R6 ;  /* 0x0008f00601007387 */ /* 0x0001e80000100a00 */
[----:B------:R1:W-:Y:S01]  /*8e700*/  STL.64 [R1+0x8e8], R4 ;  /* 0x0008e80401007387 */ /* 0x0003e20000100a00 */
[-C--:B0-----:R-:W-:Y:S02]  /*8e710*/  IADD3 R6, P6, R25, R20.reuse, RZ ;  /* 0x0000001419067210 */ /* 0x081fe40007fde0ff */
[----:B-1----:R-:W-:-:S02]  /*8e720*/  IADD3 R4, P5, R26, R20, RZ ;  /* 0x000000141a047210 */ /* 0x002fc40007fbe0ff */
        /* <DEDUP_REMOVED lines=9> */
[----:B------:R0:W-:Y:S04]  /*8e7c0*/  STL.64 [R1+0x8d0], R6 ;  /* 0x0008d00601007387 */ /* 0x0001e80000100a00 */
[----:B------:R1:W-:Y:S01]  /*8e7d0*/  STL.64 [R1+0x8c8], R4 ;  /* 0x0008c80401007387 */ /* 0x0003e20000100a00 */
[-C--:B------:R-:W-:Y:S02]  /*8e7e0*/  IADD3 R8, P5, R3, R20.reuse, RZ ;  /* 0x0000001403087210 */ /* 0x080fe40007fbe0ff */
[----:B0-----:R-:W-:Y:S01]  /*8e7f0*/  IADD3 R6, P6, R29, R20, RZ ;  /* 0x000000141d067210 */ /* 0x001fe20007fde0ff */
[C---:B-1----:R-:W-:Y:S02]  /*8e800*/  IMAD R5, R2.reuse, 0x1d, RZ ;  /* 0x0000001d02057824 */ /* 0x042fe400078e02ff */
[----:B------:R-:W-:-:S03]  /*8e810*/  IMAD R4, R2, 0x3e, RZ ;  /* 0x0000003e02047824 */ /* 0x000fc600078e02ff */
[-C--:B------:R-:W-:Y:S02]  /*8e820*/  LEA.HI.X.SX32 R7, R5, R21.reuse, 0x1, P6 ;  /* 0x0000001505077211 */ /* 0x080fe400030f0eff */
[----:B------:R-:W-:Y:S01]  /*8e830*/  LEA.HI.X.SX32 R9, R16, R21, 0x1, P5 ;  /* 0x0000001510097211 */ /* 0x000fe200028f0eff */
[C---:B------:R-:W-:Y:S02]  /*8e840*/  IMAD R5, R2.reuse, 0x1f, RZ ;  /* 0x0000001f02057824 */ /* 0x040fe400078e02ff */
[----:B------:R0:W-:Y:S01]  /*8e850*/  STL.64 [R1+0x8c0], R6 ;  /* 0x0008c00601007387 */ /* 0x0001e20000100a00 */
[----:B------:R-:W-:-:S03]  /*8e860*/  LEA R10, P5, R2, R20, 0x6 ;  /* 0x00000014020a7211 */ /* 0x000fc600078a30ff */
[----:B------:R1:W-:Y:S01]  /*8e870*/  STL.64 [R1+0x8b8], R8 ;  /* 0x0008b80801007387 */ /* 0x0003e20000100a00 */
[----:B0-----:R-:W-:Y:S01]  /*8e880*/  IADD3 R6, P6, R4, R20, RZ ;  /* 0x0000001404067210 */ /* 0x001fe20007fde0ff */
[----:B-1----:R-:W-:-:S03]  /*8e890*/  IMAD.SHL.U32 R9, R2, 0x20, RZ ;  /* 0x0000002002097824 */ /* 0x002fc600078e00ff */
[-C--:B------:R-:W-:Y:S01]  /*8e8a0*/  LEA.HI.X.SX32 R7, R5, R21.reuse, 0x1, P6 ;  /* 0x0000001505077211 */ /* 0x080fe200030f0eff */
[----:B------:R-:W-:Y:S01]  /*8e8b0*/  IMAD R8, R2, 0x42, RZ ;  /* 0x0000004202087824 */ /* 0x000fe200078e02ff */
[----:B------:R-:W-:-:S03]  /*8e8c0*/  LEA.HI.X.SX32 R11, R9, R21, 0x1, P5 ;  /* 0x00000015090b7211 */ /* 0x000fc600028f0eff */
[----:B------:R0:W-:Y:S04]  /*8e8d0*/  STL.64 [R1+0x8b0], R6 ;  /* 0x0008b00601007387 */ /* 0x0001e80000100a00 */
[----:B------:R1:W-:Y:S01]  /*8e8e0*/  STL.64 [R1+0x8a8], R10 ;  /* 0x0008a80a01007387 */ /* 0x0003e20000100a00 */
[----:B0-----:R-:W-:Y:S01]  /*8e8f0*/  IADD3 R6, P6, R8, R20, RZ ;  /* 0x0000001408067210 */ /* 0x001fe20007fde0ff */
[C---:B------:R-:W-:Y:S02]  /*8e900*/  IMAD R8, R2.reuse, 0x44, RZ ;  /* 0x0000004402087824 */ /* 0x040fe400078e02ff */
[----:B-1----:R-:W-:-:S03]  /*8e910*/  IMAD R10, R2, 0x21, RZ ;  /* 0x00000021020a7824 */ /* 0x002fc600078e02ff */
[-C--:B------:R-:W-:Y:S02]  /*8e920*/  IADD3 R8, P5, R8, R20.reuse, RZ ;  /* 0x0000001408087210 */ /* 0x080fe40007fbe0ff */
[-C--:B------:R-:W-:Y:S02]  /*8e930*/  LEA.HI.X.SX32 R7, R10, R21.reuse, 0x1, P6 ;  /* 0x000000150a077211 */ /* 0x080fe400030f0eff */
[----:B------:R-:W-:Y:S01]  /*8e940*/  LEA.HI.X.SX32 R9, R17, R21, 0x1, P5 ;  /* 0x0000001511097211 */ /* 0x000fe200028f0eff */
[C---:B------:R-:W-:Y:S02]  /*8e950*/  IMAD R5, R2.reuse, 0x46, RZ ;  /* 0x0000004602057824 */ /* 0x040fe400078e02ff */
[----:B------:R0:W-:Y:S04]  /*8e960*/  STL.64 [R1+0x8a0], R6 ;  /* 0x0008a00601007387 */ /* 0x0001e80000100a00 */
[----:B------:R1:W-:Y:S01]  /*8e970*/  STL.64 [R1+0x898], R8 ;  /* 0x0008980801007387 */ /* 0x0003e20000100a00 */
[----:B0-----:R-:W-:Y:S01]  /*8e980*/  IADD3 R6, P6, R5, R20, RZ ;  /* 0x0000001405067210 */ /* 0x001fe20007fde0ff */
[----:B-1----:R-:W-:-:S02]  /*8e990*/  IMAD R9, R2, 0x23, RZ ;  /* 0x0000002302097824 */ /* 0x002fc400078e02ff */
[C---:B------:R-:W-:Y:S02]  /*8e9a0*/  IMAD R5, R2.reuse, 0x48, RZ ;  /* 0x0000004802057824 */ /* 0x040fe400078e02ff */
[----:B------:R-:W-:Y:S01]  /*8e9b0*/  IMAD R8, R2, 0x4a, RZ ;  /* 0x0000004a02087824 */ /* 0x000fe200078e02ff */
[----:B------:R-:W-:Y:S02]  /*8e9c0*/  LEA.HI.X.SX32 R7, R9, R21, 0x1, P6 ;  /* 0x0000001509077211 */ /* 0x000fe400030f0eff */
[----:B------:R-:W-:-:S03]  /*8e9d0*/  IADD3 R16, P5, R5, R20, RZ ;  /* 0x0000001405107210 */ /* 0x000fc60007fbe0ff */
[----:B------:R0:W-:Y:S01]  /*8e9e0*/  STL.64 [R1+0x890], R6 ;  /* 0x0008900601007387 */ /* 0x0001e20000100a00 */
[-C--:B------:R-:W-:Y:S01]  /*8e9f0*/  LEA.HI.X.SX32 R17, R18, R21.reuse, 0x1, P5 ;  /* 0x0000001512117211 */ /* 0x080fe200028f0eff */
[C---:B------:R-:W-:Y:S02]  /*8ea00*/  IMAD R9, R2.reuse, 0x4c, RZ ;  /* 0x0000004c02097824 */ /* 0x040fe400078e02ff */
[----:B------:R-:W-:Y:S01]  /*8ea10*/  IMAD R5, R2, 0x4e, RZ ;  /* 0x0000004e02057824 */ /* 0x000fe200078e02ff */
[----:B0-----:R-:W-:Y:S01]  /*8ea20*/  IADD3 R6, P6, R8, R20, RZ ;  /* 0x0000001408067210 */ /* 0x001fe20007fde0ff */
[----:B------:R-:W-:Y:S01]  /*8ea30*/  IMAD R8, R2, 0x25, RZ ;  /* 0x0000002502087824 */ /* 0x000fe200078e02ff */
[----:B------:R0:W-:Y:S04]  /*8ea40*/  STL.64 [R1+0x888], R16 ;  /* 0x0008881001007387 */ /* 0x0001e80000100a00 */
[----:B------:R-:W-:-:S05]  /*8ea50*/  LEA.HI.X.SX32 R7, R8, R21, 0x1, P6 ;  /* 0x0000001508077211 */ /* 0x000fca00030f0eff */
[----:B------:R1:W-:Y:S01]  /*8ea60*/  STL.64 [R1+0x880], R6 ;  /* 0x0008800601007387 */ /* 0x0003e20000100a00 */
[----:B0-----:R-:W-:-:S04]  /*8ea70*/  IADD3 R16, P5, R9, R20, RZ ;  /* 0x0000001409107210 */ /* 0x001fc80007fbe0ff */
[----:B------:R-:W-:Y:S02]  /*8ea80*/  LEA.HI.X.SX32 R17, R19, R21, 0x1, P5 ;  /* 0x0000001513117211 */ /* 0x000fe400028f0eff */
[----:B-1----:R-:W-:Y:S02]  /*8ea90*/  IADD3 R6, P6, R5, R20, RZ ;  /* 0x0000001405067210 */ /* 0x002fe40007fde0ff */
[----:B------:R-:W2:Y:S04]  /*8eaa0*/  LDL.LU.64 R20, [R1+0x1e20] ;  /* 0x001e200001147983 */ /* 0x000ea80000300a00 */
[----:B------:R-:W3:Y:S01]  /*8eab0*/  LDL.64 R18, [R1+0x3a8] ;  /* 0x0003a80001127983 */ /* 0x000ee20000100a00 */
[C---:B------:R-:W-:Y:S02]  /*8eac0*/  IMAD R11, R2.reuse, 0x27, RZ ;  /* 0x00000027020b7824 */ /* 0x040fe400078e02ff */
[----:B------:R-:W-:-:S02]  /*8ead0*/  IMAD R8, R2, 0x50, RZ ;  /* 0x0000005002087824 */ /* 0x000fc400078e02ff */
[C---:B------:R-:W-:Y:S01]  /*8eae0*/  IMAD R9, R2.reuse, 0x52, RZ ;  /* 0x0000005202097824 */ /* 0x040fe200078e02ff */
[----:B------:R0:W-:Y:S01]  /*8eaf0*/  STL.64 [R1+0x878], R16 ;  /* 0x0008781001007387 */ /* 0x0001e20000100a00 */
[----:B---3--:R-:W-:Y:S01]  /*8eb00*/  LEA.HI.X.SX32 R7, R11, R19, 0x1, P6 ;  /* 0x000000130b077211 */ /* 0x008fe200030f0eff */
[----:B------:R-:W-:Y:S01]  /*8eb10*/  IMAD R11, R2, 0x29, RZ ;  /* 0x00000029020b7824 */ /* 0x000fe200078e02ff */
[----:B0-----:R-:W-:-:S03]  /*8eb20*/  IADD3 R16, P5, R8, R18, RZ ;  /* 0x0000001208107210 */ /* 0x001fc60007fbe0ff */
[----:B------:R0:W-:Y:S01]  /*8eb30*/  STL.64 [R1+0x870], R6 ;  /* 0x0008700601007387 */ /* 0x0001e20000100a00 */
[----:B--2---:R-:W-:Y:S01]  /*8eb40*/  LEA.HI.X.SX32 R17, R20, R19, 0x1, P5 ;  /* 0x0000001314117211 */ /* 0x004fe200028f0eff */
[C---:B------:R-:W-:Y:S01]  /*8eb50*/  IMAD R8, R2.reuse, 0x54, RZ ;  /* 0x0000005402087824 */ /* 0x040fe200078e02ff */
[----:B0-----:R-:W-:Y:S01]  /*8eb60*/  IADD3 R6, P6, R9, R18, RZ ;  /* 0x0000001209067210 */ /* 0x001fe20007fde0ff */
[----:B------:R-:W-:-:S03]  /*8eb70*/  IMAD R9, R2, 0x56, RZ ;  /* 0x0000005602097824 */ /* 0x000fc600078e02ff */
[----:B------:R-:W-:Y:S01]  /*8eb80*/  LEA.HI.X.SX32 R7, R11, R19, 0x1, P6 ;  /* 0x000000130b077211 */ /* 0x000fe200030f0eff */
[----:B------:R0:W-:Y:S01]  /*8eb90*/  STL.64 [R1+0x868], R16 ;  /* 0x0008681001007387 */ /* 0x0001e20000100a00 */
[----:B------:R-:W-:-:S03]  /*8eba0*/  IMAD R11, R2, 0x2b, RZ ;  /* 0x0000002b020b7824 */ /* 0x000fc600078e02ff */
[----:B------:R1:W-:Y:S01]  /*8ebb0*/  STL.64 [R1+0x860], R6 ;  /* 0x0008600601007387 */ /* 0x0003e20000100a00 */
[-C--:B0-----:R-:W-:Y:S02]  /*8ebc0*/  IADD3 R16, P5, R8, R18.reuse, RZ ;  /* 0x0000001208107210 */ /* 0x081fe40007fbe0ff */
[-C--:B-1----:R-:W-:Y:S01]  /*8ebd0*/  IADD3 R6, P6, R9, R18.reuse, RZ ;  /* 0x0000001209067210 */ /* 0x082fe20007fde0ff */
        /* <DEDUP_REMOVED lines=8> */
[-C--:B-1----:R-:W-:Y:S02]  /*8ec60*/  IADD3 R6, P6, R9, R18.reuse, RZ ;  /* 0x0000001209067210 */ /* 0x082fe40007fde0ff */
[-C--:B------:R-:W-:Y:S01]  /*8ec70*/  LEA.HI.X.SX32 R17, R22, R19.reuse, 0x1, P5 ;  /* 0x0000001316117211 */ /* 0x080fe200028f0eff */
[C---:B------:R-:W-:Y:S01]  /*8ec80*/  IMAD R9, R2.reuse, 0x5e, RZ ;  /* 0x0000005e02097824 */ /* 0x040fe200078e02ff */
[----:B------:R-:W-:Y:S01]  /*8ec90*/  LEA.HI.X.SX32 R7, R11, R19, 0x1, P6 ;  /* 0x000000130b077211 */ /* 0x000fe200030f0eff */
[----:B------:R-:W-:Y:S02]  /*8eca0*/  IMAD R8, R2, 0x5c, RZ ;  /* 0x0000005c02087824 */ /* 0x000fe400078e02ff */
[----:B------:R0:W-:Y:S04]  /*8ecb0*/  STL.64 [R1+0x848], R16 ;  /* 0x0008481001007387 */ /* 0x0001e80000100a00 */
[----:B------:R1:W-:Y:S01]  /*8ecc0*/  STL.64 [R1+0x840], R6 ;  /* 0x0008400601007387 */ /* 0x0003e20000100a00 */
[----:B0-----:R-:W-:-:S02]  /*8ecd0*/  IADD3 R16, P5, R8, R18, RZ ;  /* 0x0000001208107210 */ /* 0x001fc40007fbe0ff */
[----:B-1----:R-:W-:Y:S01]  /*8ece0*/  IADD3 R6, P6, R9, R18, RZ ;  /* 0x0000001209067210 */ /* 0x002fe20007fde0ff */
[C---:B------:R-:W-:Y:S01]  /*8ecf0*/  IMAD R9, R2.reuse, 0x2f, RZ ;  /* 0x0000002f02097824 */ /* 0x040fe200078e02ff */
[-C--:B------:R-:W-:Y:S01]  /*8ed00*/  LEA.HI.X.SX32 R17, R23, R19.reuse, 0x1, P5 ;  /* 0x0000001317117211 */ /* 0x080fe200028f0eff */
[C---:B------:R-:W-:Y:S02]  /*8ed10*/  IMAD R8, R2.reuse, 0x60, RZ ;  /* 0x0000006002087824 */ /* 0x040fe400078e02ff */
[C---:B------:R-:W-:Y:S01]  /*8ed20*/  IMAD R23, R2.reuse, 0x62, RZ ;  /* 0x0000006202177824 */ /* 0x040fe200078e02ff */
[----:B------:R-:W-:Y:S01]  /*8ed30*/  LEA.HI.X.SX32 R7, R9, R19, 0x1, P6 ;  /* 0x0000001309077211 */ /* 0x000fe200030f0eff */
[----:B------:R0:W-:Y:S01]  /*8ed40*/  STL.64 [R1+0x838], R16 ;  /* 0x0008381001007387 */ /* 0x0001e20000100a00 */
[----:B------:R-:W-:-:S03]  /*8ed50*/  IMAD R11, R2, 0x31, RZ ;  /* 0x00000031020b7824 */ /* 0x000fc600078e02ff */
[----:B------:R1:W-:Y:S01]  /*8ed60*/  STL.64 [R1+0x830], R6 ;  /* 0x0008300601007387 */ /* 0x0003e20000100a00 */
[-C--:B0-----:R-:W-:Y:S02]  /*8ed70*/  IADD3 R16, P5, R8, R18.reuse, RZ ;  /* 0x0000001208107210 */ /* 0x081fe40007fbe0ff */
[----:B-1----:R-:W-:Y:S02]  /*8ed80*/  IADD3 R6, P6, R23, R18, RZ ;  /* 0x0000001217067210 */ /* 0x002fe40007fde0ff */
[-C--:B------:R-:W-:Y:S02]  /*8ed90*/  LEA.HI.X.SX32 R17, R24, R19.reuse, 0x1, P5 ;  /* 0x0000001318117211 */ /* 0x080fe400028f0eff */
[----:B------:R-:W-:-:S03]  /*8eda0*/  LEA.HI.X.SX32 R7, R11, R19, 0x1, P6 ;  /* 0x000000130b077211 */ /* 0x000fc600030f0eff */
[----:B------:R-:W-:Y:S04]  /*8edb0*/  STL.64 [R1+0x828], R16 ;  /* 0x0008281001007387 */ /* 0x000fe80000100a00 */
[----:B------:R0:W-:Y:S04]  /*8edc0*/  STL.64 [R1+0x820], R6 ;  /* 0x0008200601007387 */ /* 0x0001e80000100a00 */
[----:B0-----:R-:W2:Y:S01]  /*8edd0*/  LDL.LU R7, [R1+0x1e18] ;  /* 0x001e180001077983 */ /* 0x001ea20000300800 */
[C---:B------:R-:W-:Y:S02]  /*8ede0*/  IMAD R20, R2.reuse, 0x66, RZ ;  /* 0x0000006602147824 */ /* 0x040fe400078e02ff */
[----:B------:R-:W-:-:S02]  /*8edf0*/  IMAD R8, R2, 0x64, RZ ;  /* 0x0000006402087824 */ /* 0x000fc400078e02ff */
[----:B------:R-:W-:Y:S01]  /*8ee00*/  IMAD R9, R2, 0x68, RZ ;  /* 0x0000006802097824 */ /* 0x000fe200078e02ff */
[-C--:B------:R-:W-:Y:S02]  /*8ee10*/  IADD3 R6, P6, R20, R18.reuse, RZ ;  /* 0x0000001214067210 */ /* 0x080fe40007fde0ff */
[----:B------:R-:W-:Y:S01]  /*8ee20*/  IADD3 R16, P5, R8, R18, RZ ;  /* 0x0000001208107210 */ /* 0x000fe20007fbe0ff */
[C---:B------:R-:W-:Y:S01]  /*8ee30*/  IMAD R11, R2.reuse, 0x33, RZ ;  /* 0x00000033020b7824 */ /* 0x040fe200078e02ff */
[----:B------:R-:W-:Y:S01]  /*8ee40*/  MOV R24, R6 ;  /* 0x0000000600187202 */ /* 0x000fe20000000f00 */
[----:B------:R0:W-:Y:S01]  /*8ee50*/  STL [R1+0x810], R6 ;  /* 0x0008100601007387 */ /* 0x0001e20000100800 */
[----:B------:R-:W-:Y:S01]  /*8ee60*/  LEA.HI.X.SX32 R17, R25, R19, 0x1, P5 ;  /* 0x0000001319117211 */ /* 0x000fe200028f0eff */
[----:B------:R-:W-:-:S04]  /*8ee70*/  IMAD R22, R2, 0x6a, RZ ;  /* 0x0000006a02167824 */ /* 0x000fc800078e02ff */
[----:B------:R1:W-:Y:S01]  /*8ee80*/  STL.64 [R1+0x818], R16 ;  /* 0x0008181001007387 */ /* 0x0003e20000100a00 */
[----:B0-----:R-:W-:Y:S01]  /*8ee90*/  IADD3 R6, P5, R9, R18, RZ ;  /* 0x0000001209067210 */ /* 0x001fe20007fbe0ff */
[C---:B-1----:R-:W-:Y:S02]  /*8eea0*/  IMAD R17, R2.reuse, 0x6c, RZ ;  /* 0x0000006c02117824 */ /* 0x042fe400078e02ff */
[C---:B------:R-:W-:Y:S02]  /*8eeb0*/  IMAD R16, R2.reuse, 0x6e, RZ ;  /* 0x0000006e02107824 */ /* 0x040fe400078e02ff */
[C---:B------:R-:W-:Y:S02]  /*8eec0*/  IMAD R15, R2.reuse, 0x70, RZ ;  /* 0x00000070020f7824 */ /* 0x040fe400078e02ff */
[C---:B------:R-:W-:Y:S02]  /*8eed0*/  IMAD R21, R2.reuse, 0x37, RZ ;  /* 0x0000003702157824 */ /* 0x040fe400078e02ff */
[----:B------:R-:W-:Y:S01]  /*8eee0*/  IMAD R13, R2, 0x72, RZ ;  /* 0x00000072020d7824 */ /* 0x000fe200078e02ff */
[----:B--2---:R-:W-:-:S02]  /*8eef0*/  MOV R25, R7 ;  /* 0x0000000700197202 */ /* 0x004fc40000000f00 */
[-C--:B------:R-:W-:Y:S02]  /*8ef00*/  LEA.HI.X.SX32 R25, R11, R19.reuse, 0x1, P6 ;  /* 0x000000130b197211 */ /* 0x080fe400030f0eff */
[-C--:B------:R-:W-:Y:S01]  /*8ef10*/  LEA.HI.X.SX32 R7, R26, R19.reuse, 0x1, P5 ;  /* 0x000000131a077211 */ /* 0x080fe200028f0eff */
[----:B------:R-:W-:Y:S01]  /*8ef20*/  IMAD R11, R2, 0x35, RZ ;  /* 0x00000035020b7824 */ /* 0x000fe200078e02ff */
[----:B------:R-:W-:Y:S01]  /*8ef30*/  IADD3 R24, P6, R22, R18, RZ ;  /* 0x0000001216187210 */ /* 0x000fe20007fde0ff */
[----:B------:R0:W-:Y:S04]  /*8ef40*/  STL [R1+0x814], R25 ;  /* 0x0008141901007387 */ /* 0x0001e80000100800 */
[----:B------:R1:W-:Y:S01]  /*8ef50*/  STL.64 [R1+0x808], R6 ;  /* 0x0008080601007387 */ /* 0x0003e20000100a00 */
[----:B0-----:R-:W-:-:S02]  /*8ef60*/  LEA.HI.X.SX32 R25, R11, R19, 0x1, P6 ;  /* 0x000000130b197211 */ /* 0x001fc400030f0eff */
[----:B-1----:R-:W-:-:S04]  /*8ef70*/  IADD3 R6, P5, R17, R18, RZ ;  /* 0x0000001211067210 */ /* 0x002fc80007fbe0ff */
[-C--:B------:R-:W-:Y:S01]  /*8ef80*/  LEA.HI.X.SX32 R7, R27, R19.reuse, 0x1, P5 ;  /* 0x000000131b077211 */ /* 0x080fe200028f0eff */
[----:B------:R0:W-:Y:S04]  /*8ef90*/  STL.64 [R1+0x800], R24 ;  /* 0x0008001801007387 */ /* 0x0001e80000100a00 */
[----:B------:R1:W-:Y:S01]  /*8efa0*/  STL.64 [R1+0x7f8], R6 ;  /* 0x0007f80601007387 */ /* 0x0003e20000100a00 */
[----:B------:R-:W-:Y:S01]  /*8efb0*/  IMAD R11, R2, 0x74, RZ ;  /* 0x00000074020b7824 */ /* 0x000fe200078e02ff */
[-C--:B0-----:R-:W-:Y:S02]  /*8efc0*/  IADD3 R24, P6, R16, R18.reuse, RZ ;  /* 0x0000001210187210 */ /* 0x081fe40007fde0ff */
[----:B-1----:R-:W-:Y:S02]  /*8efd0*/  IADD3 R6, P5, R15, R18, RZ ;  /* 0x000000120f067210 */ /* 0x002fe40007fbe0ff */
[----:B------:R-:W-:-:S02]  /*8efe0*/  LEA.HI.X.SX32 R25, R21, R19, 0x1, P6 ;  /* 0x0000001315197211 */ /* 0x000fc400030f0eff */
[----:B------:R-:W-:Y:S01]  /*8eff0*/  LEA.HI.X.SX32 R7, R28, R19, 0x1, P5 ;  /* 0x000000131c077211 */ /* 0x000fe200028f0eff */
[C---:B------:R-:W-:Y:S02]  /*8f000*/  IMAD R26, R2.reuse, 0x39, RZ ;  /* 0x00000039021a7824 */ /* 0x040fe400078e02ff */
[----:B------:R0:W-:Y:S04]  /*8f010*/  STL.64 [R1+0x7f0], R24 ;  /* 0x0007f01801007387 */ /* 0x0001e80000100a00 */
[----:B------:R1:W-:Y:S01]  /*8f020*/  STL.64 [R1+0x7e8], R6 ;  /* 0x0007e80601007387 */ /* 0x0003e20000100a00 */
[----:B------:R-:W-:Y:S01]  /*8f030*/  IMAD R21, R2, 0x76, RZ ;  /* 0x0000007602157824 */ /* 0x000fe200078e02ff */
[-C--:B0-----:R-:W-:Y:S02]  /*8f040*/  IADD3 R24, P6, R13, R18.reuse, RZ ;  /* 0x000000120d187210 */ /* 0x081fe40007fde0ff */
[----:B-1----:R-:W-:-:S02]  /*8f050*/  IADD3 R6, P5, R11, R18, RZ ;  /* 0x000000120b067210 */ /* 0x002fc40007fbe0ff */
[-C--:B------:R-:W-:Y:S02]  /*8f060*/  LEA.HI.X.SX32 R25, R26, R19.reuse, 0x1, P6 ;  /* 0x000000131a197211 */ /* 0x080fe400030f0eff */
[----:B------:R-:W-:-:S03]  /*8f070*/  LEA.HI.X.SX32 R7, R29, R19, 0x1, P5 ;  /* 0x000000131d077211 */ /* 0x000fc600028f0eff */
[----:B------:R0:W-:Y:S04]  /*8f080*/  STL.64 [R1+0x7e0], R24 ;  /* 0x0007e01801007387 */ /* 0x0001e80000100a00 */
[----:B------:R1:W-:Y:S01]  /*8f090*/  STL.64 [R1+0x7d8], R6 ;  /* 0x0007d80601007387 */ /* 0x0003e20000100a00 */
[----:B0-----:R-:W-:Y:S01]  /*8f0a0*/  IADD3 R24, P6, R21, R18, RZ ;  /* 0x0000001215187210 */ /* 0x001fe20007fde0ff */
[C---:B-1----:R-:W-:Y:S02]  /*8f0b0*/  IMAD R7, R2.reuse, 0x3b, RZ ;  /* 0x0000003b02077824 */ /* 0x042fe400078e02ff */
[----:B------:R-:W-:-:S03]  /*8f0c0*/  IMAD R6, R2, 0x7a, RZ ;  /* 0x0000007a02067824 */ /* 0x000fc600078e02ff */
[----:B------:R-:W-:Y:S01]  /*8f0d0*/  LEA.HI.X.SX32 R25, R7, R19, 0x1, P6 ;  /* 0x0000001307197211 */ /* 0x000fe200030f0eff */
[----:B------:R-:W-:-:S04]  /*8f0e0*/  IMAD R21, R2, 0x78, RZ ;  /* 0x0000007802157824 */ /* 0x000fc800078e02ff */
[----:B------:R0:W-:Y:S01]  /*8f0f0*/  STL.64 [R1+0x7d0], R24 ;  /* 0x0007d01801007387 */ /* 0x0001e20000100a00 */
[----:B------:R-:W-:Y:S01]  /*8f100*/  IADD3 R26, P5, R21, R18, RZ ;  /* 0x00000012151a7210 */ /* 0x000fe20007fbe0ff */
[----:B------:R-:W-:-:S03]  /*8f110*/  IMAD R21, R2, 0x3d, RZ ;  /* 0x0000003d02157824 */ /* 0x000fc600078e02ff */
[----:B------:R-:W-:Y:S02]  /*8f120*/  LEA.HI.X.SX32 R27, R3, R19, 0x1, P5 ;  /* 0x00000013031b7211 */ /* 0x000fe400028f0eff */
[----:B0-----:R-:W-:Y:S01]  /*8f130*/  IADD3 R24, P6, R6, R18, RZ ;  /* 0x0000001206187210 */ /* 0x001fe20007fde0ff */
[----:B------:R-:W-:-:S05]  /*8f140*/  IMAD R6, R2, 0x7c, RZ ;  /* 0x0000007c02067824 */ /* 0x000fca00078e02ff */
[----:B------:R-:W-:Y:S02]  /*8f150*/  IADD3 R6, P5, R6, R18, RZ ;  /* 0x0000001206067210 */ /* 0x000fe40007fbe0ff */
[-C--:B------:R-:W-:Y:S02]  /*8f160*/  LEA.HI.X.SX32 R25, R21, R19.reuse, 0x1, P6 ;  /* 0x0000001315197211 */ /* 0x080fe400030f0eff */
[----:B------:R-:W-:Y:S01]  /*8f170*/  LEA.HI.X.SX32 R7, R4, R19, 0x1, P5 ;  /* 0x0000001304077211 */ /* 0x000fe200028f0eff */
[C---:B------:R-:W-:Y:S01]  /*8f180*/  IMAD R3, R2.reuse, 0x7e, RZ ;  /* 0x0000007e02037824 */ /* 0x040fe200078e02ff */
[----:B------:R0:W-:Y:S04]  /*8f190*/  STL.64 [R1+0x7c8], R26 ;  /* 0x0007c81a01007387 */ /* 0x0001e80000100a00 */
[----:B------:R1:W-:Y:S01]  /*8f1a0*/  STL.64 [R1+0x7b8], R6 ;  /* 0x0007b80601007387 */ /* 0x0003e20000100a00 */
[----:B------:R-:W-:-:S03]  /*8f1b0*/  SHF.L.U32 R21, R2, 0x6, RZ ;  /* 0x0000000602157819 */ /* 0x000fc600000006ff */
[----:B------:R2:W-:Y:S01]  /*8f1c0*/  STL.64 [R1+0x7c0], R24 ;  /* 0x0007c01801007387 */ /* 0x0005e20000100a00 */
[-C--:B0-----:R-:W-:Y:S02]  /*8f1d0*/  IADD3 R26, P6, R3, R18.reuse, RZ ;  /* 0x00000012031a7210 */ /* 0x081fe40007fde0ff */
[C---:B-1----:R-:W-:Y:S01]  /*8f1e0*/  LEA R6, P5, R2.reuse, R18, 0x7 ;  /* 0x0000001202067211 */ /* 0x042fe200078a38ff */
[----:B--2---:R-:W-:-:S03]  /*8f1f0*/  IMAD R25, R2, 0x3f, RZ ;  /* 0x0000003f02197824 */ /* 0x004fc600078e02ff */
[-C--:B------:R-:W-:Y:S01]  /*8f200*/  LEA.HI.X.SX32 R7, R21, R19.reuse, 0x1, P5 ;  /* 0x0000001315077211 */ /* 0x080fe200028f0eff */
[C---:B------:R-:W-:Y:S01]  /*8f210*/  IMAD R24, R2.reuse, 0x82, RZ ;  /* 0x0000008202187824 */ /* 0x040fe200078e02ff */
[----:B------:R-:W-:Y:S01]  /*8f220*/  LEA.HI.X.SX32 R27, R25, R19, 0x1, P6 ;  /* 0x00000013191b7211 */ /* 0x000fe200030f0eff */
[C---:B------:R-:W-:Y:S02]  /*8f230*/  IMAD R4, R2.reuse, 0x84, RZ ;  /* 0x0000008402047824 */ /* 0x040fe400078e02ff */
[C---:B------:R-:W-:Y:S02]  /*8f240*/  IMAD R25, R2.reuse, 0x41, RZ ;  /* 0x0000004102197824 */ /* 0x040fe400078e02ff */
[----:B------:R0:W-:Y:S01]  /*8f250*/  STL.64 [R1+0x7b0], R26 ;  /* 0x0007b01a01007387 */ /* 0x0001e20000100a00 */
[----:B------:R-:W-:-:S03]  /*8f260*/  IMAD R21, R2, 0x42, RZ ;  /* 0x0000004202157824 */ /* 0x000fc600078e02ff */
[----:B------:R1:W-:Y:S01]  /*8f270*/  STL.64 [R1+0x7a8], R6 ;  /* 0x0007a80601007387 */ /* 0x0003e20000100a00 */
[-C--:B0-----:R-:W-:Y:S02]  /*8f280*/  IADD3 R26, P6, R24, R18.reuse, RZ ;  /* 0x00000012181a7210 */ /* 0x081fe40007fde0ff */
[----:B-1----:R-:W-:Y:S01]  /*8f290*/  IADD3 R6, P5, R4, R18, RZ ;  /* 0x0000001204067210 */ /* 0x002fe20007fbe0ff */
[C---:B------:R-:W-:Y:S01]  /*8f2a0*/  IMAD R24, R2.reuse, 0x86, RZ ;  /* 0x0000008602187824 */ /* 0x040fe200078e02ff */
[-C--:B------:R-:W-:Y:S01]  /*8f2b0*/  LEA.HI.X.SX32 R27, R25, R19.reuse, 0x1, P6 ;  /* 0x00000013191b7211 */ /* 0x080fe200030f0eff */
[C---:B------:R-:W-:Y:S01]  /*8f2c0*/  IMAD R4, R2.reuse, 0x88, RZ ;  /* 0x0000008802047824 */ /* 0x040fe200078e02ff */
[----:B------:R-:W-:Y:S01]  /*8f2d0*/  LEA.HI.X.SX32 R7, R21, R19, 0x1, P5 ;  /* 0x0000001315077211 */ /* 0x000fe200028f0eff */
        /* <DEDUP_REMOVED lines=35> */
[----:B-1----:R-:W-:Y:S02]  /*8f510*/  IADD3 R6, P5, R4, R18, RZ ;  /* 0x0000001204067210 */ /* 0x002fe40007fbe0ff */
[-C--:B------:R-:W-:Y:S01]  /*8f520*/  LEA.HI.X.SX32 R27, R25, R19.reuse, 0x1, P6 ;  /* 0x00000013191b7211 */ /* 0x080fe200030f0eff */
[C---:B------:R-:W-:Y:S01]  /*8f530*/  IMAD R4, R2.reuse, 0x98, RZ ;  /* 0x0000009802047824 */ /* 0x040fe200078e02ff */
[----:B------:R-:W-:Y:S01]  /*8f540*/  LEA.HI.X.SX32 R7, R21, R19, 0x1, P5 ;  /* 0x0000001315077211 */ /* 0x000fe200028f0eff */
[C---:B------:R-:W-:Y:S02]  /*8f550*/  IMAD R24, R2.reuse, 0x96, RZ ;  /* 0x0000009602187824 */ /* 0x040fe400078e02ff */
[----:B------:R0:W-:Y:S01]  /*8f560*/  STL.64 [R1+0x760], R26 ;  /* 0x0007601a01007387 */ /* 0x0001e20000100a00 */
[----:B------:R-:W-:-:S02]  /*8f570*/  IMAD R21, R2, 0x4c, RZ ;  /* 0x0000004c02157824 */ /* 0x000fc400078e02ff */
[----:B------:R-:W-:Y:S01]  /*8f580*/  IMAD R25, R2, 0x4b, RZ ;  /* 0x0000004b02197824 */ /* 0x000fe200078e02ff */
[----:B------:R1:W-:Y:S01]  /*8f590*/  STL.64 [R1+0x758], R6 ;  /* 0x0007580601007387 */ /* 0x0003e20000100a00 */
[-C--:B0-----:R-:W-:Y:S02]  /*8f5a0*/  IADD3 R26, P6, R24, R18.reuse, RZ ;  /* 0x00000012181a7210 */ /* 0x081fe40007fde0ff */
[----:B-1----:R-:W-:Y:S02]  /*8f5b0*/  IADD3 R6, P5, R4, R18, RZ ;  /* 0x0000001204067210 */ /* 0x002fe40007fbe0ff */
[-C--:B------:R-:W-:Y:S02]  /*8f5c0*/  LEA.HI.X.SX32 R27, R25, R19.reuse, 0x1, P6 ;  /* 0x00000013191b7211 */ /* 0x080fe400030f0eff */
[----:B------:R-:W-:Y:S01]  /*8f5d0*/  LEA.HI.X.SX32 R7, R21, R19, 0x1, P5 ;  /* 0x0000001315077211 */ /* 0x000fe200028f0eff */
[----:B------:R-:W-:-:S04]  /*8f5e0*/  IMAD R24, R2, 0x9a, RZ ;  /* 0x0000009a02187824 */ /* 0x000fc800078e02ff */
[----:B------:R-:W-:Y:S01]  /*8f5f0*/  STL.64 [R1+0x748], R6 ;  /* 0x0007480601007387 */ /* 0x000fe20000100a00 */
[----:B------:R-:W-:Y:S01]  /*8f600*/  IMAD R4, R2, 0x9c, RZ ;  /* 0x0000009c02047824 */ /* 0x000fe200078e02ff */
[-C--:B------:R-:W-:Y:S02]  /*8f610*/  IADD3 R24, P6, R24, R18.reuse, RZ ;  /* 0x0000001218187210 */ /* 0x080fe40007fde0ff */
[----:B------:R0:W-:Y:S01]  /*8f620*/  STL.64 [R1+0x750], R26 ;  /* 0x0007501a01007387 */ /* 0x0001e20000100a00 */
[C---:B------:R-:W-:Y:S02]  /*8f630*/  IMAD R21, R2.reuse, 0x9e, RZ ;  /* 0x0000009e02157824 */ /* 0x040fe400078e02ff */
[----:B0-----:R-:W-:Y:S01]  /*8f640*/  IMAD R26, R2, 0x4d, RZ ;  /* 0x0000004d021a7824 */ /* 0x001fe200078e02ff */
[----:B------:R-:W-:Y:S01]  /*8f650*/  IADD3 R6, P5, R4, R18, RZ ;  /* 0x0000001204067210 */ /* 0x000fe20007fbe0ff */
[----:B------:R-:W-:-:S03]  /*8f660*/  IMAD R4, R2, 0xa0, RZ ;  /* 0x000000a002047824 */ /* 0x000fc600078e02ff */
[-C--:B------:R-:W-:Y:S01]  /*8f670*/  LEA.HI.X.SX32 R25, R26, R19.reuse, 0x1, P6 ;  /* 0x000000131a197211 */ /* 0x080fe200030f0eff */
[----:B------:R-:W-:Y:S01]  /*8f680*/  IMAD R26, R2, 0x4f, RZ ;  /* 0x0000004f021a7824 */ /* 0x000fe200078e02ff */
[----:B------:R-:W-:-:S03]  /*8f690*/  LEA.HI.X.SX32 R7, R5, R19, 0x1, P5 ;  /* 0x0000001305077211 */ /* 0x000fc600028f0eff */
[----:B------:R0:W-:Y:S01]  /*8f6a0*/  STL.64 [R1+0x740], R24 ;  /* 0x0007401801007387 */ /* 0x0001e20000100a00 */
[----:B------:R-:W-:-:S03]  /*8f6b0*/  IADD3 R4, P5, R4, R18, RZ ;  /* 0x0000001204047210 */ /* 0x000fc60007fbe0ff */
[----:B------:R1:W-:Y:S01]  /*8f6c0*/  STL.64 [R1+0x738], R6 ;  /* 0x0007380601007387 */ /* 0x0003e20000100a00 */
[----:B0-----:R-:W-:Y:S01]  /*8f6d0*/  IADD3 R24, P6, R21, R18, RZ ;  /* 0x0000001215187210 */ /* 0x001fe20007fde0ff */
[----:B------:R-:W-:-:S03]  /*8f6e0*/  IMAD R21, R2, 0x50, RZ ;  /* 0x0000005002157824 */ /* 0x000fc600078e02ff */
[-C--:B------:R-:W-:Y:S01]  /*8f6f0*/  LEA.HI.X.SX32 R25, R26, R19.reuse, 0x1, P6 ;  /* 0x000000131a197211 */ /* 0x080fe200030f0eff */
[C---:B-1----:R-:W-:Y:S01]  /*8f700*/  IMAD R7, R2.reuse, 0xa2, RZ ;  /* 0x000000a202077824 */ /* 0x042fe200078e02ff */
[----:B------:R-:W-:Y:S01]  /*8f710*/  LEA.HI.X.SX32 R5, R21, R19, 0x1, P5 ;  /* 0x0000001315057211 */ /* 0x000fe200028f0eff */
[----:B------:R-:W-:Y:S02]  /*8f720*/  IMAD R6, R2, 0xa4, RZ ;  /* 0x000000a402067824 */ /* 0x000fe400078e02ff */
[----:B------:R0:W-:Y:S01]  /*8f730*/  STL.64 [R1+0x730], R24 ;  /* 0x0007301801007387 */ /* 0x0001e20000100a00 */
[----:B------:R-:W-:-:S03]  /*8f740*/  IADD3 R26, P6, R7, R18, RZ ;  /* 0x00000012071a7210 */ /* 0x000fc60007fde0ff */
[----:B------:R-:W-:Y:S01]  /*8f750*/  STL.64 [R1+0x1e10], R6 ;  /* 0x001e100601007387 */ /* 0x000fe20000100a00 */
[----:B------:R-:W-:-:S03]  /*8f760*/  IMAD R21, R2, 0x52, RZ ;  /* 0x0000005202157824 */ /* 0x000fc600078e02ff */
[----:B------:R1:W-:Y:S01]  /*8f770*/  STL.64 [R1+0x728], R4 ;  /* 0x0007280401007387 */ /* 0x0003e20000100a00 */
[----:B0-----:R-:W-:Y:S01]  /*8f780*/  IADD3 R24, P5, R6, R18, RZ ;  /* 0x0000001206187210 */ /* 0x001fe20007fbe0ff */
[----:B-1----:R-:W-:-:S03]  /*8f790*/  IMAD R4, R2, 0x51, RZ ;  /* 0x0000005102047824 */ /* 0x002fc600078e02ff */
[-C--:B------:R-:W-:Y:S01]  /*8f7a0*/  LEA.HI.X.SX32 R25, R21, R19.reuse, 0x1, P5 ;  /* 0x0000001315197211 */ /* 0x080fe200028f0eff */
[----:B------:R-:W-:Y:S01]  /*8f7b0*/  IMAD R5, R2, 0xa6, RZ ;  /* 0x000000a602057824 */ /* 0x000fe200078e02ff */
[----:B------:R-:W-:Y:S01]  /*8f7c0*/  LEA.HI.X.SX32 R27, R4, R19, 0x1, P6 ;  /* 0x00000013041b7211 */ /* 0x000fe200030f0eff */
[----:B------:R-:W-:-:S04]  /*8f7d0*/  IMAD R4, R2, 0xa8, RZ ;  /* 0x000000a802047824 */ /* 0x000fc800078e02ff */
[----:B------:R0:W-:Y:S01]  /*8f7e0*/  STL.64 [R1+0x720], R26 ;  /* 0x0007201a01007387 */ /* 0x0001e20000100a00 */
[----:B------:R-:W-:-:S03]  /*8f7f0*/  IADD3 R6, P5, R4, R18, RZ ;  /* 0x0000001204067210 */ /* 0x000fc60007fbe0ff */
[----:B------:R1:W-:Y:S01]  /*8f800*/  STL.64 [R1+0x718], R24 ;  /* 0x0007181801007387 */ /* 0x0003e20000100a00 */
[C---:B------:R-:W-:Y:S01]  /*8f810*/  IMAD R28, R2.reuse, 0xaa, RZ ;  /* 0x000000aa021c7824 */ /* 0x040fe200078e02ff */
[----:B0-----:R-:W-:Y:S01]  /*8f820*/  IADD3 R26, P6, R5, R18, RZ ;  /* 0x00000012051a7210 */ /* 0x001fe20007fde0ff */
[C---:B-1----:R-:W-:Y:S02]  /*8f830*/  IMAD R25, R2.reuse, 0x53, RZ ;  /* 0x0000005302197824 */ /* 0x042fe400078e02ff */
[----:B------:R-:W-:-:S03]  /*8f840*/  IMAD R24, R2, 0x54, RZ ;  /* 0x0000005402187824 */ /* 0x000fc600078e02ff */
[-C--:B------:R-:W-:Y:S01]  /*8f850*/  LEA.HI.X.SX32 R27, R25, R19.reuse, 0x1, P6 ;  /* 0x00000013191b7211 */ /* 0x080fe200030f0eff */
[----:B------:R-:W-:Y:S01]  /*8f860*/  IMAD R21, R2, 0xac, RZ ;  /* 0x000000ac02157824 */ /* 0x000fe200078e02ff */
[----:B------:R-:W-:Y:S01]  /*8f870*/  LEA.HI.X.SX32 R7, R24, R19, 0x1, P5 ;  /* 0x0000001318077211 */ /* 0x000fe200028f0eff */
[C---:B------:R-:W-:Y:S02]  /*8f880*/  IMAD R29, R2.reuse, 0x55, RZ ;  /* 0x00000055021d7824 */ /* 0x040fe400078e02ff */
[----:B------:R0:W-:Y:S01]  /*8f890*/  STL.64 [R1+0x710], R26 ;  /* 0x0007101a01007387 */ /* 0x0001e20000100a00 */
[----:B------:R-:W-:-:S03]  /*8f8a0*/  IMAD R24, R2, 0x56, RZ ;  /* 0x0000005602187824 */ /* 0x000fc600078e02ff */
[----:B------:R1:W-:Y:S01]  /*8f8b0*/  STL.64 [R1+0x708], R6 ;  /* 0x0007080601007387 */ /* 0x0003e20000100a00 */
[----:B------:R-:W-:Y:S01]  /*8f8c0*/  IMAD R25, R2, 0xae, RZ ;  /* 0x000000ae02197824 */ /* 0x000fe200078e02ff */
[-C--:B0-----:R-:W-:Y:S02]  /*8f8d0*/  IADD3 R26, P6, R28, R18.reuse, RZ ;  /* 0x000000121c1a7210 */ /* 0x081fe40007fde0ff */
[----:B-1----:R-:W-:Y:S02]  /*8f8e0*/  IADD3 R6, P5, R21, R18, RZ ;  /* 0x0000001215067210 */ /* 0x002fe40007fbe0ff */
[-C--:B------:R-:W-:Y:S01]  /*8f8f0*/  LEA.HI.X.SX32 R27, R29, R19.reuse, 0x1, P6 ;  /* 0x000000131d1b7211 */ /* 0x080fe200030f0eff */
[----:B------:R-:W-:Y:S01]  /*8f900*/  IMAD R21, R2, 0xb0, RZ ;  /* 0x000000b002157824 */ /* 0x000fe200078e02ff */
        /* <DEDUP_REMOVED lines=46> */
[-C--:B-1----:R-:W-:Y:S02]  /*8fbf0*/  IADD3 R6, P5, R21, R18.reuse, RZ ;  /* 0x0000001215067210 */ /* 0x082fe40007fbe0ff */
[-C--:B------:R-:W-:Y:S01]  /*8fc00*/  LEA.HI.X.SX32 R27, R29, R19.reuse, 0x1, P6 ;  /* 0x000000131d1b7211 */ /* 0x080fe200030f0eff */
[----:B------:R-:W-:Y:S01]  /*8fc10*/  IMAD R21, R2, 0xc4, RZ ;  /* 0x000000c402157824 */ /* 0x000fe200078e02ff */
[----:B------:R-:W-:Y:S01]  /*8fc20*/  LEA.HI.X.SX32 R7, R24, R19, 0x1, P5 ;  /* 0x0000001318077211 */ /* 0x000fe200028f0eff */
[C---:B------:R-:W-:Y:S02]  /*8fc30*/  IMAD R25, R2.reuse, 0xc2, RZ ;  /* 0x000000c202197824 */ /* 0x040fe400078e02ff */
[----:B------:R0:W-:Y:S04]  /*8fc40*/  STL.64 [R1+0x6b0], R26 ;  /* 0x0006b01a01007387 */ /* 0x0001e80000100a00 */
[----:B------:R1:W-:Y:S01]  /*8fc50*/  STL.64 [R1+0x6a8], R6 ;  /* 0x0006a80601007387 */ /* 0x0003e20000100a00 */
[C---:B------:R-:W-:Y:S01]  /*8fc60*/  IMAD R24, R2.reuse, 0xc6, RZ ;  /* 0x000000c602187824 */ /* 0x040fe200078e02ff */
[-C--:B0-----:R-:W-:Y:S01]  /*8fc70*/  IADD3 R26, P6, R25, R18.reuse, RZ ;  /* 0x00000012191a7210 */ /* 0x081fe20007fde0ff */
[C---:B------:R-:W-:Y:S01]  /*8fc80*/  IMAD R25, R2.reuse, 0x61, RZ ;  /* 0x0000006102197824 */ /* 0x040fe200078e02ff */
[----:B-1----:R-:W-:Y:S01]  /*8fc90*/  IADD3 R6, P5, R21, R18, RZ ;  /* 0x0000001215067210 */ /* 0x002fe20007fbe0ff */
[----:B------:R-:W-:-:S03]  /*8fca0*/  IMAD R21, R2, 0xc8, RZ ;  /* 0x000000c802157824 */ /* 0x000fc600078e02ff */
[-C--:B------:R-:W-:Y:S01]  /*8fcb0*/  LEA.HI.X.SX32 R7, R23, R19.reuse, 0x1, P5 ;  /* 0x0000001317077211 */ /* 0x080fe200028f0eff */
[----:B------:R-:W-:Y:S01]  /*8fcc0*/  IMAD R23, R2, 0x63, RZ ;  /* 0x0000006302177824 */ /* 0x000fe200078e02ff */
[-C--:B------:R-:W-:Y:S02]  /*8fcd0*/  LEA.HI.X.SX32 R27, R25, R19.reuse, 0x1, P6 ;  /* 0x00000013191b7211 */ /* 0x080fe400030f0eff */
[-C--:B------:R-:W-:Y:S01]  /*8fce0*/  IADD3 R24, P6, R24, R18.reuse, RZ ;  /* 0x0000001218187210 */ /* 0x080fe20007fde0ff */
[----:B------:R0:W-:Y:S01]  /*8fcf0*/  STL.64 [R1+0x698], R6 ;  /* 0x0006980601007387 */ /* 0x0001e20000100a00 */
[C---:B------:R-:W-:Y:S02]  /*8fd00*/  IMAD R29, R2.reuse, 0xcc, RZ ;  /* 0x000000cc021d7824 */ /* 0x040fe400078e02ff */
[----:B------:R-:W-:Y:S01]  /*8fd10*/  LEA.HI.X.SX32 R25, R23, R19, 0x1, P6 ;  /* 0x0000001317197211 */ /* 0x000fe200030f0eff */
[----:B------:R-:W-:Y:S01]  /*8fd20*/  STL.64 [R1+0x6a0], R26 ;  /* 0x0006a01a01007387 */ /* 0x000fe20000100a00 */
[----:B0-----:R-:W-:Y:S01]  /*8fd30*/  IADD3 R6, P5, R21, R18, RZ ;  /* 0x0000001215067210 */ /* 0x001fe20007fbe0ff */
[----:B------:R-:W-:-:S03]  /*8fd40*/  IMAD R21, R2, 0xca, RZ ;  /* 0x000000ca02157824 */ /* 0x000fc600078e02ff */
[----:B------:R-:W-:Y:S01]  /*8fd50*/  LEA.HI.X.SX32 R7, R8, R19, 0x1, P5 ;  /* 0x0000001308077211 */ /* 0x000fe200028f0eff */
[----:B------:R0:W-:Y:S01]  /*8fd60*/  STL.64 [R1+0x690], R24 ;  /* 0x0006901801007387 */ /* 0x0001e20000100a00 */
[----:B------:R-:W-:-:S03]  /*8fd70*/  IMAD R23, R2, 0x65, RZ ;  /* 0x0000006502177824 */ /* 0x000fc600078e02ff */
[----:B------:R1:W-:Y:S01]  /*8fd80*/  STL.64 [R1+0x688], R6 ;  /* 0x0006880601007387 */ /* 0x0003e20000100a00 */
[----:B------:R-:W-:Y:S01]  /*8fd90*/  IMAD R8, R2, 0xd0, RZ ;  /* 0x000000d002087824 */ /* 0x000fe200078e02ff */
[-C--:B0-----:R-:W-:Y:S02]  /*8fda0*/  IADD3 R24, P6, R21, R18.reuse, RZ ;  /* 0x0000001215187210 */ /* 0x081fe40007fde0ff */
[----:B-1----:R-:W-:Y:S02]  /*8fdb0*/  IADD3 R6, P5, R29, R18, RZ ;  /* 0x000000121d067210 */ /* 0x002fe40007fbe0ff */
[-C--:B------:R-:W-:Y:S02]  /*8fdc0*/  LEA.HI.X.SX32 R25, R23, R19.reuse, 0x1, P6 ;  /* 0x0000001317197211 */ /* 0x080fe400030f0eff */
[----:B------:R-:W-:Y:S01]  /*8fdd0*/  LEA.HI.X.SX32 R7, R20, R19, 0x1, P5 ;  /* 0x0000001314077211 */ /* 0x000fe200028f0eff */
[C---:B------:R-:W-:Y:S01]  /*8fde0*/  IMAD R21, R2.reuse, 0xce, RZ ;  /* 0x000000ce02157824 */ /* 0x040fe200078e02ff */
[----:B------:R-:W-:Y:S04]  /*8fdf0*/  STL.64 [R1+0x1e08], R28 ;  /* 0x001e081c01007387 */ /* 0x000fe80000100a00 */
[----:B------:R0:W-:Y:S04]  /*8fe00*/  STL.64 [R1+0x680], R24 ;  /* 0x0006801801007387 */ /* 0x0001e80000100a00 */
[----:B------:R1:W-:Y:S01]  /*8fe10*/  STL.64 [R1+0x678], R6 ;  /* 0x0006780601007387 */ /* 0x0003e20000100a00 */
[----:B------:R-:W-:-:S02]  /*8fe20*/  IMAD R20, R2, 0xd2, RZ ;  /* 0x000000d202147824 */ /* 0x000fc400078e02ff */
[C---:B------:R-:W-:Y:S01]  /*8fe30*/  IMAD R27, R2.reuse, 0xd4, RZ ;  /* 0x000000d4021b7824 */ /* 0x040fe200078e02ff */
[-C--:B0-----:R-:W-:Y:S01]  /*8fe40*/  IADD3 R24, P6, R21, R18.reuse, RZ ;  /* 0x0000001215187210 */ /* 0x081fe20007fde0ff */
[----:B------:R-:W-:Y:S01]  /*8fe50*/  IMAD R21, R2, 0x67, RZ ;  /* 0x0000006702157824 */ /* 0x000fe200078e02ff */
[----:B-1----:R-:W-:Y:S01]  /*8fe60*/  IADD3 R6, P5, R8, R18, RZ ;  /* 0x0000001208067210 */ /* 0x002fe20007fbe0ff */
[----:B------:R-:W-:-:S03]  /*8fe70*/  IMAD R23, R2, 0x69, RZ ;  /* 0x0000006902177824 */ /* 0x000fc600078e02ff */
[-C--:B------:R-:W-:Y:S02]  /*8fe80*/  LEA.HI.X.SX32 R7, R9, R19.reuse, 0x1, P5 ;  /* 0x0000001309077211 */ /* 0x080fe400028f0eff */
[-C--:B------:R-:W-:Y:S02]  /*8fe90*/  LEA.HI.X.SX32 R25, R21, R19.reuse, 0x1, P6 ;  /* 0x0000001315197211 */ /* 0x080fe400030f0eff */
[-C--:B------:R-:W-:Y:S01]  /*8fea0*/  IADD3 R20, P6, R20, R18.reuse, RZ ;  /* 0x0000001214147210 */ /* 0x080fe20007fde0ff */
[----:B------:R0:W-:Y:S01]  /*8feb0*/  STL.64 [R1+0x668], R6 ;  /* 0x0006680601007387 */ /* 0x0001e20000100a00 */
[C---:B------:R-:W-:Y:S02]  /*8fec0*/  IMAD R9, R2.reuse, 0xd6, RZ ;  /* 0x000000d602097824 */ /* 0x040fe400078e02ff */
[----:B------:R-:W-:Y:S01]  /*8fed0*/  LEA.HI.X.SX32 R21, R23, R19, 0x1, P6 ;  /* 0x0000001317157211 */ /* 0x000fe200030f0eff */
[----:B------:R-:W-:Y:S01]  /*8fee0*/  IMAD R26, R2, 0xd8, RZ ;  /* 0x000000d8021a7824 */ /* 0x000fe200078e02ff */
[----:B------:R1:W-:Y:S01]  /*8fef0*/  STL.64 [R1+0x670], R24 ;  /* 0x0006701801007387 */ /* 0x0003e20000100a00 */
[----:B0-----:R-:W-:-:S03]  /*8ff00*/  IADD3 R6, P5, R27, R18, RZ ;  /* 0x000000121b067210 */ /* 0x001fc60007fbe0ff */
[----:B------:R0:W-:Y:S01]  /*8ff10*/  STL.64 [R1+0x660], R20 ;  /* 0x0006601401007387 */ /* 0x0001e20000100a00 */
[----:B------:R-:W-:-:S03]  /*8ff20*/  LEA.HI.X.SX32 R7, R22, R19, 0x1, P5 ;  /* 0x0000001316077211 */ /* 0x000fc600028f0eff */
[----:B------:R-:W-:Y:S04]  /*8ff30*/  STL.64 [R1+0x1df8], R8 ;  /* 0x001df80801007387 */ /* 0x000fe80000100a00 */
[----:B------:R2:W-:Y:S01]  /*8ff40*/  STL.64 [R1+0x658], R6 ;  /* 0x0006580601007387 */ /* 0x0005e20000100a00 */
[C---:B------:R-:W-:Y:S02]  /*8ff50*/  IMAD R22, R2.reuse, 0x6b, RZ ;  /* 0x0000006b02167824 */ /* 0x040fe400078e02ff */
[C---:B-1----:R-:W-:Y:S01]  /*8ff60*/  IMAD R25, R2.reuse, 0xda, RZ ;  /* 0x000000da02197824 */ /* 0x042fe200078e02ff */
[-C--:B0-----:R-:W-:Y:S01]  /*8ff70*/  IADD3 R20, P6, R9, R18.reuse, RZ ;  /* 0x0000001209147210 */ /* 0x081fe20007fde0ff */
[----:B------:R-:W-:Y:S01]  /*8ff80*/  IMAD R24, R2, 0xdc, RZ ;  /* 0x000000dc02187824 */ /* 0x000fe200078e02ff */
[----:B--2---:R-:W-:-:S04]  /*8ff90*/  IADD3 R6, P5, R26, R18, RZ ;  /* 0x000000121a067210 */ /* 0x004fc80007fbe0ff */
[-C--:B------:R-:W-:Y:S01]  /*8ffa0*/  LEA.HI.X.SX32 R7, R17, R19.reuse, 0x1, P5 ;  /* 0x0000001311077211 */ /* 0x080fe200028f0eff */
[----:B------:R-:W-:Y:S01]  /*8ffb0*/  STL.64 [R1+0x1e00], R26 ;  /* 0x001e001a01007387 */ /* 0x000fe20000100a00 */
[-C--:B------:R-:W-:Y:S01]  /*8ffc0*/  LEA.HI.X.SX32 R21, R22, R19.reuse, 0x1, P6 ;  /* 0x0000001316157211 */ /* 0x080fe200030f0eff */
[C---:B------:R-:W-:Y:S01]  /*8ffd0*/  IMAD R17, R2.reuse, 0x6d, RZ ;  /* 0x0000006d02117824 */ /* 0x040fe200078e02ff */
[-C--:B------:R-:W-:Y:S01]  /*8ffe0*/  IADD3 R8, P6, R25, R18.reuse, RZ ;  /* 0x0000001219087210 */ /* 0x080fe20007fde0ff */
[----:B------:R0:W-:Y:S01]  /*8fff0*/  STL.64 [R1+0x648], R6 ;  /* 0x0006480601007387 */ /* 0x0001e20000100a00 */
[C---:B------:R-:W-:Y:S02]  /*90000*/  IMAD R23, R2.reuse, 0xde, RZ ;  /* 0x000000de02177824 */ /* 0x040fe400078e02ff */
[----:B------:R-:W-:Y:S01]  /*90010*/  LEA.HI.X.SX32 R9, R17, R19, 0x1, P6 ;  /* 0x0000001311097211 */ /* 0x000fe200030f0eff */
[----:B------:R-:W-:Y:S01]  /*90020*/  IMAD R22, R2, 0xe0, RZ ;  /* 0x000000e002167824 */ /* 0x000fe200078e02ff */
[----:B------:R1:W-:Y:S01]  /*90030*/  STL.64 [R1+0x650], R20 ;  /* 0x0006501401007387 */ /* 0x0003e20000100a00 */
[----:B0-----:R-:W-:-:S04]  /*90040*/  IADD3 R6, P5, R24, R18, RZ ;  /* 0x0000001218067210 */ /* 0x001fc80007fbe0ff */
[----:B------:R-:W-:Y:S01]  /*90050*/  LEA.HI.X.SX32 R7, R16, R19, 0x1, P5 ;  /* 0x0000001310077211 */ /* 0x000fe200028f0eff */
[----:B------:R0:W-:Y:S01]  /*90060*/  STL.64 [R1+0x640], R8 ;  /* 0x0006400801007387 */ /* 0x0001e20000100a00 */
[----:B------:R-:W-:-:S03]  /*90070*/  IMAD R16, R2, 0x6f, RZ ;  /* 0x0000006f02107824 */ /* 0x000fc600078e02ff */
[----:B------:R2:W-:Y:S01]  /*90080*/  STL.64 [R1+0x638], R6 ;  /* 0x0006380601007387 */ /* 0x0005e20000100a00 */
[----:B-1----:R-:W-:Y:S01]  /*90090*/  IMAD R21, R2, 0xe2, RZ ;  /* 0x000000e202157824 */ /* 0x002fe200078e02ff */
[-C--:B0-----:R-:W-:Y:S02]  /*900a0*/  IADD3 R8, P6, R23, R18.reuse, RZ ;  /* 0x0000001217087210 */ /* 0x081fe40007fde0ff */
[-C--:B--2---:R-:W-:Y:S02]  /*900b0*/  IADD3 R6, P5, R22, R18.reuse, RZ ;  /* 0x0000001216067210 */ /* 0x084fe40007fbe0ff */
[-C--:B------:R-:W-:Y:S01]  /*900c0*/  LEA.HI.X.SX32 R9, R16, R19.reuse, 0x1, P6 ;  /* 0x0000001310097211 */ /* 0x080fe200030f0eff */
[C---:B------:R-:W-:Y:S01]  /*900d0*/  IMAD R20, R2.reuse, 0xe4, RZ ;  /* 0x000000e402147824 */ /* 0x040fe200078e02ff */
[----:B------:R-:W-:Y:S01]  /*900e0*/  LEA.HI.X.SX32 R7, R15, R19, 0x1, P5 ;  /* 0x000000130f077211 */ /* 0x000fe200028f0eff */
[C---:B------:R-:W-:Y:S02]  /*900f0*/  IMAD R16, R2.reuse, 0x71, RZ ;  /* 0x0000007102107824 */ /* 0x040fe400078e02ff */
[----:B------:R0:W-:Y:S04]  /*90100*/  STL.64 [R1+0x630], R8 ;  /* 0x0006300801007387 */ /* 0x0001e80000100a00 */
[----:B------:R1:W-:Y:S01]  /*90110*/  STL.64 [R1+0x628], R6 ;  /* 0x0006280601007387 */ /* 0x0003e20000100a00 */
[----:B------:R-:W-:Y:S01]  /*90120*/  IMAD R17, R2, 0xe6, RZ ;  /* 0x000000e602117824 */ /* 0x000fe200078e02ff */
[----:B0-----:R-:W-:-:S02]  /*90130*/  IADD3 R8, P6, R21, R18, RZ ;  /* 0x0000001215087210 */ /* 0x001fc40007fde0ff */
[-C--:B-1----:R-:W-:Y:S02]  /*90140*/  IADD3 R6, P5, R20, R18.reuse, RZ ;  /* 0x0000001214067210 */ /* 0x082fe40007fbe0ff */
        /* <DEDUP_REMOVED lines=9> */
[-C--:B------:R-:W-:Y:S02]  /*901e0*/  LEA.HI.X.SX32 R9, R13, R19.reuse, 0x1, P6 ;  /* 0x000000130d097211 */ /* 0x080fe400030f0eff */
[-C--:B------:R-:W-:Y:S01]  /*901f0*/  LEA.HI.X.SX32 R7, R11, R19.reuse, 0x1, P5 ;  /* 0x000000130b077211 */ /* 0x080fe200028f0eff */
[C---:B------:R-:W-:Y:S02]  /*90200*/  IMAD R13, R2.reuse, 0xec, RZ ;  /* 0x000000ec020d7824 */ /* 0x040fe400078e02ff */
[----:B------:R0:W-:Y:S01]  /*90210*/  STL.64 [R1+0x610], R8 ;  /* 0x0006100801007387 */ /* 0x0001e20000100a00 */
[----:B------:R-:W-:Y:S01]  /*90220*/  IMAD R29, R2, 0x75, RZ ;  /* 0x00000075021d7824 */ /* 0x000fe200078e02ff */
[----:B------:R-:W-:Y:S02]  /*90230*/  IADD3 R26, P6, R16, R18, RZ ;  /* 0x00000012101a7210 */ /* 0x000fe40007fde0ff */
[----:B------:R1:W-:Y:S02]  /*90240*/  STL.64 [R1+0x608], R6 ;  /* 0x0006080601007387 */ /* 0x0003e40000100a00 */
[----:B------:R-:W-:-:S02]  /*90250*/  LEA.HI.X.SX32 R27, R29, R19, 0x1, P6 ;  /* 0x000000131d1b7211 */ /* 0x000fc400030f0eff */
[----:B0-----:R-:W-:Y:S01]  /*90260*/  IADD3 R8, P5, R13, R18, RZ ;  /* 0x000000120d087210 */ /* 0x001fe20007fbe0ff */
[C---:B-1----:R-:W-:Y:S02]  /*90270*/  IMAD R6, R2.reuse, 0x76, RZ ;  /* 0x0000007602067824 */ /* 0x042fe400078e02ff */
[----:B------:R-:W-:-:S03]  /*90280*/  IMAD R7, R2, 0xf0, RZ ;  /* 0x000000f002077824 */ /* 0x000fc600078e02ff */
[-C--:B------:R-:W-:Y:S01]  /*90290*/  LEA.HI.X.SX32 R9, R6, R19.reuse, 0x1, P5 ;  /* 0x0000001306097211 */ /* 0x080fe200028f0eff */
[C---:B------:R-:W-:Y:S01]  /*902a0*/  IMAD R11, R2.reuse, 0xee, RZ ;  /* 0x000000ee020b7824 */ /* 0x040fe200078e02ff */
[----:B------:R0:W-:Y:S01]  /*902b0*/  STL.64 [R1+0x600], R26 ;  /* 0x0006001a01007387 */ /* 0x0001e20000100a00 */
[C---:B------:R-:W-:Y:S02]  /*902c0*/  IMAD R28, R2.reuse, 0x78, RZ ;  /* 0x00000078021c7824 */ /* 0x040fe400078e02ff */
[----:B------:R-:W-:Y:S01]  /*902d0*/  IMAD R6, R2, 0x77, RZ ;  /* 0x0000007702067824 */ /* 0x000fe200078e02ff */
[----:B------:R1:W-:Y:S01]  /*902e0*/  STL.64 [R1+0x5f8], R8 ;  /* 0x0005f80801007387 */ /* 0x0003e20000100a00 */
[-C--:B0-----:R-:W-:Y:S02]  /*902f0*/  IADD3 R26, P6, R11, R18.reuse, RZ ;  /* 0x000000120b1a7210 */ /* 0x081fe40007fde0ff */
[----:B-1----:R-:W-:Y:S02]  /*90300*/  IADD3 R8, P5, R7, R18, RZ ;  /* 0x0000001207087210 */ /* 0x002fe40007fbe0ff */
[----:B------:R-:W-:-:S02]  /*90310*/  LEA.HI.X.SX32 R27, R6, R19, 0x1, P6 ;  /* 0x00000013061b7211 */ /* 0x000fc400030f0eff */
[----:B------:R-:W-:Y:S01]  /*90320*/  LEA.HI.X.SX32 R9, R28, R19, 0x1, P5 ;  /* 0x000000131c097211 */ /* 0x000fe200028f0eff */
[----:B------:R-:W-:-:S04]  /*90330*/  IMAD R7, R2, 0xf2, RZ ;  /* 0x000000f202077824 */ /* 0x000fc800078e02ff */
[----:B------:R-:W-:Y:S01]  /*90340*/  STL.64 [R1+0x5e8], R8 ;  /* 0x0005e80801007387 */ /* 0x000fe20000100a00 */
[----:B------:R-:W-:-:S03]  /*90350*/  IADD3 R6, P6, R7, R18, RZ ;  /* 0x0000001207067210 */ /* 0x000fc60007fde0ff */
[----:B------:R0:W-:Y:S02]  /*90360*/  STL.64 [R1+0x5f0], R26 ;  /* 0x0005f01a01007387 */ /* 0x0001e40000100a00 */
[----:B0-----:R-:W-:-:S05]  /*90370*/  IMAD R26, R2, 0x79, RZ ;  /* 0x00000079021a7824 */ /* 0x001fca00078e02ff */
[----:B------:R-:W-:-:S05]  /*90380*/  LEA.HI.X.SX32 R7, R26, R19, 0x1, P6 ;  /* 0x000000131a077211 */ /* 0x000fca00030f0eff */
[----:B------:R0:W-:Y:S04]  /*90390*/  STL.64 [R1+0x5e0], R6 ;  /* 0x0005e00601007387 */ /* 0x0001e80000100a00 */
[----:B0-----:R-:W2:Y:S01]  /*903a0*/  LDL.LU.64 R6, [R1+0x1e10] ;  /* 0x001e100001067983 */ /* 0x001ea20000300a00 */
[C---:B------:R-:W-:Y:S02]  /*903b0*/  IMAD R29, R2.reuse, 0xf4, RZ ;  /* 0x000000f4021d7824 */ /* 0x040fe400078e02ff */
[----:B------:R-:W-:-:S03]  /*903c0*/  IMAD R28, R2, 0x7a, RZ ;  /* 0x0000007a021c7824 */ /* 0x000fc600078e02ff */
[----:B------:R-:W-:Y:S01]  /*903d0*/  IADD3 R8, P5, R29, R18, RZ ;  /* 0x000000121d087210 */ /* 0x000fe20007fbe0ff */
[----:B------:R-:W-:-:S03]  /*903e0*/  IMAD R27, R2, 0xf6, RZ ;  /* 0x000000f6021b7824 */ /* 0x000fc600078e02ff */
[-C--:B------:R-:W-:Y:S01]  /*903f0*/  LEA.HI.X.SX32 R9, R28, R19.reuse, 0x1, P5 ;  /* 0x000000131c097211 */ /* 0x080fe200028f0eff */
[C---:B------:R-:W-:Y:S01]  /*90400*/  IMAD R29, R2.reuse, 0xf8, RZ ;  /* 0x000000f8021d7824 */ /* 0x040fe200078e02ff */
[-C--:B------:R-:W-:Y:S01]  /*90410*/  IADD3 R26, P6, R27, R18.reuse, RZ ;  /* 0x000000121b1a7210 */ /* 0x080fe20007fde0ff */
[C---:B------:R-:W-:Y:S02]  /*90420*/  IMAD R27, R2.reuse, 0x7b, RZ ;  /* 0x0000007b021b7824 */ /* 0x040fe400078e02ff */
[----:B------:R0:W-:Y:S01]  /*90430*/  STL.64 [R1+0x5d8], R8 ;  /* 0x0005d80801007387 */ /* 0x0001e20000100a00 */
[----:B------:R-:W-:Y:S02]  /*90440*/  IADD3 R28, P5, R29, R18, RZ ;  /* 0x000000121d1c7210 */ /* 0x000fe40007fbe0ff */
[----:B------:R-:W-:Y:S01]  /*90450*/  LEA.HI.X.SX32 R27, R27, R19, 0x1, P6 ;  /* 0x000000131b1b7211 */ /* 0x000fe200030f0eff */
[C---:B0-----:R-:W-:Y:S02]  /*90460*/  IMAD R8, R2.reuse, 0x7c, RZ ;  /* 0x0000007c02087824 */ /* 0x041fe400078e02ff */
[----:B------:R-:W-:-:S03]  /*90470*/  IMAD R9, R2, 0xfa, RZ ;  /* 0x000000fa02097824 */ /* 0x000fc600078e02ff */
[----:B------:R-:W-:Y:S01]  /*90480*/  LEA.HI.X.SX32 R29, R8, R19, 0x1, P5 ;  /* 0x00000013081d7211 */ /* 0x000fe200028f0eff */
[----:B------:R0:W-:Y:S04]  /*90490*/  STL.64 [R1+0x5d0], R26 ;  /* 0x0005d01a01007387 */ /* 0x0001e80000100a00 */
[----:B------:R1:W-:Y:S01]  /*904a0*/  STL.64 [R1+0x5c8], R28 ;  /* 0x0005c81c01007387 */ /* 0x0003e20000100a00 */
[----:B0-----:R-:W-:Y:S01]  /*904b0*/  IADD3 R26, P6, R9, R18, RZ ;  /* 0x00000012091a7210 */ /* 0x001fe20007fde0ff */
[C---:B-1----:R-:W-:Y:S02]  /*904c0*/  IMAD R28, R2.reuse, 0x7d, RZ ;  /* 0x0000007d021c7824 */ /* 0x042fe400078e02ff */
[----:B------:R-:W-:-:S03]  /*904d0*/  IMAD R9, R2, 0xfc, RZ ;  /* 0x000000fc02097824 */ /* 0x000fc600078e02ff */
[----:B------:R-:W-:Y:S01]  /*904e0*/  LEA.HI.X.SX32 R27, R28, R19, 0x1, P6 ;  /* 0x000000131c1b7211 */ /* 0x000fe200030f0eff */
[----:B------:R-:W-:Y:S01]  /*904f0*/  IMAD R29, R2, 0xfe, RZ ;  /* 0x000000fe021d7824 */ /* 0x000fe200078e02ff */
[----:B------:R-:W-:-:S03]  /*90500*/  IADD3 R8, P5, R9, R18, RZ ;  /* 0x0000001209087210 */ /* 0x000fc60007fbe0ff */
[----:B------:R0:W-:Y:S01]  /*90510*/  STL.64 [R1+0x5c0], R26 ;  /* 0x0005c01a01007387 */ /* 0x0001e20000100a00 */
[----:B------:R-:W-:Y:S01]  /*90520*/  LEA.HI.X.SX32 R9, R3, R19, 0x1, P5 ;  /* 0x0000001303097211 */ /* 0x000fe200028f0eff */
[C---:B------:R-:W-:Y:S02]  /*90530*/  IMAD R28, R2.reuse, 0x102, RZ ;  /* 0x00000102021c7824 */ /* 0x040fe400078e02ff */
[----:B0-----:R-:W-:Y:S01]  /*90540*/  IMAD R27, R2, 0x7f, RZ ;  /* 0x0000007f021b7824 */ /* 0x001fe200078e02ff */
[----:B------:R-:W-:-:S04]  /*90550*/  IADD3 R26, P6, R29, R18, RZ ;  /* 0x000000121d1a7210 */ /* 0x000fc80007fde0ff */
[----:B------:R-:W-:Y:S01]  /*90560*/  LEA.HI.X.SX32 R27, R27, R19, 0x1, P6 ;  /* 0x000000131b1b7211 */ /* 0x000fe200030f0eff */
[----:B------:R0:W-:Y:S01]  /*90570*/  STL.64 [R1+0x5b8], R8 ;  /* 0x0005b80801007387 */ /* 0x0001e20000100a00 */
[----:B------:R-:W-:-:S03]  /*90580*/  IMAD.SHL.U32 R29, R2, 0x80, RZ ;  /* 0x00000080021d7824 */ /* 0x000fc600078e00ff */
[----:B------:R1:W-:Y:S01]  /*90590*/  STL.64 [R1+0x5b0], R26 ;  /* 0x0005b01a01007387 */ /* 0x0003e20000100a00 */
[C---:B------:R-:W-:Y:S01]  /*905a0*/  IMAD R3, R2.reuse, 0x104, RZ ;  /* 0x0000010402037824 */ /* 0x040fe200078e02ff */
[CC--:B0-----:R-:W-:Y:S01]  /*905b0*/  LEA R8, P5, R2.reuse, R18.reuse, 0x8 ;  /* 0x0000001202087211 */ /* 0x0c1fe200078a40ff */
[----:B-1----:R-:W-:Y:S01]  /*905c0*/  IMAD R27, R2, 0x81, RZ ;  /* 0x00000081021b7824 */ /* 0x002fe200078e02ff */
[----:B------:R-:W-:Y:S02]  /*905d0*/  IADD3 R26, P6, R28, R18, RZ ;  /* 0x000000121c1a7210 */ /* 0x000fe40007fde0ff */
[-C--:B------:R-:W-:Y:S02]  /*905e0*/  LEA.HI.X.SX32 R9, R29, R19.reuse, 0x1, P5 ;  /* 0x000000131d097211 */ /* 0x080fe400028f0eff */
[----:B------:R-:W-:Y:S01]  /*905f0*/  LEA.HI.X.SX32 R27, R27, R19, 0x1, P6 ;  /* 0x000000131b1b7211 */ /* 0x000fe200030f0eff */
[C---:B------:R-:W-:Y:S02]  /*90600*/  IMAD R28, R2.reuse, 0x106, RZ ;  /* 0x00000106021c7824 */ /* 0x040fe400078e02ff */
[----:B------:R0:W-:Y:S01]  /*90610*/  STL.64 [R1+0x5a8], R8 ;  /* 0x0005a80801007387 */ /* 0x0001e20000100a00 */
[----:B------:R-:W-:-:S03]  /*90620*/  IMAD R29, R2, 0x82, RZ ;  /* 0x00000082021d7824 */ /* 0x000fc600078e02ff */
[----:B------:R1:W-:Y:S01]  /*90630*/  STL.64 [R1+0x5a0], R26 ;  /* 0x0005a01a01007387 */ /* 0x0003e20000100a00 */
[-C--:B0-----:R-:W-:Y:S01]  /*90640*/  IADD3 R8, P5, R3, R18.reuse, RZ ;  /* 0x0000001203087210 */ /* 0x081fe20007fbe0ff */
[----:B-1----:R-:W-:Y:S01]  /*90650*/  IMAD R27, R2, 0x83, RZ ;  /* 0x00000083021b7824 */ /* 0x002fe200078e02ff */
[----:B------:R-:W-:Y:S02]  /*90660*/  IADD3 R26, P6, R28, R18, RZ ;  /* 0x000000121c1a7210 */ /* 0x000fe40007fde0ff */
[-C--:B------:R-:W-:Y:S01]  /*90670*/  LEA.HI.X.SX32 R9, R29, R19.reuse, 0x1, P5 ;  /* 0x000000131d097211 */ /* 0x080fe200028f0eff */
[C---:B------:R-:W-:Y:S01]  /*90680*/  IMAD R3, R2.reuse, 0x108, RZ ;  /* 0x0000010802037824 */ /* 0x040fe200078e02ff */
        /* <DEDUP_REMOVED lines=77> */
[----:B------:R-:W-:Y:S01]  /*90b60*/  IADD3 R26, P6, R28, R18, RZ ;  /* 0x000000121c1a7210 */ /* 0x000fe20007fde0ff */
[C---:B------:R-:W-:Y:S01]  /*90b70*/  IMAD R3, R2.reuse, 0x128, RZ ;  /* 0x0000012802037824 */ /* 0x040fe200078e02ff */
        /* <DEDUP_REMOVED lines=17> */
[C---:B------:R-:W-:Y:S02]  /*90c90*/  IMAD R3, R2.reuse, 0x130, RZ ;  /* 0x0000013002037824 */ /* 0x040fe400078e02ff */
[----:B-1----:R-:W-:Y:S01]  /*90ca0*/  IMAD R27, R2, 0x97, RZ ;  /* 0x00000097021b7824 */ /* 0x002fe200078e02ff */
[----:B------:R-:W-:Y:S02]  /*90cb0*/  IADD3 R26, P6, R28, R18, RZ ;  /* 0x000000121c1a7210 */ /* 0x000fe40007fde0ff */
[-C--:B------:R-:W-:Y:S02]  /*90cc0*/  LEA.HI.X.SX32 R9, R29, R19.reuse, 0x1, P5 ;  /* 0x000000131d097211 */ /* 0x080fe400028f0eff */
[----:B------:R-:W-:Y:S01]  /*90cd0*/  LEA.HI.X.SX32 R27, R27, R19, 0x1, P6 ;  /* 0x000000131b1b7211 */ /* 0x000fe200030f0eff */
[----:B------:R-:W-:-:S02]  /*90ce0*/  IMAD R28, R2, 0x132, RZ ;  /* 0x00000132021c7824 */ /* 0x000fc400078e02ff */
[----:B------:R0:W-:Y:S01]  /*90cf0*/  STL.64 [R1+0x4f8], R8 ;  /* 0x0004f80801007387 */ /* 0x0001e20000100a00 */
[----:B------:R-:W-:-:S03]  /*90d00*/  IMAD R29, R2, 0x98, RZ ;  /* 0x00000098021d7824 */ /* 0x000fc600078e02ff */
[----:B------:R1:W-:Y:S01]  /*90d10*/  STL.64 [R1+0x4f0], R26 ;  /* 0x0004f01a01007387 */ /* 0x0003e20000100a00 */
[-C--:B0-----:R-:W-:Y:S01]  /*90d20*/  IADD3 R8, P5, R3, R18.reuse, RZ ;  /* 0x0000001203087210 */ /* 0x081fe20007fbe0ff */
[C---:B------:R-:W-:Y:S02]  /*90d30*/  IMAD R3, R2.reuse, 0x134, RZ ;  /* 0x0000013402037824 */ /* 0x040fe400078e02ff */
[----:B-1----:R-:W-:Y:S01]  /*90d40*/  IMAD R27, R2, 0x99, RZ ;  /* 0x00000099021b7824 */ /* 0x002fe200078e02ff */
[----:B------:R-:W-:Y:S02]  /*90d50*/  IADD3 R26, P6, R28, R18, RZ ;  /* 0x000000121c1a7210 */ /* 0x000fe40007fde0ff */
[-C--:B------:R-:W-:Y:S01]  /*90d60*/  LEA.HI.X.SX32 R9, R29, R19.reuse, 0x1, P5 ;  /* 0x000000131d097211 */ /* 0x080fe200028f0eff */
[C---:B------:R-:W-:Y:S01]  /*90d70*/  IMAD R29, R2.reuse, 0x9a, RZ ;  /* 0x0000009a021d7824 */ /* 0x040fe200078e02ff */
[----:B------:R-:W-:Y:S01]  /*90d80*/  LEA.HI.X.SX32 R27, R27, R19, 0x1, P6 ;  /* 0x000000131b1b7211 */ /* 0x000fe200030f0eff */
[----:B------:R-:W-:-:S02]  /*90d90*/  IMAD R28, R2, 0x136, RZ ;  /* 0x00000136021c7824 */ /* 0x000fc400078e02ff */
[----:B------:R0:W-:Y:S04]  /*90da0*/  STL.64 [R1+0x4e8], R8 ;  /* 0x0004e80801007387 */ /* 0x0001e80000100a00 */
[----:B------:R1:W-:Y:S01]  /*90db0*/  STL.64 [R1+0x4e0], R26 ;  /* 0x0004e01a01007387 */ /* 0x0003e20000100a00 */
[----:B0-----:R-:W-:Y:S01]  /*90dc0*/  IADD3 R8, P5, R3, R18, RZ ;  /* 0x0000001203087210 */ /* 0x001fe20007fbe0ff */
[----:B------:R-:W-:-:S03]  /*90dd0*/  IMAD R3, R2, 0x138, RZ ;  /* 0x0000013802037824 */ /* 0x000fc600078e02ff */
[-C--:B------:R-:W-:Y:S01]  /*90de0*/  LEA.HI.X.SX32 R9, R29, R19.reuse, 0x1, P5 ;  /* 0x000000131d097211 */ /* 0x080fe200028f0eff */
[----:B-1----:R-:W-:Y:S01]  /*90df0*/  IMAD R27, R2, 0x9b, RZ ;  /* 0x0000009b021b7824 */ /* 0x002fe200078e02ff */
[----:B------:R-:W-:Y:S01]  /*90e00*/  IADD3 R26, P6, R28, R18, RZ ;  /* 0x000000121c1a7210 */ /* 0x000fe20007fde0ff */
[C---:B------:R-:W-:Y:S02]  /*90e10*/  IMAD R29, R2.reuse, 0x9c, RZ ;  /* 0x0000009c021d7824 */ /* 0x040fe400078e02ff */
[----:B------:R0:W-:Y:S01]  /*90e20*/  STL.64 [R1+0x4d8], R8 ;  /* 0x0004d80801007387 */ /* 0x0001e20000100a00 */
[----:B------:R-:W-:Y:S01]  /*90e30*/  LEA.HI.X.SX32 R27, R27, R19, 0x1, P6 ;  /* 0x000000131b1b7211 */ /* 0x000fe200030f0eff */
[----:B------:R-:W-:-:S04]  /*90e40*/  IMAD R28, R2, 0x13a, RZ ;  /* 0x0000013a021c7824 */ /* 0x000fc800078e02ff */
        /* <DEDUP_REMOVED lines=13> */
[----:B------:R-:W-:Y:S01]  /*90f20*/  LEA.HI.X.SX32 R9, R29, R19, 0x1, P5 ;  /* 0x000000131d097211 */ /* 0x000fe200028f0eff */
[----:B-1----:R-:W-:Y:S01]  /*90f30*/  IMAD R27, R2, 0x9f, RZ ;  /* 0x0000009f021b7824 */ /* 0x002fe200078e02ff */
[----:B------:R-:W-:-:S03]  /*90f40*/  IADD3 R26, P6, R28, R18, RZ ;  /* 0x000000121c1a7210 */ /* 0x000fc60007fde0ff */
[----:B------:R0:W-:Y:S01]  /*90f50*/  STL.64 [R1+0x4b8], R8 ;  /* 0x0004b80801007387 */ /* 0x0001e20000100a00 */
[C---:B------:R-:W-:Y:S01]  /*90f60*/  IMAD R29, R2.reuse, 0xa0, RZ ;  /* 0x000000a0021d7824 */ /* 0x040fe200078e02ff */
[-C--:B------:R-:W-:Y:S01]  /*90f70*/  LEA.HI.X.SX32 R27, R27, R19.reuse, 0x1, P6 ;  /* 0x000000131b1b7211 */ /* 0x080fe200030f0eff */
[C---:B------:R-:W-:Y:S01]  /*90f80*/  IMAD R28, R2.reuse, 0x142, RZ ;  /* 0x00000142021c7824 */ /* 0x040fe200078e02ff */
[----:B0-----:R-:W-:Y:S01]  /*90f90*/  IADD3 R8, P5, R3, R18, RZ ;  /* 0x0000001203087210 */ /* 0x001fe20007fbe0ff */
[----:B------:R-:W-:Y:S02]  /*90fa0*/  IMAD R3, R2, 0x144, RZ ;  /* 0x0000014402037824 */ /* 0x000fe400078e02ff */
[----:B------:R0:W-:Y:S01]  /*90fb0*/  STL.64 [R1+0x4b0], R26 ;  /* 0x0004b01a01007387 */ /* 0x0001e20000100a00 */
[----:B------:R-:W-:-:S05]  /*90fc0*/  LEA.HI.X.SX32 R9, R29, R19, 0x1, P5 ;  /* 0x000000131d097211 */ /* 0x000fca00028f0eff */
[----:B------:R1:W-:Y:S01]  /*90fd0*/  STL.64 [R1+0x4a8], R8 ;  /* 0x0004a80801007387 */ /* 0x0003e20000100a00 */
[-C--:B0-----:R-:W-:Y:S01]  /*90fe0*/  IADD3 R26, P6, R28, R18.reuse, RZ ;  /* 0x000000121c1a7210 */ /* 0x081fe20007fde0ff */
[----:B------:R-:W-:Y:S01]  /*90ff0*/  IMAD R28, R2, 0xa1, RZ ;  /* 0x000000a1021c7824 */ /* 0x000fe200078e02ff */
[----:B-1----:R-:W-:-:S04]  /*91000*/  IADD3 R8, P5, R3, R18, RZ ;  /* 0x0000001203087210 */ /* 0x002fc80007fbe0ff */
[-C--:B------:R-:W-:Y:S01]  /*91010*/  LEA.HI.X.SX32 R27, R28, R19.reuse, 0x1, P6 ;  /* 0x000000131c1b7211 */ /* 0x080fe200030f0eff */
[C---:B------:R-:W-:Y:S01]  /*91020*/  IMAD R3, R2.reuse, 0x148, RZ ;  /* 0x0000014802037824 */ /* 0x040fe200078e02ff */
[----:B--2---:R-:W-:Y:S01]  /*91030*/  LEA.HI.X.SX32 R9, R7, R19, 0x1, P5 ;  /* 0x0000001307097211 */ /* 0x004fe200028f0eff */
[C---:B------:R-:W-:Y:S02]  /*91040*/  IMAD R29, R2.reuse, 0x146, RZ ;  /* 0x00000146021d7824 */ /* 0x040fe400078e02ff */
[----:B------:R0:W-:Y:S01]  /*91050*/  STL.64 [R1+0x4a0], R26 ;  /* 0x0004a01a01007387 */ /* 0x0001e20000100a00 */
[----:B------:R-:W-:-:S03]  /*91060*/  IMAD R28, R2, 0xa3, RZ ;  /* 0x000000a3021c7824 */ /* 0x000fc600078e02ff */
[----:B------:R1:W-:Y:S01]  /*91070*/  STL.64 [R1+0x498], R8 ;  /* 0x0004980801007387 */ /* 0x0003e20000100a00 */
[-C--:B0-----:R-:W-:Y:S02]  /*91080*/  IADD3 R26, P6, R29, R18.reuse, RZ ;  /* 0x000000121d1a7210 */ /* 0x081fe40007fde0ff */
[----:B-1----:R-:W-:Y:S02]  /*91090*/  IADD3 R8, P5, R3, R18, RZ ;  /* 0x0000001203087210 */ /* 0x002fe40007fbe0ff */
[-C--:B------:R-:W-:Y:S02]  /*910a0*/  LEA.HI.X.SX32 R27, R28, R19.reuse, 0x1, P6 ;  /* 0x000000131c1b7211 */ /* 0x080fe400030f0eff */
[----:B------:R-:W-:Y:S01]  /*910b0*/  LEA.HI.X.SX32 R9, R6, R19, 0x1, P5 ;  /* 0x0000001306097211 */ /* 0x000fe200028f0eff */
[----:B------:R-:W-:-:S04]  /*910c0*/  IMAD R29, R2, 0x14a, RZ ;  /* 0x0000014a021d7824 */ /* 0x000fc800078e02ff */
[----:B------:R-:W-:Y:S01]  /*910d0*/  STL.64 [R1+0x488], R8 ;  /* 0x0004880801007387 */ /* 0x000fe20000100a00 */
[----:B------:R-:W-:-:S03]  /*910e0*/  IADD3 R28, P6, R29, R18, RZ ;  /* 0x000000121d1c7210 */ /* 0x000fc60007fde0ff */
[----:B------:R0:W-:Y:S01]  /*910f0*/  STL.64 [R1+0x490], R26 ;  /* 0x0004901a01007387 */ /* 0x0001e20000100a00 */
[C---:B------:R-:W-:Y:S02]  /*91100*/  IMAD R7, R2.reuse, 0x264, RZ ;  /* 0x0000026402077824 */ /* 0x040fe400078e02ff */
[C---:B------:R-:W-:Y:S02]  /*91110*/  IMAD R6, R2.reuse, 0x266, RZ ;  /* 0x0000026602067824 */ /* 0x040fe400078e02ff */
[----:B0-----:R-:W-:-:S03]  /*91120*/  IMAD R26, R2, 0xa5, RZ ;  /* 0x000000a5021a7824 */ /* 0x001fc600078e02ff */
[----:B------:R-:W-:Y:S02]  /*91130*/  STL.64 [R1+0x1de8], R6 ;  /* 0x001de80601007387 */ /* 0x000fe40000100a00 */
[----:B------:R-:W-:-:S05]  /*91140*/  LEA.HI.X.SX32 R29, R26, R19, 0x1, P6 ;  /* 0x000000131a1d7211 */ /* 0x000fca00030f0eff */
        /* <DEDUP_REMOVED lines=11> */
[C---:B------:R-:W-:Y:S02]  /*91200*/  IMAD R27, R2.reuse, 0x152, RZ ;  /* 0x00000152021b7824 */ /* 0x040fe400078e02ff */
[C---:B------:R-:W-:Y:S01]  /*91210*/  IMAD R26, R2.reuse, 0xa9, RZ ;  /* 0x000000a9021a7824 */ /* 0x040fe200078e02ff */
[----:B0-----:R-:W-:Y:S01]  /*91220*/  IADD3 R8, P5, R3, R18, RZ ;  /* 0x0000001203087210 */ /* 0x001fe20007fbe0ff */
[----:B------:R-:W-:-:S03]  /*91230*/  IMAD R3, R2, 0x154, RZ ;  /* 0x0000015402037824 */ /* 0x000fc600078e02ff */
[----:B------:R-:W-:Y:S01]  /*91240*/  LEA.HI.X.SX32 R9, R4, R19, 0x1, P5 ;  /* 0x0000001304097211 */ /* 0x000fe200028f0eff */
[----:B------:R0:W-:Y:S01]  /*91250*/  STL.64 [R1+0x470], R6 ;  /* 0x0004700601007387 */ /* 0x0001e20000100a00 */
[----:B------:R-:W-:-:S03]  /*91260*/  IMAD R5, R2, 0x268, RZ ;  /* 0x0000026802057824 */ /* 0x000fc600078e02ff */
[----:B------:R1:W-:Y:S01]  /*91270*/  STL.64 [R1+0x468], R8 ;  /* 0x0004680801007387 */ /* 0x0003e20000100a00 */
[C---:B------:R-:W-:Y:S01]  /*91280*/  IMAD R4, R2.reuse, 0x26a, RZ ;  /* 0x0000026a02047824 */ /* 0x040fe200078e02ff */
[-C--:B0-----:R-:W-:Y:S01]  /*91290*/  IADD3 R6, P6, R27, R18.reuse, RZ ;  /* 0x000000121b067210 */ /* 0x081fe20007fde0ff */
[----:B------:R-:W-:Y:S01]  /*912a0*/  IMAD R27, R2, 0x156, RZ ;  /* 0x00000156021b7824 */ /* 0x000fe200078e02ff */
[----:B-1----:R-:W-:Y:S02]  /*912b0*/  IADD3 R8, P5, R3, R18, RZ ;  /* 0x0000001203087210 */ /* 0x002fe40007fbe0ff */
[----:B------:R-:W-:Y:S01]  /*912c0*/  LEA.HI.X.SX32 R7, R26, R19, 0x1, P6 ;  /* 0x000000131a077211 */ /* 0x000fe200030f0eff */
[----:B------:R-:W-:Y:S01]  /*912d0*/  STL.64 [R1+0x1df0], R4 ;  /* 0x001df00401007387 */ /* 0x000fe20000100a00 */
[----:B------:R-:W-:-:S03]  /*912e0*/  IMAD R3, R2, 0x158, RZ ;  /* 0x0000015802037824 */ /* 0x000fc600078e02ff */
[----:B------:R0:W-:Y:S02]  /*912f0*/  STL.64 [R1+0x460], R6 ;  /* 0x0004600601007387 */ /* 0x0001e40000100a00 */
[----:B0-----:R-:W-:Y:S01]  /*91300*/  IADD3 R6, P6, R27, R18, RZ ;  /* 0x000000121b067210 */ /* 0x001fe20007fde0ff */
[----:B------:R-:W-:-:S05]  /*91310*/  IMAD R27, R2, 0xab, RZ ;  /* 0x000000ab021b7824 */ /* 0x000fca00078e02ff */
[-C--:B------:R-:W-:Y:S01]  /*91320*/  LEA.HI.X.SX32 R7, R27, R19.reuse, 0x1, P6 ;  /* 0x000000131b077211 */ /* 0x080fe200030f0eff */
[----:B------:R-:W-:Y:S01]  /*91330*/  IMAD R27, R2, 0xad, RZ ;  /* 0x000000ad021b7824 */ /* 0x000fe200078e02ff */
[----:B--2---:R-:W-:Y:S02]  /*91340*/  LEA.HI.X.SX32 R9, R28, R19, 0x1, P5 ;  /* 0x000000131c097211 */ /* 0x004fe400028f0eff */
[----:B------:R-:W-:-:S03]  /*91350*/  IADD3 R4, P5, R3, R18, RZ ;  /* 0x0000001203047210 */ /* 0x000fc60007fbe0ff */
[----:B------:R0:W-:Y:S01]  /*91360*/  STL.64 [R1+0x458], R8 ;  /* 0x0004580801007387 */ /* 0x0001e20000100a00 */
[C---:B------:R-:W-:Y:S02]  /*91370*/  IMAD R28, R2.reuse, 0x15c, RZ ;  /* 0x0000015c021c7824 */ /* 0x040fe400078e02ff */
[C---:B0-----:R-:W-:Y:S02]  /*91380*/  IMAD R9, R2.reuse, 0xac, RZ ;  /* 0x000000ac02097824 */ /* 0x041fe400078e02ff */
[----:B------:R-:W-:-:S03]  /*91390*/  IMAD R8, R2, 0x15a, RZ ;  /* 0x0000015a02087824 */ /* 0x000fc600078e02ff */
[----:B------:R-:W-:Y:S01]  /*913a0*/  LEA.HI.X.SX32 R5, R9, R19, 0x1, P5 ;  /* 0x0000001309057211 */ /* 0x000fe200028f0eff */
        /* <DEDUP_REMOVED lines=133> */
[-C--:B0-----:R-:W-:Y:S01]  /*91c00*/  IADD3 R6, P6, R8, R18.reuse, RZ ;  /* 0x0000001208067210 */ /* 0x081fe20007fde0ff */
[----:B------:R-:W-:Y:S01]  /*91c10*/  IMAD R8, R2, 0x192, RZ ;  /* 0x0000019202087824 */ /* 0x000fe200078e02ff */
[-C--:B-1----:R-:W-:Y:S02]  /*91c20*/  IADD3 R4, P5, R28, R18.reuse, RZ ;  /* 0x000000121c047210 */ /* 0x082fe40007fbe0ff */
[-C--:B------:R-:W-:Y:S02]  /*91c30*/  LEA.HI.X.SX32 R7, R27, R19.reuse, 0x1, P6 ;  /* 0x000000131b077211 */ /* 0x080fe400030f0eff */
[----:B------:R-:W-:Y:S01]  /*91c40*/  LEA.HI.X.SX32 R5, R9, R19, 0x1, P5 ;  /* 0x0000001309057211 */ /* 0x000fe200028f0eff */
[----:B------:R-:W-:Y:S01]  /*91c50*/  IMAD R28, R2, 0x194, RZ ;  /* 0x00000194021c7824 */ /* 0x000fe200078e02ff */
[----:B------:R-:W-:Y:S01]  /*91c60*/  IADD3 R26, P6, R8, R18, RZ ;  /* 0x00000012081a7210 */ /* 0x000fe20007fde0ff */
[----:B------:R-:W-:-:S02]  /*91c70*/  IMAD R8, R2, 0xc9, RZ ;  /* 0x000000c902087824 */ /* 0x000fc400078e02ff */
[----:B------:R0:W-:Y:S04]  /*91c80*/  STL.64 [R1+0x360], R4 ;  /* 0x0003600401007387 */ /* 0x0001e80000100a00 */
[----:B------:R1:W-:Y:S01]  /*91c90*/  STL.64 [R1+0x368], R6 ;  /* 0x0003680601007387 */ /* 0x0003e20000100a00 */
[-C--:B------:R-:W-:Y:S01]  /*91ca0*/  LEA.HI.X.SX32 R27, R8, R19.reuse, 0x1, P6 ;  /* 0x00000013081b7211 */ /* 0x080fe200030f0eff */
[----:B------:R-:W-:Y:S01]  /*91cb0*/  IMAD R9, R2, 0x196, RZ ;  /* 0x0000019602097824 */ /* 0x000fe200078e02ff */
[----:B0-----:R-:W-:Y:S01]  /*91cc0*/  IADD3 R4, P5, R28, R18, RZ ;  /* 0x000000121c047210 */ /* 0x001fe20007fbe0ff */
[----:B-1----:R-:W-:Y:S02]  /*91cd0*/  IMAD R7, R2, 0xca, RZ ;  /* 0x000000ca02077824 */ /* 0x002fe400078e02ff */
[----:B------:R0:W-:Y:S03]  /*91ce0*/  STL.64 [R1+0x358], R26 ;  /* 0x0003581a01007387 */ /* 0x0001e60000100a00 */
[----:B------:R-:W-:-:S02]  /*91cf0*/  LEA.HI.X.SX32 R5, R7, R19, 0x1, P5 ;  /* 0x0000001307057211 */ /* 0x000fc400028f0eff */
[----:B------:R-:W-:Y:S01]  /*91d00*/  IADD3 R8, P6, R9, R18, RZ ;  /* 0x0000001209087210 */ /* 0x000fe20007fde0ff */
[----:B0-----:R-:W2:Y:S04]  /*91d10*/  LDL.LU.64 R26, [R1+0x1e00] ;  /* 0x001e0000011a7983 */ /* 0x001ea80000300a00 */
[----:B------:R0:W-:Y:S02]  /*91d20*/  STL.64 [R1+0x350], R4 ;  /* 0x0003500401007387 */ /* 0x0001e40000100a00 */
[----:B0-----:R-:W-:-:S05]  /*91d30*/  IMAD R4, R2, 0xcb, RZ ;  /* 0x000000cb02047824 */ /* 0x001fca00078e02ff */
[----:B------:R-:W-:-:S05]  /*91d40*/  LEA.HI.X.SX32 R9, R4, R19, 0x1, P6 ;  /* 0x0000001304097211 */ /* 0x000fca00030f0eff */
[----:B------:R0:W-:Y:S04]  /*91d50*/  STL.64 [R1+0x348], R8 ;  /* 0x0003480801007387 */ /* 0x0001e80000100a00 */
[----:B0-----:R-:W3:Y:S01]  /*91d60*/  LDL.LU.64 R8, [R1+0x1df8] ;  /* 0x001df80001087983 */ /* 0x001ee20000300a00 */
[C---:B------:R-:W-:Y:S02]  /*91d70*/  IMAD R28, R2.reuse, 0x198, RZ ;  /* 0x00000198021c7824 */ /* 0x040fe400078e02ff */
[----:B------:R-:W-:-:S03]  /*91d80*/  IMAD R5, R2, 0x19a, RZ ;  /* 0x0000019a02057824 */ /* 0x000fc600078e02ff */
[----:B------:R-:W-:Y:S01]  /*91d90*/  IADD3 R6, P5, R28, R18, RZ ;  /* 0x000000121c067210 */ /* 0x000fe20007fbe0ff */
[----:B------:R-:W-:-:S03]  /*91da0*/  IMAD R28, R2, 0x19c, RZ ;  /* 0x0000019c021c7824 */ /* 0x000fc600078e02ff */
[-C--:B------:R-:W-:Y:S02]  /*91db0*/  LEA.HI.X.SX32 R7, R29, R19.reuse, 0x1, P5 ;  /* 0x000000131d077211 */ /* 0x080fe400028f0eff */
[-C--:B------:R-:W-:Y:S01]  /*91dc0*/  IADD3 R4, P6, R5, R18.reuse, RZ ;  /* 0x0000001205047210 */ /* 0x080fe20007fde0ff */
[----:B------:R-:W-:Y:S02]  /*91dd0*/  IMAD R5, R2, 0xcd, RZ ;  /* 0x000000cd02057824 */ /* 0x000fe400078e02ff */
        /* <DEDUP_REMOVED lines=9> */
[C---:B------:R-:W-:Y:S02]  /*91e70*/  IMAD R7, R2.reuse, 0x1a0, RZ ;  /* 0x000001a002077824 */ /* 0x040fe400078e02ff */
[----:B-1----:R-:W-:-:S03]  /*91e80*/  IMAD R29, R2, 0xcf, RZ ;  /* 0x000000cf021d7824 */ /* 0x002fc600078e02ff */
[----:B------:R-:W-:Y:S01]  /*91e90*/  IADD3 R6, P5, R7, R18, RZ ;  /* 0x0000001207067210 */ /* 0x000fe20007fbe0ff */
[----:B------:R-:W-:Y:S01]  /*91ea0*/  IMAD R28, R2, 0x1a2, RZ ;  /* 0x000001a2021c7824 */ /* 0x000fe200078e02ff */
[----:B------:R-:W-:-:S05]  /*91eb0*/  LEA.HI.X.SX32 R5, R29, R19, 0x1, P6 ;  /* 0x000000131d057211 */ /* 0x000fca00030f0eff */
[----:B------:R0:W-:Y:S02]  /*91ec0*/  STL.64 [R1+0x328], R4 ;  /* 0x0003280401007387 */ /* 0x0001e40000100a00 */
[----:B0-----:R-:W-:Y:S01]  /*91ed0*/  IADD3 R4, P6, R28, R18, RZ ;  /* 0x000000121c047210 */ /* 0x001fe20007fde0ff */
[----:B------:R-:W-:Y:S01]  /*91ee0*/  IMAD R28, R2, 0x1a4, RZ ;  /* 0x000001a4021c7824 */ /* 0x000fe200078e02ff */
[----:B---3--:R-:W-:-:S04]  /*91ef0*/  LEA.HI.X.SX32 R7, R8, R19, 0x1, P5 ;  /* 0x0000001308077211 */ /* 0x008fc800028f0eff */
[----:B------:R-:W-:Y:S01]  /*91f00*/  IADD3 R28, P5, R28, R18, RZ ;  /* 0x000000121c1c7210 */ /* 0x000fe20007fbe0ff */
[----:B------:R0:W-:Y:S01]  /*91f10*/  STL.64 [R1+0x320], R6 ;  /* 0x0003200601007387 */ /* 0x0001e20000100a00 */
[C---:B------:R-:W-:Y:S02]  /*91f20*/  IMAD R8, R2.reuse, 0x1a6, RZ ;  /* 0x000001a602087824 */ /* 0x040fe400078e02ff */
[C---:B0-----:R-:W-:Y:S02]  /*91f30*/  IMAD R7, R2.reuse, 0xd1, RZ ;  /* 0x000000d102077824 */ /* 0x041fe400078e02ff */
[----:B------:R-:W-:-:S03]  /*91f40*/  IMAD R6, R2, 0xd2, RZ ;  /* 0x000000d202067824 */ /* 0x000fc600078e02ff */
[-C--:B------:R-:W-:Y:S02]  /*91f50*/  LEA.HI.X.SX32 R5, R7, R19.reuse, 0x1, P6 ;  /* 0x0000001307057211 */ /* 0x080fe400030f0eff */
[----:B------:R-:W-:-:S03]  /*91f60*/  LEA.HI.X.SX32 R29, R6, R19, 0x1, P5 ;  /* 0x00000013061d7211 */ /* 0x000fc600028f0eff */
[----:B------:R0:W-:Y:S04]  /*91f70*/  STL.64 [R1+0x318], R4 ;  /* 0x0003180401007387 */ /* 0x0001e80000100a00 */
[----:B------:R1:W-:Y:S01]  /*91f80*/  STL.64 [R1+0x310], R28 ;  /* 0x0003101c01007387 */ /* 0x0003e20000100a00 */
[----:B------:R-:W-:Y:S01]  /*91f90*/  IMAD R7, R2, 0x1a8, RZ ;  /* 0x000001a802077824 */ /* 0x000fe200078e02ff */
[----:B0-----:R-:W-:Y:S01]  /*91fa0*/  IADD3 R4, P6, R8, R18, RZ ;  /* 0x0000001208047210 */ /* 0x001fe20007fde0ff */
[C---:B-1----:R-:W-:Y:S02]  /*91fb0*/  IMAD R29, R2.reuse, 0xd3, RZ ;  /* 0x000000d3021d7824 */ /* 0x042fe400078e02ff */
[----:B------:R-:W-:-:S03]  /*91fc0*/  IMAD R28, R2, 0x1aa, RZ ;  /* 0x000001aa021c7824 */ /* 0x000fc600078e02ff */
[----:B------:R-:W-:Y:S02]  /*91fd0*/  LEA.HI.X.SX32 R5, R29, R19, 0x1, P6 ;  /* 0x000000131d057211 */ /* 0x000fe400030f0eff */
[----:B------:R-:W-:-:S03]  /*91fe0*/  IADD3 R6, P5, R7, R18, RZ ;  /* 0x0000001207067210 */ /* 0x000fc60007fbe0ff */
[----:B------:R0:W-:Y:S01]  /*91ff0*/  STL.64 [R1+0x308], R4 ;  /* 0x0003080401007387 */ /* 0x0001e20000100a00 */
[-C--:B--2---:R-:W-:Y:S01]  /*92000*/  LEA.HI.X.SX32 R7, R27, R19.reuse, 0x1, P5 ;  /* 0x000000131b077211 */ /* 0x084fe200028f0eff */
[C---:B------:R-:W-:Y:S02]  /*92010*/  IMAD R27, R2.reuse, 0x1ae, RZ ;  /* 0x000001ae021b7824 */ /* 0x040fe400078e02ff */
[----:B------:R-:W-:Y:S01]  /*92020*/  IMAD R29, R2, 0x1ac, RZ ;  /* 0x000001ac021d7824 */ /* 0x000fe200078e02ff */
[----:B0-----:R-:W-:Y:S01]  /*92030*/  IADD3 R4, P6, R28, R18, RZ ;  /* 0x000000121c047210 */ /* 0x001fe20007fde0ff */
[----:B------:R-:W-:Y:S01]  /*92040*/  IMAD R28, R2, 0xd5, RZ ;  /* 0x000000d5021c7824 */ /* 0x000fe200078e02ff */
[----:B------:R0:W-:Y:S04]  /*92050*/  STL.64 [R1+0x300], R6 ;  /* 0x0003000601007387 */ /* 0x0001e80000100a00 */
[----:B------:R-:W-:-:S05]  /*92060*/  LEA.HI.X.SX32 R5, R28, R19, 0x1, P6 ;  /* 0x000000131c057211 */ /* 0x000fca00030f0eff */
[----:B------:R1:W-:Y:S01]  /*92070*/  STL.64 [R1+0x2f8], R4 ;  /* 0x0002f80401007387 */ /* 0x0003e20000100a00 */
[----:B0-----:R-:W-:Y:S01]  /*92080*/  IADD3 R6, P5, R29, R18, RZ ;  /* 0x000000121d067210 */ /* 0x001fe20007fbe0ff */
[----:B------:R-:W-:-:S03]  /*92090*/  IMAD R28, R2, 0x1b0, RZ ;  /* 0x000001b0021c7824 */ /* 0x000fc600078e02ff */
[----:B------:R-:W-:Y:S02]  /*920a0*/  LEA.HI.X.SX32 R7, R9, R19, 0x1, P5 ;  /* 0x0000001309077211 */ /* 0x000fe400028f0eff */
[----:B-1----:R-:W-:Y:S01]  /*920b0*/  IADD3 R4, P6, R27, R18, RZ ;  /* 0x000000121b047210 */ /* 0x002fe20007fde0ff */
[C---:B------:R-:W-:Y:S02]  /*920c0*/  IMAD R27, R2.reuse, 0xd7, RZ ;  /* 0x000000d7021b7824 */ /* 0x040fe400078e02ff */
[----:B------:R-:W-:-:S03]  /*920d0*/  IMAD R9, R2, 0x1b2, RZ ;  /* 0x000001b202097824 */ /* 0x000fc600078e02ff */
[----:B------:R-:W-:Y:S01]  /*920e0*/  LEA.HI.X.SX32 R5, R27, R19, 0x1, P6 ;  /* 0x000000131b057211 */ /* 0x000fe200030f0eff */
[----:B------:R0:W-:Y:S01]  /*920f0*/  STL.64 [R1+0x2f0], R6 ;  /* 0x0002f00601007387 */ /* 0x0001e20000100a00 */
[----:B------:R-:W-:-:S03]  /*92100*/  IMAD R27, R2, 0xd9, RZ ;  /* 0x000000d9021b7824 */ /* 0x000fc600078e02ff */
[----:B------:R1:W-:Y:S01]  /*92110*/  STL.64 [R1+0x2e8], R4 ;  /* 0x0002e80401007387 */ /* 0x0003e20000100a00 */
[-C--:B0-----:R-:W-:Y:S02]  /*92120*/  IADD3 R6, P5, R28, R18.reuse, RZ ;  /* 0x000000121c067210 */ /* 0x081fe40007fbe0ff */
[-C--:B-1----:R-:W-:Y:S02]  /*92130*/  IADD3 R4, P6, R9, R18.reuse, RZ ;  /* 0x0000001209047210 */ /* 0x082fe40007fde0ff */
[-C--:B------:R-:W-:Y:S01]  /*92140*/  LEA.HI.X.SX32 R7, R26, R19.reuse, 0x1, P5 ;  /* 0x000000131a077211 */ /* 0x080fe200028f0eff */
[C---:B------:R-:W-:Y:S01]  /*92150*/  IMAD R26, R2.reuse, 0x1b6, RZ ;  /* 0x000001b6021a7824 */ /* 0x040fe200078e02ff */
[----:B------:R-:W-:Y:S01]  /*92160*/  LEA.HI.X.SX32 R5, R27, R19, 0x1, P6 ;  /* 0x000000131b057211 */ /* 0x000fe200030f0eff */
[C---:B------:R-:W-:Y:S01]  /*92170*/  IMAD R28, R2.reuse, 0x1b4, RZ ;  /* 0x000001b4021c7824 */ /* 0x040fe200078e02ff */
[----:B------:R-:W-:Y:S04]  /*92180*/  STL.64 [R1+0x1da8], R8 ;  /* 0x001da80801007387 */ /* 0x000fe80000100a00 */
[----:B------:R0:W-:Y:S04]  /*92190*/  STL.64 [R1+0x2e0], R6 ;  /* 0x0002e00601007387 */ /* 0x0001e80000100a00 */
[----:B------:R1:W-:Y:S01]  /*921a0*/  STL.64 [R1+0x2d8], R4 ;  /* 0x0002d80401007387 */ /* 0x0003e20000100a00 */
[----:B------:R-:W-:Y:S01]  /*921b0*/  IMAD R27, R2, 0x1b8, RZ ;  /* 0x000001b8021b7824 */ /* 0x000fe200078e02ff */
[----:B0-----:R-:W-:-:S02]  /*921c0*/  IADD3 R6, P5, R28, R18, RZ ;  /* 0x000000121c067210 */ /* 0x001fc40007fbe0ff */
[----:B-1----:R-:W-:Y:S01]  /*921d0*/  IADD3 R4, P6, R26, R18, RZ ;  /* 0x000000121a047210 */ /* 0x002fe20007fde0ff */
[C---:B------:R-:W-:Y:S01]  /*921e0*/  IMAD R26, R2.reuse, 0xdb, RZ ;  /* 0x000000db021a7824 */ /* 0x040fe200078e02ff */
[----:B------:R-:W-:Y:S01]  /*921f0*/  LEA.HI.X.SX32 R7, R25, R19, 0x1, P5 ;  /* 0x0000001319077211 */ /* 0x000fe200028f0eff */
[----:B------:R-:W-:-:S03]  /*92200*/  IMAD R25, R2, 0x1ba, RZ ;  /* 0x000001ba02197824 */ /* 0x000fc600078e02ff */
[-C--:B------:R-:W-:Y:S01]  /*92210*/  LEA.HI.X.SX32 R5, R26, R19.reuse, 0x1, P6 ;  /* 0x000000131a057211 */ /* 0x080fe200030f0eff */
[----:B------:R0:W-:Y:S04]  /*92220*/  STL.64 [R1+0x2d0], R6 ;  /* 0x0002d00601007387 */ /* 0x0001e80000100a00 */
[----:B------:R1:W-:Y:S01]  /*92230*/  STL.64 [R1+0x2c8], R4 ;  /* 0x0002c80401007387 */ /* 0x0003e20000100a00 */
[C---:B------:R-:W-:Y:S01]  /*92240*/  IMAD R26, R2.reuse, 0x1bc, RZ ;  /* 0x000001bc021a7824 */ /* 0x040fe200078e02ff */
[-C--:B0-----:R-:W-:Y:S02]  /*92250*/  IADD3 R6, P5, R27, R18.reuse, RZ ;  /* 0x000000121b067210 */ /* 0x081fe40007fbe0ff */
[----:B-1----:R-:W-:Y:S01]  /*92260*/  IADD3 R4, P6, R25, R18, RZ ;  /* 0x0000001219047210 */ /* 0x002fe20007fde0ff */
[----:B------:R-:W-:Y:S01]  /*92270*/  IMAD R25, R2, 0xdd, RZ ;  /* 0x000000dd02197824 */ /* 0x000fe200078e02ff */
[----:B------:R-:W-:Y:S01]  /*92280*/  LEA.HI.X.SX32 R7, R24, R19, 0x1, P5 ;  /* 0x0000001318077211 */ /* 0x000fe200028f0eff */
[----:B------:R-:W-:-:S03]  /*92290*/  IMAD R24, R2, 0x1be, RZ ;  /* 0x000001be02187824 */ /* 0x000fc600078e02ff */
[-C--:B------:R-:W-:Y:S01]  /*922a0*/  LEA.HI.X.SX32 R5, R25, R19.reuse, 0x1, P6 ;  /* 0x0000001319057211 */ /* 0x080fe200030f0eff */
[----:B------:R0:W-:Y:S04]  /*922b0*/  STL.64 [R1+0x2c0], R6 ;  /* 0x0002c00601007387 */ /* 0x0001e80000100a00 */
[----:B------:R1:W-:Y:S01]  /*922c0*/  STL.64 [R1+0x2b8], R4 ;  /* 0x0002b80401007387 */ /* 0x0003e20000100a00 */
[----:B------:R-:W-:Y:S01]  /*922d0*/  IMAD R25, R2, 0x1c0, RZ ;  /* 0x000001c002197824 */ /* 0x000fe200078e02ff */
[-C--:B0-----:R-:W-:Y:S02]  /*922e0*/  IADD3 R6, P5, R26, R18.reuse, RZ ;  /* 0x000000121a067210 */ /* 0x081fe40007fbe0ff */
        /* <DEDUP_REMOVED lines=31> */
[----:B------:R-:W-:Y:S01]  /*924e0*/  LEA.HI.X.SX32 R5, R21, R19, 0x1, P6 ;  /* 0x0000001315057211 */ /* 0x000fe200030f0eff */
[----:B------:R0:W-:Y:S01]  /*924f0*/  STL.64 [R1+0x280], R6 ;  /* 0x0002800601007387 */ /* 0x0001e20000100a00 */
[----:B------:R-:W-:-:S03]  /*92500*/  IMAD R21, R2, 0x1d0, RZ ;  /* 0x000001d002157824 */ /* 0x000fc600078e02ff */
[----:B------:R1:W-:Y:S01]  /*92510*/  STL.64 [R1+0x218], R4 ;  /* 0x0002180401007387 */ /* 0x0003e20000100a00 */
[-C--:B0-----:R-:W-:Y:S02]  /*92520*/  IADD3 R6, P5, R22, R18.reuse, RZ ;  /* 0x0000001216067210 */ /* 0x081fe40007fbe0ff */
[-C--:B-1----:R-:W-:Y:S01]  /*92530*/  IADD3 R4, P6, R20, R18.reuse, RZ ;  /* 0x0000001214047210 */ /* 0x082fe20007fde0ff */
[----:B------:R-:W-:Y:S01]  /*92540*/  IMAD R20, R2, 0xe7, RZ ;  /* 0x000000e702147824 */ /* 0x000fe200078e02ff */
[-C--:B------:R-:W-:Y:S02]  /*92550*/  LEA.HI.X.SX32 R7, R17, R19.reuse, 0x1, P5 ;  /* 0x0000001311077211 */ /* 0x080fe400028f0eff */
[----:B------:R-:W-:Y:S02]  /*92560*/  IADD3 R28, P5, R21, R18, RZ ;  /* 0x00000012151c7210 */ /* 0x000fe40007fbe0ff */
[-C--:B------:R-:W-:Y:S02]  /*92570*/  LEA.HI.X.SX32 R5, R20, R19.reuse, 0x1, P6 ;  /* 0x0000001314057211 */ /* 0x080fe400030f0eff */
[----:B------:R-:W-:Y:S01]  /*92580*/  LEA.HI.X.SX32 R29, R15, R19, 0x1, P5 ;  /* 0x000000130f1d7211 */ /* 0x000fe200028f0eff */
[----:B------:R-:W-:Y:S04]  /*92590*/  STL.64 [R1+0x198], R6 ;  /* 0x0001980601007387 */ /* 0x000fe80000100a00 */
[----:B------:R-:W-:Y:S04]  /*925a0*/  STL.64 [R1+0x190], R4 ;  /* 0x0001900401007387 */ /* 0x000fe80000100a00 */
[----:B------:R0:W-:Y:S04]  /*925b0*/  STL.64 [R1+0x17e8], R28 ;  /* 0x0017e81c01007387 */ /* 0x0001e80000100a00 */
[----:B0-----:R-:W2:Y:S01]  /*925c0*/  LDL.64 R28, [R1+0x3a8] ;  /* 0x0003a800011c7983 */ /* 0x001ea20000100a00 */
[----:B------:R-:W-:-:S02]  /*925d0*/  IMAD R17, R2, 0x1d2, RZ ;  /* 0x000001d202117824 */ /* 0x000fc400078e02ff */
[----:B------:R-:W-:-:S03]  /*925e0*/  IMAD R15, R2, 0x1d4, RZ ;  /* 0x000001d4020f7824 */ /* 0x000fc600078e02ff */
[----:B------:R-:W-:Y:S01]  /*925f0*/  IADD3 R26, P6, R17, R18, RZ ;  /* 0x00000012111a7210 */ /* 0x000fe20007fde0ff */
[C---:B------:R-:W-:Y:S02]  /*92600*/  IMAD R17, R2.reuse, 0xe9, RZ ;  /* 0x000000e902117824 */ /* 0x040fe400078e02ff */
[C---:B------:R-:W-:Y:S02]  /*92610*/  IMAD R14, R2.reuse, 0x1dc, RZ ;  /* 0x000001dc020e7824 */ /* 0x040fe400078e02ff */
[C---:B------:R-:W-:Y:S02]  /*92620*/  IMAD R12, R2.reuse, 0x1de, RZ ;  /* 0x000001de020c7824 */ /* 0x040fe400078e02ff */
[C---:B------:R-:W-:Y:S02]  /*92630*/  IMAD R7, R2.reuse, 0xf0, RZ ;  /* 0x000000f002077824 */ /* 0x040fe400078e02ff */
[C---:B------:R-:W-:Y:S02]  /*92640*/  IMAD R10, R2.reuse, 0x1e2, RZ ;  /* 0x000001e2020a7824 */ /* 0x040fe400078e02ff */
[----:B------:R-:W-:-:S02]  /*92650*/  IMAD R6, R2, 0x1e4, RZ ;  /* 0x000001e402067824 */ /* 0x000fc400078e02ff */
[C---:B------:R-:W-:Y:S02]  /*92660*/  IMAD R4, R2.reuse, 0xf2, RZ ;  /* 0x000000f202047824 */ /* 0x040fe400078e02ff */
[C---:B------:R-:W-:Y:S01]  /*92670*/  IMAD R5, R2.reuse, 0x1e8, RZ ;  /* 0x000001e802057824 */ /* 0x040fe200078e02ff */
[-C--:B--2---:R-:W-:Y:S01]  /*92680*/  IADD3 R24, P5, R15, R28.reuse, RZ ;  /* 0x0000001c0f187210 */ /* 0x084fe20007fbe0ff */
[----:B------:R-:W-:Y:S01]  /*92690*/  IMAD R15, R2, 0x1d6, RZ ;  /* 0x000001d6020f7824 */ /* 0x000fe200078e02ff */
[-C--:B------:R-:W-:Y:S02]  /*926a0*/  LEA.HI.X.SX32 R27, R17, R29.reuse, 0x1, P6 ;  /* 0x0000001d111b7211 */ /* 0x080fe400030f0eff */
[----:B------:R-:W-:Y:S02]  /*926b0*/  LEA.HI.X.SX32 R25, R16, R29, 0x1, P5 ;  /* 0x0000001d10197211 */ /* 0x000fe400028f0eff */
[----:B------:R-:W-:Y:S01]  /*926c0*/  IADD3 R22, P6, R15, R28, RZ ;  /* 0x0000001c0f167210 */ /* 0x000fe20007fde0ff */
[----:B------:R-:W-:-:S02]  /*926d0*/  IMAD R15, R2, 0x1d8, RZ ;  /* 0x000001d8020f7824 */ /* 0x000fc400078e02ff */
[----:B------:R-:W-:-:S03]  /*926e0*/  IMAD R16, R2, 0xeb, RZ ;  /* 0x000000eb02107824 */ /* 0x000fc600078e02ff */
[-C--:B------:R-:W-:Y:S01]  /*926f0*/  IADD3 R20, P5, R15, R28.reuse, RZ ;  /* 0x0000001c0f147210 */ /* 0x080fe20007fbe0ff */
[----:B------:R-:W-:Y:S01]  /*92700*/  IMAD R15, R2, 0x1da, RZ ;  /* 0x000001da020f7824 */ /* 0x000fe200078e02ff */
[-C--:B------:R-:W-:Y:S01]  /*92710*/  LEA.HI.X.SX32 R23, R16, R29.reuse, 0x1, P6 ;  /* 0x0000001d10177211 */ /* 0x080fe200030f0eff */
[----:B------:R-:W-:Y:S01]  /*92720*/  STL.64 [R1+0x17f0], R26 ;  /* 0x0017f01a01007387 */ /* 0x000fe20000100a00 */
[----:B------:R-:W-:Y:S01]  /*92730*/  LEA.HI.X.SX32 R21, R13, R29, 0x1, P5 ;  /* 0x0000001d0d157211 */ /* 0x000fe200028f0eff */
[----:B------:R-:W-:Y:S02]  /*92740*/  IMAD R13, R2, 0xed, RZ ;  /* 0x000000ed020d7824 */ /* 0x000fe400078e02ff */
[----:B------:R-:W-:Y:S01]  /*92750*/  STL.64 [R1+0x17f8], R24 ;  /* 0x0017f81801007387 */ /* 0x000fe20000100a00 */
[----:B------:R-:W-:-:S03]  /*92760*/  IADD3 R18, P6, R15, R28, RZ ;  /* 0x0000001c0f127210 */ /* 0x000fc60007fde0ff */
[----:B------:R-:W-:Y:S01]  /*92770*/  STL [R1+0x1818], R22 ;  /* 0x0018181601007387 */ /* 0x000fe20000100800 */
[----:B------:R-:W-:-:S03]  /*92780*/  IADD3 R16, P5, R14, R28, RZ ;  /* 0x0000001c0e107210 */ /* 0x000fc60007fbe0ff */
[----:B------:R0:W-:Y:S01]  /*92790*/  STL [R1+0x1800], R23 ;  /* 0x0018001701007387 */ /* 0x0001e20000100800 */
[-C--:B------:R-:W-:Y:S02]  /*927a0*/  LEA.HI.X.SX32 R19, R13, R29.reuse, 0x1, P6 ;  /* 0x0000001d0d137211 */ /* 0x080fe400030f0eff */
[----:B------:R-:W-:Y:S02]  /*927b0*/  IADD3 R14, P6, R12, R28, RZ ;  /* 0x0000001c0c0e7210 */ /* 0x000fe40007fde0ff */
[----:B------:R-:W-:Y:S01]  /*927c0*/  LEA.HI.X.SX32 R17, R11, R29, 0x1, P5 ;  /* 0x0000001d0b117211 */ /* 0x000fe200028f0eff */
[C---:B0-----:R-:W-:Y:S02]  /*927d0*/  IMAD R23, R2.reuse, 0x1e0, RZ ;  /* 0x000001e002177824 */ /* 0x041fe400078e02ff */
[----:B------:R-:W-:-:S03]  /*927e0*/  IMAD R11, R2, 0xef, RZ ;  /* 0x000000ef020b7824 */ /* 0x000fc600078e02ff */
[-C--:B------:R-:W-:Y:S02]  /*927f0*/  IADD3 R12, P5, R23, R28.reuse, RZ ;  /* 0x0000001c170c7210 */ /* 0x080fe40007fbe0ff */
[-C--:B------:R-:W-:Y:S02]  /*92800*/  LEA.HI.X.SX32 R15, R11, R29.reuse, 0x1, P6 ;  /* 0x0000001d0b0f7211 */ /* 0x080fe400030f0eff */
[-C--:B------:R-:W-:Y:S01]  /*92810*/  LEA.HI.X.SX32 R13, R7, R29.reuse, 0x1, P5 ;  /* 0x0000001d070d7211 */ /* 0x080fe200028f0eff */
[----:B------:R-:W-:Y:S01]  /*92820*/  IMAD R7, R2, 0xf1, RZ ;  /* 0x000000f102077824 */ /* 0x000fe200078e02ff */
[-C--:B------:R-:W-:Y:S01]  /*92830*/  IADD3 R10, P6, R10, R28.reuse, RZ ;  /* 0x0000001c0a0a7210 */ /* 0x080fe20007fde0ff */
[----:B------:R0:W-:Y:S01]  /*92840*/  STL.64 [R1+0x1808], R20 ;  /* 0x0018081401007387 */ /* 0x0001e20000100a00 */
[----:B------:R-:W-:Y:S02]  /*92850*/  IADD3 R8, P5, R6, R28, RZ ;  /* 0x0000001c06087210 */ /* 0x000fe40007fbe0ff */
[-C--:B------:R-:W-:Y:S01]  /*92860*/  LEA.HI.X.SX32 R11, R7, R29.reuse, 0x1, P6 ;  /* 0x0000001d070b7211 */ /* 0x080fe200030f0eff */
[----:B------:R-:W-:Y:S01]  /*92870*/  STL.64 [R1+0x1810], R18 ;  /* 0x0018101201007387 */ /* 0x000fe20000100a00 */
[----:B------:R-:W-:-:S03]  /*92880*/  LEA.HI.X.SX32 R9, R4, R29, 0x1, P5 ;  /* 0x0000001d04097211 */ /* 0x000fc600028f0eff */
[----:B------:R-:W-:Y:S01]  /*92890*/  STL.64 [R1+0x1820], R16 ;  /* 0x0018201001007387 */ /* 0x000fe20000100a00 */
[----:B------:R-:W-:-:S03]  /*928a0*/  IMAD R7, R2, 0x1e6, RZ ;  /* 0x000001e602077824 */ /* 0x000fc600078e02ff */
[----:B------:R-:W-:Y:S04]  /*928b0*/  STL [R1+0x1d40], R23 ;  /* 0x001d401701007387 */ /* 0x000fe80000100800 */
[----:B------:R-:W-:Y:S04]  /*928c0*/  STL.64 [R1+0x1828], R14 ;  /* 0x0018280e01007387 */ /* 0x000fe80000100a00 */
[----:B------:R-:W-:Y:S04]  /*928d0*/  STL [R1+0x1848], R12 ;  /* 0x0018480c01007387 */ /* 0x000fe80000100800 */
[----:B------:R-:W-:Y:S01]  /*928e0*/  STL [R1+0x1830], R13 ;  /* 0x0018300d01007387 */ /* 0x000fe20000100800 */
[----:B------:R-:W-:-:S03]  /*928f0*/  IADD3 R6, P6, R7, R28, RZ ;  /* 0x0000001c07067210 */ /* 0x000fc60007fde0ff */
[----:B------:R-:W-:Y:S04]  /*92900*/  STL.64 [R1+0x1838], R10 ;  /* 0x0018380a01007387 */ /* 0x000fe80000100a00 */
[----:B------:R1:W-:Y:S01]  /*92910*/  STL.64 [R1+0x9a8], R8 ;  /* 0x0009a80801007387 */ /* 0x0003e20000100a00 */
[----:B------:R-:W-:Y:S01]  /*92920*/  IADD3 R4, P5, R5, R28, RZ ;  /* 0x0000001c05047210 */ /* 0x000fe20007fbe0ff */
[C---:B0-----:R-:W-:Y:S02]  /*92930*/  IMAD R20, R2.reuse, 0x1ea, RZ ;  /* 0x000001ea02147824 */ /* 0x041fe400078e02ff */
[C---:B-1----:R-:W-:Y:S02]  /*92940*/  IMAD R8, R2.reuse, 0xf3, RZ ;  /* 0x000000f302087824 */ /* 0x042fe400078e02ff */
[----:B------:R-:W-:-:S03]  /*92950*/  IMAD R9, R2, 0xf4, RZ ;  /* 0x000000f402097824 */ /* 0x000fc600078e02ff */
[-C--:B------:R-:W-:Y:S01]  /*92960*/  LEA.HI.X.SX32 R7, R8, R29.reuse, 0x1, P6 ;  /* 0x0000001d08077211 */ /* 0x080fe200030f0eff */
[C---:B------:R-:W-:Y:S01]  /*92970*/  IMAD R11, R2.reuse, 0x1ec, RZ ;  /* 0x000001ec020b7824 */ /* 0x040fe200078e02ff */
[----:B------:R-:W-:Y:S01]  /*92980*/  LEA.HI.X.SX32 R5, R9, R29, 0x1, P5 ;  /* 0x0000001d09057211 */ /* 0x000fe200028f0eff */
[C---:B------:R-:W-:Y:S02]  /*92990*/  IMAD R8, R2.reuse, 0xf5, RZ ;  /* 0x000000f502087824 */ /* 0x040fe400078e02ff */
[----:B------:R0:W-:Y:S01]  /*929a0*/  STL.64 [R1+0x9a0], R6 ;  /* 0x0009a00601007387 */ /* 0x0001e20000100a00 */
[----:B------:R-:W-:-:S03]  /*929b0*/  IMAD R9, R2, 0xf6, RZ ;  /* 0x000000f602097824 */ /* 0x000fc600078e02ff */
[----:B------:R-:W-:Y:S01]  /*929c0*/  STL [R1+0x1d10], R20 ;  /* 0x001d101401007387 */ /* 0x000fe20000100800 */
[----:B------:R-:W-:-:S03]  /*929d0*/  IMAD R24, R2, 0x1ee, RZ ;  /* 0x000001ee02187824 */ /* 0x000fc600078e02ff */
[----:B------:R1:W-:Y:S01]  /*929e0*/  STL.64 [R1+0x9b8], R4 ;  /* 0x0009b80401007387 */ /* 0x0003e20000100a00 */
[----:B0-----:R-:W-:-:S04]  /*929f0*/  IADD3 R6, P6, R20, R28, RZ ;  /* 0x0000001c14067210 */ /* 0x001fc80007fde0ff */
[-C--:B------:R-:W-:Y:S02]  /*92a00*/  LEA.HI.X.SX32 R7, R8, R29.reuse, 0x1, P6 ;  /* 0x0000001d08077211 */ /* 0x080fe400030f0eff */
[-C--:B-1----:R-:W-:Y:S01]  /*92a10*/  IADD3 R4, P5, R11, R28.reuse, RZ ;  /* 0x0000001c0b047210 */ /* 0x082fe20007fbe0ff */
[----:B------:R-:W-:Y:S01]  /*92a20*/  STL [R1+0x1d08], R11 ;  /* 0x001d080b01007387 */ /* 0x000fe20000100800 */
[C---:B------:R-:W-:Y:S02]  /*92a30*/  IMAD R27, R2.reuse, 0x1f0, RZ ;  /* 0x000001f0021b7824 */ /* 0x040fe400078e02ff */
[----:B------:R-:W-:Y:S01]  /*92a40*/  LEA.HI.X.SX32 R5, R9, R29, 0x1, P5 ;  /* 0x0000001d09057211 */ /* 0x000fe200028f0eff */
[----:B------:R0:W-:Y:S01]  /*92a50*/  STL.64 [R1+0x9b0], R6 ;  /* 0x0009b00601007387 */ /* 0x0001e20000100a00 */
[C---:B------:R-:W-:Y:S02]  /*92a60*/  IMAD R8, R2.reuse, 0xf7, RZ ;  /* 0x000000f702087824 */ /* 0x040fe400078e02ff */
[C---:B------:R-:W-:Y:S01]  /*92a70*/  IMAD R9, R2.reuse, 0xf8, RZ ;  /* 0x000000f802097824 */ /* 0x040fe200078e02ff */
[----:B------:R1:W-:Y:S01]  /*92a80*/  STL.64 [R1+0x9c8], R4 ;  /* 0x0009c80401007387 */ /* 0x0003e20000100a00 */
[----:B------:R-:W-:Y:S01]  /*92a90*/  IMAD R16, R2, 0x1f2, RZ ;  /* 0x000001f202107824 */ /* 0x000fe200078e02ff */
[----:B0-----:R-:W-:-:S02]  /*92aa0*/  IADD3 R6, P6, R24, R28, RZ ;  /* 0x0000001c18067210 */ /* 0x001fc40007fde0ff */
[----:B-1----:R-:W-:Y:S02]  /*92ab0*/  IADD3 R4, P5, R27, R28, RZ ;  /* 0x0000001c1b047210 */ /* 0x002fe40007fbe0ff */
[-C--:B------:R-:W-:Y:S01]  /*92ac0*/  LEA.HI.X.SX32 R7, R8, R29.reuse, 0x1, P6 ;  /* 0x0000001d08077211 */ /* 0x080fe200030f0eff */
[----:B------:R-:W-:Y:S01]  /*92ad0*/  STL [R1+0x1cf0], R27 ;  /* 0x001cf01b01007387 */ /* 0x000fe20000100800 */
[----:B------:R-:W-:Y:S01]  /*92ae0*/  LEA.HI.X.SX32 R5, R9, R29, 0x1, P5 ;  /* 0x0000001d09057211 */ /* 0x000fe200028f0eff */
[C---:B------:R-:W-:Y:S02]  /*92af0*/  IMAD R9, R2.reuse, 0xf9, RZ ;  /* 0x000000f902097824 */ /* 0x040fe400078e02ff */
[----:B------:R0:W-:Y:S01]  /*92b00*/  STL.64 [R1+0x9c0], R6 ;  /* 0x0009c00601007387 */ /* 0x0001e20000100a00 */
[----:B------:R-:W-:-:S03]  /*92b10*/  IMAD R25, R2, 0x1f4, RZ ;  /* 0x000001f402197824 */ /* 0x000fc600078e02ff */
[----:B------:R1:W-:Y:S01]  /*92b20*/  STL.64 [R1+0x9d8], R4 ;  /* 0x0009d80401007387 */ /* 0x0003e20000100a00 */
[----:B------:R-:W-:Y:S01]  /*92b30*/  IMAD R19, R2, 0x1f6, RZ ;  /* 0x000001f602137824 */ /* 0x000fe200078e02ff */
[----:B0-----:R-:W-:-:S04]  /*92b40*/  IADD3 R6, P6, R16, R28, RZ ;  /* 0x0000001c10067210 */ /* 0x001fc80007fde0ff */
[-C--:B------:R-:W-:Y:S01]  /*92b50*/  LEA.HI.X.SX32 R7, R9, R29.reuse, 0x1, P6 ;  /* 0x0000001d09077211 */ /* 0x080fe200030f0eff */
[C---:B------:R-:W-:Y:S01]  /*92b60*/  IMAD R9, R2.reuse, 0xfa, RZ ;  /* 0x000000fa02097824 */ /* 0x040fe200078e02ff */
[-C--:B-1----:R-:W-:Y:S01]  /*92b70*/  IADD3 R4, P5, R25, R28.reuse, RZ ;  /* 0x0000001c19047210 */ /* 0x082fe20007fbe0ff */
[----:B------:R-:W-:Y:S03]  /*92b80*/  STL.64 [R1+0x1cf8], R24 ;  /* 0x001cf81801007387 */ /* 0x000fe60000100a00 */
[----:B------:R-:W-:Y:S01]  /*92b90*/  LEA.HI.X.SX32 R5, R9, R29, 0x1, P5 ;  /* 0x0000001d09057211 */ /* 0x000fe200028f0eff */
[----:B------:R0:W-:Y:S01]  /*92ba0*/  STL.64 [R1+0x9d0], R6 ;  /* 0x0009d00601007387 */ /* 0x0001e20000100a00 */
[C---:B------:R-:W-:Y:S02]  /*92bb0*/  IMAD R9, R2.reuse, 0xfb, RZ ;  /* 0x000000fb02097824 */ /* 0x040fe400078e02ff */
[----:B------:R-:W-:Y:S01]  /*92bc0*/  IMAD R26, R2, 0x1f8, RZ ;  /* 0x000001f8021a7824 */ /* 0x000fe200078e02ff */
[----:B------:R-:W-:Y:S01]  /*92bd0*/  STL [R1+0x1d0c], R19 ;  /* 0x001d0c1301007387 */ /* 0x000fe20000100800 */
[----:B0-----:R-:W-:-:S03]  /*92be0*/  IADD3 R6, P6, R19, R28, RZ ;  /* 0x0000001c13067210 */ /* 0x001fc60007fde0ff */
[----:B------:R0:W-:Y:S01]  /*92bf0*/  STL.64 [R1+0x9e8], R4 ;  /* 0x0009e80401007387 */ /* 0x0001e20000100a00 */
[----:B------:R-:W-:-:S03]  /*92c00*/  LEA.HI.X.SX32 R7, R9, R29, 0x1, P6 ;  /* 0x0000001d09077211 */ /* 0x000fc600030f0eff */
[----:B------:R-:W-:Y:S04]  /*92c10*/  STL [R1+0x1d14], R26 ;  /* 0x001d141a01007387 */ /* 0x000fe80000100800 */
[----:B------:R1:W-:Y:S01]  /*92c20*/  STL.64 [R1+0x9e0], R6 ;  /* 0x0009e00601007387 */ /* 0x0003e20000100a00 */
[----:B------:R-:W-:Y:S01]  /*92c30*/  IMAD R22, R2, 0x1fa, RZ ;  /* 0x000001fa02167824 */ /* 0x000fe200078e02ff */
[----:B0-----:R-:W-:Y:S01]  /*92c40*/  IADD3 R4, P5, R26, R28, RZ ;  /* 0x0000001c1a047210 */ /* 0x001fe20007fbe0ff */
[C---:B-1----:R-:W-:Y:S02]  /*92c50*/  IMAD R6, R2.reuse, 0xfc, RZ ;  /* 0x000000fc02067824 */ /* 0x042fe400078e02ff */
[----:B------:R-:W-:-:S03]  /*92c60*/  IMAD R7, R2, 0x1fc, RZ ;  /* 0x000001fc02077824 */ /* 0x000fc600078e02ff */
[----:B------:R-:W-:Y:S01]  /*92c70*/  LEA.HI.X.SX32 R5, R6, R29, 0x1, P5 ;  /* 0x0000001d06057211 */ /* 0x000fe200028f0eff */
[----:B------:R-:W-:Y:S01]  /*92c80*/  STL [R1+0x1d18], R22 ;  /* 0x001d181601007387 */ /* 0x000fe20000100800 */
[----:B------:R-:W-:-:S03]  /*92c90*/  IMAD R21, R2, 0xfd, RZ ;  /* 0x000000fd02157824 */ /* 0x000fc600078e02ff */
[----:B------:R0:W-:Y:S01]  /*92ca0*/  STL.64 [R1+0x9f8], R4 ;  /* 0x0009f80401007387 */ /* 0x0001e20000100a00 */
[----:B------:R-:W-:Y:S01]  /*92cb0*/  IADD3 R8, P6, R22, R28, RZ ;  /* 0x0000001c16087210 */ /* 0x000fe20007fde0ff */
[----:B------:R-:W-:-:S03]  /*92cc0*/  IMAD R6, R2, 0x1fe, RZ ;  /* 0x000001fe02067824 */ /* 0x000fc600078e02ff */
[----:B------:R-:W-:Y:S02]  /*92cd0*/  LEA.HI.X.SX32 R9, R21, R29, 0x1, P6 ;  /* 0x0000001d15097211 */ /* 0x000fe400030f0eff */
[----:B0-----:R-:W-:Y:S01]  /*92ce0*/  IADD3 R4, P5, R7, R28, RZ ;  /* 0x0000001c07047210 */ /* 0x001fe20007fbe0ff */
[----:B------:R-:W-:-:S05]  /*92cf0*/  IMAD R7, R2, 0xfe, RZ ;  /* 0x000000fe02077824 */ /* 0x000fca00078e02ff */
[----:B------:R-:W-:Y:S02]  /*92d00*/  LEA.HI.X.SX32 R5, R7, R29, 0x1, P5 ;  /* 0x0000001d07057211 */ /* 0x000fe400028f0eff */
[----:B------:R-:W-:-:S03]  /*92d10*/  IADD3 R14, P6, R6, R28, RZ ;  /* 0x0000001c060e7210 */ /* 0x000fc60007fde0ff */
[----:B------:R0:W-:Y:S04]  /*92d20*/  STL.64 [R1+0xa08], R4 ;  /* 0x000a080401007387 */ /* 0x0001e80000100a00 */
[----:B------:R1:W-:Y:S01]  /*92d30*/  STL.64 [R1+0x9f0], R8 ;  /* 0x0009f00801007387 */ /* 0x0003e20000100a00 */
[C---:B------:R-:W-:Y:S01]  /*92d40*/  SHF.L.U32 R6, R2.reuse, 0x8, RZ ;  /* 0x0000000802067819 */ /* 0x040fe200000006ff */
[C---:B------:R-:W-:Y:S01]  /*92d50*/  IMAD R7, R2.reuse, 0x204, RZ ;  /* 0x0000020402077824 */ /* 0x040fe200078e02ff */
[C---:B0-----:R-:W-:Y:S01]  /*92d60*/  LEA R4, P5, R2.reuse, R28, 0x9 ;  /* 0x0000001c02047211 */ /* 0x041fe200078a48ff */
[C---:B-1----:R-:W-:Y:S02]  /*92d70*/  IMAD R8, R2.reuse, 0xff, RZ ;  /* 0x000000ff02087824 */ /* 0x042fe400078e02ff */
[----:B------:R-:W-:-:S03]  /*92d80*/  IMAD R9, R2, 0x202, RZ ;  /* 0x0000020202097824 */ /* 0x000fc600078e02ff */
[-C--:B------:R-:W-:Y:S02]  /*92d90*/  LEA.HI.X.SX32 R15, R8, R29.reuse, 0x1, P6 ;  /* 0x0000001d080f7211 */ /* 0x080fe400030f0eff */
[----:B------:R-:W-:Y:S01]  /*92da0*/  LEA.HI.X.SX32 R5, R6, R29, 0x1, P5 ;  /* 0x0000001d06057211 */ /* 0x000fe200028f0eff */
[C---:B------:R-:W-:Y:S02]  /*92db0*/  IMAD R8, R2.reuse, 0x101, RZ ;  /* 0x0000010102087824 */ /* 0x040fe400078e02ff */
[----:B------:R0:W-:Y:S01]  /*92dc0*/  STL.64 [R1+0xa00], R14 ;  /* 0x000a000e01007387 */ /* 0x0001e20000100a00 */
[----:B------:R-:W-:-:S03]  /*92dd0*/  IMAD R6, R2, 0x102, RZ ;  /* 0x0000010202067824 */ /* 0x000fc600078e02ff */
[----:B------:R1:W-:Y:S01]  /*92de0*/  STL.64 [R1+0xa18], R4 ;  /* 0x000a180401007387 */ /* 0x0003e20000100a00 */
[-C--:B0-----:R-:W-:Y:S01]  /*92df0*/  IADD3 R14, P6, R9, R28.reuse, RZ ;  /* 0x0000001c090e7210 */ /* 0x081fe20007fde0ff */
[----:B------:R-:W-:Y:S01]  /*92e00*/  IMAD R9, R2, 0x206, RZ ;  /* 0x0000020602097824 */ /* 0x000fe200078e02ff */
        /* <DEDUP_REMOVED lines=170> */
[----:B------:R-:W-:Y:S01]  /*938b0*/  IMAD R7, R2, 0x24c, RZ ;  /* 0x0000024c02077824 */ /* 0x000fe200078e02ff */
[-C--:B------:R-:W-:Y:S02]  /*938c0*/  LEA.HI.X.SX32 R15, R18, R29.reuse, 0x1, P6 ;  /* 0x0000001d120f7211 */ /* 0x080fe400030f0eff */
[----:B------:R-:W-:Y:S01]  /*938d0*/  LEA.HI.X.SX32 R5, R6, R29, 0x1, P5 ;  /* 0x0000001d06057211 */ /* 0x000fe200028f0eff */
[C---:B------:R-:W-:Y:S02]  /*938e0*/  IMAD R8, R2.reuse, 0x24a, RZ ;  /* 0x0000024a02087824 */ /* 0x040fe400078e02ff */
[----:B------:R0:W-:Y:S01]  /*938f0*/  STL.64 [R1+0xb20], R14 ;  /* 0x000b200e01007387 */ /* 0x0001e20000100a00 */
[----:B------:R-:W-:-:S03]  /*93900*/  IMAD R6, R2, 0x126, RZ ;  /* 0x0000012602067824 */ /* 0x000fc600078e02ff */
[----:B------:R1:W-:Y:S01]  /*93910*/  STL.64 [R1+0xb30], R4 ;  /* 0x000b300401007387 */ /* 0x0003e20000100a00 */
[-C--:B------:R-:W-:Y:S02]  /*93920*/  IADD3 R18, P6, R8, R28.reuse, RZ ;  /* 0x0000001c08127210 */ /* 0x080fe40007fde0ff */
[----:B0-----:R-:W-:Y:S01]  /*93930*/  IADD3 R14, P5, R7, R28, RZ ;  /* 0x0000001c070e7210 */ /* 0x001fe20007fbe0ff */
[C---:B------:R-:W-:Y:S02]  /*93940*/  IMAD R7, R2.reuse, 0x250, RZ ;  /* 0x0000025002077824 */ /* 0x040fe400078e02ff */
[----:B-1----:R-:W-:Y:S01]  /*93950*/  IMAD R4, R2, 0x125, RZ ;  /* 0x0000012502047824 */ /* 0x002fe200078e02ff */
[----:B------:R-:W-:Y:S01]  /*93960*/  LEA.HI.X.SX32 R15, R6, R29, 0x1, P5 ;  /* 0x0000001d060f7211 */ /* 0x000fe200028f0eff */
[----:B------:R-:W-:-:S03]  /*93970*/  IMAD R5, R2, 0x24e, RZ ;  /* 0x0000024e02057824 */ /* 0x000fc600078e02ff */
[-C--:B------:R-:W-:Y:S01]  /*93980*/  LEA.HI.X.SX32 R19, R4, R29.reuse, 0x1, P6 ;  /* 0x0000001d04137211 */ /* 0x080fe200030f0eff */
[----:B------:R0:W-:Y:S01]  /*93990*/  STL.64 [R1+0xb40], R14 ;  /* 0x000b400e01007387 */ /* 0x0001e20000100a00 */
[C---:B------:R-:W-:Y:S01]  /*939a0*/  IMAD R6, R2.reuse, 0x127, RZ ;  /* 0x0000012702067824 */ /* 0x040fe200078e02ff */
[-C--:B------:R-:W-:Y:S02]  /*939b0*/  IADD3 R4, P6, R5, R28.reuse, RZ ;  /* 0x0000001c05047210 */ /* 0x080fe40007fde0ff */
[----:B------:R1:W-:Y:S01]  /*939c0*/  STL.64 [R1+0xb80], R18 ;  /* 0x000b801201007387 */ /* 0x0003e20000100a00 */
[----:B------:R-:W-:Y:S01]  /*939d0*/  IMAD R12, R2, 0x129, RZ ;  /* 0x00000129020c7824 */ /* 0x000fe200078e02ff */
[----:B------:R-:W-:Y:S02]  /*939e0*/  LEA.HI.X.SX32 R5, R6, R29, 0x1, P6 ;  /* 0x0000001d06057211 */ /* 0x000fe400030f0eff */
[----:B0-----:R-:W-:Y:S01]  /*939f0*/  IADD3 R14, P5, R7, R28, RZ ;  /* 0x0000001c070e7210 */ /* 0x001fe20007fbe0ff */
[----:B------:R-:W-:-:S02]  /*93a00*/  IMAD R7, R2, 0x252, RZ ;  /* 0x0000025202077824 */ /* 0x000fc400078e02ff */
[----:B-1----:R-:W-:-:S03]  /*93a10*/  IMAD R18, R2, 0x128, RZ ;  /* 0x0000012802127824 */ /* 0x002fc600078e02ff */
[----:B------:R-:W-:Y:S02]  /*93a20*/  IADD3 R6, P6, R7, R28, RZ ;  /* 0x0000001c07067210 */ /* 0x000fe40007fde0ff */
[-C--:B------:R-:W-:Y:S02]  /*93a30*/  LEA.HI.X.SX32 R15, R18, R29.reuse, 0x1, P5 ;  /* 0x0000001d120f7211 */ /* 0x080fe400028f0eff */
[----:B------:R-:W-:Y:S01]  /*93a40*/  LEA.HI.X.SX32 R7, R12, R29, 0x1, P6 ;  /* 0x0000001d0c077211 */ /* 0x000fe200030f0eff */
[----:B------:R0:W-:Y:S04]  /*93a50*/  STL.64 [R1+0xb38], R4 ;  /* 0x000b380401007387 */ /* 0x0001e80000100a00 */
[----:B0-----:R-:W2:Y:S04]  /*93a60*/  LDL.LU.64 R4, [R1+0x1df0] ;  /* 0x001df00001047983 */ /* 0x001ea80000300a00 */
[----:B------:R-:W-:Y:S04]  /*93a70*/  STL.64 [R1+0xb88], R14 ;  /* 0x000b880e01007387 */ /* 0x000fe80000100a00 */
[----:B------:R0:W-:Y:S04]  /*93a80*/  STL.64 [R1+0xb98], R6 ;  /* 0x000b980601007387 */ /* 0x0001e80000100a00 */
[----:B0-----:R-:W3:Y:S01]  /*93a90*/  LDL.LU.64 R6, [R1+0x1de8] ;  /* 0x001de80001067983 */ /* 0x001ee20000300a00 */
[----:B------:R-:W-:-:S02]  /*93aa0*/  IMAD R8, R2, 0x254, RZ ;  /* 0x0000025402087824 */ /* 0x000fc400078e02ff */
[----:B------:R-:W-:-:S03]  /*93ab0*/  IMAD R18, R2, 0x12a, RZ ;  /* 0x0000012a02127824 */ /* 0x000fc600078e02ff */
[-C--:B------:R-:W-:Y:S01]  /*93ac0*/  IADD3 R14, P5, R8, R28.reuse, RZ ;  /* 0x0000001c080e7210 */ /* 0x080fe20007fbe0ff */
[C---:B------:R-:W-:Y:S02]  /*93ad0*/  IMAD R17, R2.reuse, 0x256, RZ ;  /* 0x0000025602117824 */ /* 0x040fe400078e02ff */
[----:B------:R-:W-:Y:S01]  /*93ae0*/  IMAD R8, R2, 0x258, RZ ;  /* 0x0000025802087824 */ /* 0x000fe200078e02ff */
[----:B------:R-:W-:Y:S01]  /*93af0*/  LEA.HI.X.SX32 R15, R18, R29, 0x1, P5 ;  /* 0x0000001d120f7211 */ /* 0x000fe200028f0eff */
[----:B------:R-:W-:Y:S01]  /*93b00*/  IMAD R9, R2, 0x2e4, RZ ;  /* 0x000002e402097824 */ /* 0x000fe200078e02ff */
[----:B------:R-:W-:-:S03]  /*93b10*/  IADD3 R12, P6, R17, R28, RZ ;  /* 0x0000001c110c7210 */ /* 0x000fc60007fde0ff */
[----:B------:R0:W-:Y:S04]  /*93b20*/  STL.64 [R1+0xb90], R14 ;  /* 0x000b900e01007387 */ /* 0x0001e80000100a00 */
[----:B------:R-:W-:Y:S01]  /*93b30*/  STL [R1+0xba0], R12 ;  /* 0x000ba00c01007387 */ /* 0x000fe20000100800 */
[----:B0-----:R-:W-:Y:S01]  /*93b40*/  IADD3 R14, P5, R8, R28, RZ ;  /* 0x0000001c080e7210 */ /* 0x001fe20007fbe0ff */
[C---:B------:R-:W-:Y:S02]  /*93b50*/  IMAD R8, R2.reuse, 0x2ec, RZ ;  /* 0x000002ec02087824 */ /* 0x040fe400078e02ff */
[----:B------:R-:W-:-:S03]  /*93b60*/  IMAD R17, R2, 0x12c, RZ ;  /* 0x0000012c02117824 */ /* 0x000fc600078e02ff */
[----:B------:R0:W-:Y:S02]  /*93b70*/  STL.64 [R1+0x1dd8], R8 ;  /* 0x001dd80801007387 */ /* 0x0001e40000100a00 */
[----:B------:R-:W-:Y:S02]  /*93b80*/  LEA.HI.X.SX32 R15, R17, R29, 0x1, P5 ;  /* 0x0000001d110f7211 */ /* 0x000fe400028f0eff */
[----:B0-----:R-:W-:Y:S01]  /*93b90*/  MOV R9, R13 ;  /* 0x0000000d00097202 */ /* 0x001fe20000000f00 */
[C---:B------:R-:W-:Y:S01]  /*93ba0*/  IMAD R13, R2.reuse, 0x12b, RZ ;  /* 0x0000012b020d7824 */ /* 0x040fe200078e02ff */
[----:B------:R-:W-:Y:S01]  /*93bb0*/  MOV R8, R12 ;  /* 0x0000000c00087202 */ /* 0x000fe20000000f00 */
[----:B------:R-:W-:-:S03]  /*93bc0*/  IMAD R12, R2, 0x25a, RZ ;  /* 0x0000025a020c7824 */ /* 0x000fc600078e02ff */
[----:B------:R-:W-:Y:S01]  /*93bd0*/  LEA.HI.X.SX32 R9, R13, R29, 0x1, P6 ;  /* 0x0000001d0d097211 */ /* 0x000fe200030f0eff */
[----:B------:R-:W-:Y:S01]  /*93be0*/  IMAD R18, R2, 0x25c, RZ ;  /* 0x0000025c02127824 */ /* 0x000fe200078e02ff */
[----:B------:R-:W-:-:S03]  /*93bf0*/  IADD3 R12, P6, R12, R28, RZ ;  /* 0x0000001c0c0c7210 */ /* 0x000fc60007fde0ff */
[----:B------:R-:W-:Y:S01]  /*93c00*/  STL [R1+0xba4], R9 ;  /* 0x000ba40901007387 */ /* 0x000fe20000100800 */
[----:B------:R-:W-:-:S03]  /*93c10*/  IMAD R17, R2, 0x12e, RZ ;  /* 0x0000012e02117824 */ /* 0x000fc600078e02ff */
[----:B------:R0:W-:Y:S01]  /*93c20*/  STL.64 [R1+0xbb0], R14 ;  /* 0x000bb00e01007387 */ /* 0x0001e20000100a00 */
[----:B------:R-:W-:Y:S01]  /*93c30*/  IADD3 R8, P5, R18, R28, RZ ;  /* 0x0000001c12087210 */ /* 0x000fe20007fbe0ff */
[C---:B------:R-:W-:Y:S02]  /*93c40*/  IMAD R18, R2.reuse, 0x260, RZ ;  /* 0x0000026002127824 */ /* 0x040fe400078e02ff */
[C---:B0-----:R-:W-:Y:S01]  /*93c50*/  IMAD R14, R2.reuse, 0x12d, RZ ;  /* 0x0000012d020e7824 */ /* 0x041fe200078e02ff */
[----:B------:R-:W-:Y:S01]  /*93c60*/  LEA.HI.X.SX32 R9, R17, R29, 0x1, P5 ;  /* 0x0000001d11097211 */ /* 0x000fe200028f0eff */
[----:B------:R-:W-:-:S03]  /*93c70*/  IMAD R15, R2, 0x25e, RZ ;  /* 0x0000025e020f7824 */ /* 0x000fc600078e02ff */
[----:B------:R-:W-:Y:S01]  /*93c80*/  LEA.HI.X.SX32 R13, R14, R29, 0x1, P6 ;  /* 0x0000001d0e0d7211 */ /* 0x000fe200030f0eff */
[----:B------:R-:W-:-:S04]  /*93c90*/  IMAD R14, R2, 0x12f, RZ ;  /* 0x0000012f020e7824 */ /* 0x000fc800078e02ff */
[----:B------:R0:W-:Y:S01]  /*93ca0*/  STL.64 [R1+0xba8], R12 ;  /* 0x000ba80c01007387 */ /* 0x0001e20000100a00 */
[----:B------:R-:W-:-:S03]  /*93cb0*/  IMAD R17, R2, 0x130, RZ ;  /* 0x0000013002117824 */ /* 0x000fc600078e02ff */
[----:B------:R1:W-:Y:S01]  /*93cc0*/  STL.64 [R1+0xe60], R8 ;  /* 0x000e600801007387 */ /* 0x0003e20000100a00 */
[C---:B------:R-:W-:Y:S01]  /*93cd0*/  IMAD R19, R2.reuse, 0x2e8, RZ ;  /* 0x000002e802137824 */ /* 0x040fe200078e02ff */
[-C--:B0-----:R-:W-:Y:S01]  /*93ce0*/  IADD3 R12, P6, R15, R28.reuse, RZ ;  /* 0x0000001c0f0c7210 */ /* 0x081fe20007fde0ff */
[----:B------:R-:W-:Y:S01]  /*93cf0*/  IMAD R15, R2, 0x262, RZ ;  /* 0x00000262020f7824 */ /* 0x000fe200078e02ff */
[----:B-1----:R-:W-:Y:S01]  /*93d00*/  IADD3 R8, P5, R18, R28, RZ ;  /* 0x0000001c12087210 */ /* 0x002fe20007fbe0ff */
[----:B------:R-:W-:Y:S01]  /*93d10*/  IMAD R18, R2, 0x2f0, RZ ;  /* 0x000002f002127824 */ /* 0x000fe200078e02ff */
[-C--:B------:R-:W-:Y:S02]  /*93d20*/  LEA.HI.X.SX32 R13, R14, R29.reuse, 0x1, P6 ;  /* 0x0000001d0e0d7211 */ /* 0x080fe400030f0eff */
[----:B------:R-:W-:Y:S02]  /*93d30*/  LEA.HI.X.SX32 R9, R17, R29, 0x1, P5 ;  /* 0x0000001d11097211 */ /* 0x000fe400028f0eff */
[----:B------:R-:W-:Y:S01]  /*93d40*/  STL.64 [R1+0x1de0], R18 ;  /* 0x001de01201007387 */ /* 0x000fe20000100a00 */
[----:B------:R-:W-:-:S03]  /*93d50*/  IMAD R17, R2, 0x132, RZ ;  /* 0x0000013202117824 */ /* 0x000fc600078e02ff */
[----:B------:R0:W-:Y:S04]  /*93d60*/  STL.64 [R1+0xe58], R12 ;  /* 0x000e580c01007387 */ /* 0x0001e80000100a00 */
[----:B------:R-:W-:Y:S01]  /*93d70*/  STL.64 [R1+0xe50], R8 ;  /* 0x000e500801007387 */ /* 0x000fe20000100a00 */
[C---:B------:R-:W-:Y:S01]  /*93d80*/  IMAD R14, R2.reuse, 0x133, RZ ;  /* 0x00000133020e7824 */ /* 0x040fe200078e02ff */
[----:B0-----:R-:W-:Y:S01]  /*93d90*/  IADD3 R12, P6, R15, R28, RZ ;  /* 0x0000001c0f0c7210 */ /* 0x001fe20007fde0ff */
[----:B------:R-:W-:-:S05]  /*93da0*/  IMAD R15, R2, 0x131, RZ ;  /* 0x00000131020f7824 */ /* 0x000fca00078e02ff */
[----:B------:R-:W-:-:S05]  /*93db0*/  LEA.HI.X.SX32 R13, R15, R29, 0x1, P6 ;  /* 0x0000001d0f0d7211 */ /* 0x000fca00030f0eff */
[----:B------:R0:W-:Y:S01]  /*93dc0*/  STL.64 [R1+0xe48], R12 ;  /* 0x000e480c01007387 */ /* 0x0001e20000100a00 */
[C---:B------:R-:W-:Y:S02]  /*93dd0*/  IMAD R3, R2.reuse, 0x26c, RZ ;  /* 0x0000026c02037824 */ /* 0x040fe400078e02ff */
[C---:B0-----:R-:W-:Y:S02]  /*93de0*/  IMAD R13, R2.reuse, 0x135, RZ ;  /* 0x00000135020d7824 */ /* 0x041fe400078e02ff */
[C---:B------:R-:W-:Y:S02]  /*93df0*/  IMAD R12, R2.reuse, 0x26e, RZ ;  /* 0x0000026e020c7824 */ /* 0x040fe400078e02ff */
[C---:B------:R-:W-:Y:S02]  /*93e00*/  IMAD R20, R2.reuse, 0x13f, RZ ;  /* 0x0000013f02147824 */ /* 0x040fe400078e02ff */
[----:B------:R-:W-:Y:S01]  /*93e10*/  IMAD R11, R2, 0x147, RZ ;  /* 0x00000147020b7824 */ /* 0x000fe200078e02ff */
[----:B---3--:R-:W-:-:S02]  /*93e20*/  IADD3 R8, P5, R7, R28, RZ ;  /* 0x0000001c07087210 */ /* 0x008fc40007fbe0ff */
[----:B------:R-:W-:Y:S02]  /*93e30*/  IADD3 R6, P6, R6, R28, RZ ;  /* 0x0000001c06067210 */ /* 0x000fe40007fde0ff */
[-C--:B------:R-:W-:Y:S01]  /*93e40*/  LEA.HI.X.SX32 R9, R17, R29.reuse, 0x1, P5 ;  /* 0x0000001d11097211 */ /* 0x080fe200028f0eff */
[----:B------:R-:W-:Y:S01]  /*93e50*/  IMAD R17, R2, 0x134, RZ ;  /* 0x0000013402117824 */ /* 0x000fe200078e02ff */
[----:B------:R-:W-:-:S03]  /*93e60*/  LEA.HI.X.SX32 R7, R14, R29, 0x1, P6 ;  /* 0x0000001d0e077211 */ /* 0x000fc600030f0eff */
[----:B------:R2:W-:Y:S04]  /*93e70*/  STL.64 [R1+0xe40], R8 ;  /* 0x000e400801007387 */ /* 0x0005e80000100a00 */
[----:B------:R0:W-:Y:S01]  /*93e80*/  STL.64 [R1+0xe38], R6 ;  /* 0x000e380601007387 */ /* 0x0001e20000100a00 */
[-C--:B--2---:R-:W-:Y:S02]  /*93e90*/  IADD3 R8, P5, R5, R28.reuse, RZ ;  /* 0x0000001c05087210 */ /* 0x084fe40007fbe0ff */
[-C--:B0-----:R-:W-:Y:S02]  /*93ea0*/  IADD3 R6, P6, R4, R28.reuse, RZ ;  /* 0x0000001c04067210 */ /* 0x081fe40007fde0ff */
[-C--:B------:R-:W-:Y:S01]  /*93eb0*/  LEA.HI.X.SX32 R9, R17, R29.reuse, 0x1, P5 ;  /* 0x0000001d11097211 */ /* 0x080fe200028f0eff */
[C---:B------:R-:W-:Y:S01]  /*93ec0*/  IMAD R14, R2.reuse, 0x136, RZ ;  /* 0x00000136020e7824 */ /* 0x040fe200078e02ff */
[----:B------:R-:W-:Y:S01]  /*93ed0*/  LEA.HI.X.SX32 R7, R13, R29, 0x1, P6 ;  /* 0x0000001d0d077211 */ /* 0x000fe200030f0eff */
[C---:B------:R-:W-:Y:S01]  /*93ee0*/  IMAD R13, R2.reuse, 0x137, RZ ;  /* 0x00000137020d7824 */ /* 0x040fe200078e02ff */
[----:B------:R-:W-:Y:S01]  /*93ef0*/  IADD3 R4, P5, R3, R28, RZ ;  /* 0x0000001c03047210 */ /* 0x000fe20007fbe0ff */
[----:B------:R0:W-:Y:S01]  /*93f00*/  STL.64 [R1+0xe30], R8 ;  /* 0x000e300801007387 */ /* 0x0001e20000100a00 */
[----:B------:R-:W-:-:S02]  /*93f10*/  IMAD R17, R2, 0x270, RZ ;  /* 0x0000027002117824 */ /* 0x000fc400078e02ff */
[----:B------:R-:W-:Y:S01]  /*93f20*/  LEA.HI.X.SX32 R5, R14, R29, 0x1, P5 ;  /* 0x0000001d0e057211 */ /* 0x000fe200028f0eff */
[----:B------:R1:W-:Y:S01]  /*93f30*/  STL.64 [R1+0xe28], R6 ;  /* 0x000e280601007387 */ /* 0x0003e20000100a00 */
[----:B------:R-:W-:Y:S01]  /*93f40*/  IMAD R14, R2, 0x138, RZ ;  /* 0x00000138020e7824 */ /* 0x000fe200078e02ff */
[----:B0-----:R-:W-:Y:S01]  /*93f50*/  IADD3 R8, P6, R12, R28, RZ ;  /* 0x0000001c0c087210 */ /* 0x001fe20007fde0ff */
[----:B------:R-:W-:-:S03]  /*93f60*/  IMAD R12, R2, 0x272, RZ ;  /* 0x00000272020c7824 */ /* 0x000fc600078e02ff */
[-C--:B------:R-:W-:Y:S02]  /*93f70*/  LEA.HI.X.SX32 R9, R13, R29.reuse, 0x1, P6 ;  /* 0x0000001d0d097211 */ /* 0x080fe400030f0eff */
[-C--:B-1----:R-:W-:Y:S01]  /*93f80*/  IADD3 R6, P5, R17, R28.reuse, RZ ;  /* 0x0000001c11067210 */ /* 0x082fe20007fbe0ff */
[----:B------:R0:W-:Y:S01]  /*93f90*/  STL.64 [R1+0xe20], R4 ;  /* 0x000e200401007387 */ /* 0x0001e20000100a00 */
[----:B------:R-:W-:Y:S02]  /*93fa0*/  IMAD R13, R2, 0x139, RZ ;  /* 0x00000139020d7824 */ /* 0x000fe400078e02ff */
[----:B------:R-:W-:Y:S01]  /*93fb0*/  LEA.HI.X.SX32 R7, R14, R29, 0x1, P5 ;  /* 0x0000001d0e077211 */ /* 0x000fe200028f0eff */
[----:B------:R1:W-:Y:S01]  /*93fc0*/  STL.64 [R1+0xe18], R8 ;  /* 0x000e180801007387 */ /* 0x0003e20000100a00 */
[C---:B------:R-:W-:Y:S02]  /*93fd0*/  IMAD R17, R2.reuse, 0x274, RZ ;  /* 0x0000027402117824 */ /* 0x040fe400078e02ff */
[C---:B------:R-:W-:Y:S01]  /*93fe0*/  IMAD R14, R2.reuse, 0x13a, RZ ;  /* 0x0000013a020e7824 */ /* 0x040fe200078e02ff */
[----:B------:R2:W-:Y:S01]  /*93ff0*/  STL.64 [R1+0xe10], R6 ;  /* 0x000e100601007387 */ /* 0x0005e20000100a00 */
[----:B0-----:R-:W-:Y:S01]  /*94000*/  IMAD R4, R2, 0x2f8, RZ ;  /* 0x000002f802047824 */ /* 0x001fe200078e02ff */
[----:B-1----:R-:W-:Y:S01]  /*94010*/  IADD3 R8, P6, R12, R28, RZ ;  /* 0x0000001c0c087210 */ /* 0x002fe20007fde0ff */
[----:B------:R-:W-:-:S02]  /*94020*/  IMAD R5, R2, 0x2fa, RZ ;  /* 0x000002fa02057824 */ /* 0x000fc400078e02ff */
[C---:B------:R-:W-:Y:S01]  /*94030*/  IMAD R12, R2.reuse, 0x276, RZ ;  /* 0x00000276020c7824 */ /* 0x040fe200078e02ff */
[-C--:B------:R-:W-:Y:S02]  /*94040*/  LEA.HI.X.SX32 R9, R13, R29.reuse, 0x1, P6 ;  /* 0x0000001d0d097211 */ /* 0x080fe400030f0eff */
[-C--:B--2---:R-:W-:Y:S01]  /*94050*/  IADD3 R6, P5, R17, R28.reuse, RZ ;  /* 0x0000001c11067210 */ /* 0x084fe20007fbe0ff */
[C---:B------:R-:W-:Y:S01]  /*94060*/  IMAD R17, R2.reuse, 0x278, RZ ;  /* 0x0000027802117824 */ /* 0x040fe200078e02ff */
[----:B------:R0:W-:Y:S01]  /*94070*/  STL.64 [R1+0x1dc8], R4 ;  /* 0x001dc80401007387 */ /* 0x0001e20000100a00 */
[----:B------:R-:W-:Y:S01]  /*94080*/  IMAD R13, R2, 0x13b, RZ ;  /* 0x0000013b020d7824 */ /* 0x000fe200078e02ff */
[----:B------:R-:W-:Y:S01]  /*94090*/  LEA.HI.X.SX32 R7, R14, R29, 0x1, P5 ;  /* 0x0000001d0e077211 */ /* 0x000fe200028f0eff */
[----:B------:R-:W-:Y:S01]  /*940a0*/  IMAD R14, R2, 0x13c, RZ ;  /* 0x0000013c020e7824 */ /* 0x000fe200078e02ff */
[----:B------:R1:W-:Y:S01]  /*940b0*/  STL.64 [R1+0xe08], R8 ;  /* 0x000e080801007387 */ /* 0x0003e20000100a00 */
[----:B0-----:R-:W-:-:S02]  /*940c0*/  IADD3 R4, P5, R17, R28, RZ ;  /* 0x0000001c11047210 */ /* 0x001fc40007fbe0ff */
[----:B-1----:R-:W-:Y:S01]  /*940d0*/  IADD3 R8, P6, R12, R28, RZ ;  /* 0x0000001c0c087210 */ /* 0x002fe20007fde0ff */
[----:B------:R-:W-:Y:S01]  /*940e0*/  IMAD R17, R2, 0x27c, RZ ;  /* 0x0000027c02117824 */ /* 0x000fe200078e02ff */
[-C--:B------:R-:W-:Y:S02]  /*940f0*/  LEA.HI.X.SX32 R5, R14, R29.reuse, 0x1, P5 ;  /* 0x0000001d0e057211 */ /* 0x080fe400028f0eff */
[----:B------:R-:W-:Y:S01]  /*94100*/  LEA.HI.X.SX32 R9, R13, R29, 0x1, P6 ;  /* 0x0000001d0d097211 */ /* 0x000fe200030f0eff */
[----:B------:R0:W-:Y:S01]  /*94110*/  STL.64 [R1+0xe00], R6 ;  /* 0x000e000601007387 */ /* 0x0001e20000100a00 */
[C---:B------:R-:W-:Y:S02]  /*94120*/  IMAD R12, R2.reuse, 0x27a, RZ ;  /* 0x0000027a020c7824 */ /* 0x040fe400078e02ff */
[C---:B------:R-:W-:Y:S01]  /*94130*/  IMAD R14, R2.reuse, 0x13e, RZ ;  /* 0x0000013e020e7824 */ /* 0x040fe200078e02ff */
[----:B------:R1:W-:Y:S01]  /*94140*/  STL.64 [R1+0xdf8], R8 ;  /* 0x000df80801007387 */ /* 0x0003e20000100a00 */
[----:B------:R-:W-:-:S03]  /*94150*/  IMAD R13, R2, 0x13d, RZ ;  /* 0x0000013d020d7824 */ /* 0x000fc600078e02ff */
[----:B------:R2:W-:Y:S01]  /*94160*/  STL.64 [R1+0xdf0], R4 ;  /* 0x000df00401007387 */ /* 0x0005e20000100a00 */
[C---:B0-----:R-:W-:Y:S02]  /*94170*/  IMAD R6, R2.reuse, 0x2fc, RZ ;  /* 0x000002fc02067824 */ /* 0x041fe400078e02ff */
[----:B------:R-:W-:Y:S01]  /*94180*/  IMAD R7, R2, 0x2fe, RZ ;  /* 0x000002fe02077824 */ /* 0x000fe200078e02ff */
[-C--:B-1----:R-:W-:Y:S01]  /*94190*/  IADD3 R8, P6, R12, R28.reuse, RZ ;  /* 0x0000001c0c087210 */ /* 0x082fe20007fde0ff */
[C---:B------:R-:W-:Y:S01]  /*941a0*/  IMAD R12, R2.reuse, 0x27e, RZ ;  /* 0x0000027e020c7824 */ /* 0x040fe200078e02ff */
[----:B--2---:R-:W-:Y:S01]  /*941b0*/  IADD3 R4, P5, R17, R28, RZ ;  /* 0x0000001c11047210 */ /* 0x004fe20007fbe0ff */
[----:B------:R-:W-:-:S03]  /*941c0*/  IMAD R17, R2, 0x280, RZ ;  /* 0x0000028002117824 */ /* 0x000fc600078e02ff */
[-C--:B------:R-:W-:Y:S01]  /*941d0*/  LEA.HI.X.SX32 R5, R14, R29.reuse, 0x1, P5 ;  /* 0x0000001d0e057211 */ /* 0x080fe200028f0eff */
[----:B------:R0:W-:Y:S01]  /*941e0*/  STL.64 [R1+0x1dd0], R6 ;  /* 0x001dd00601007387 */ /* 0x0001e20000100a00 */
[-C--:B------:R-:W-:Y:S01]  /*941f0*/  LEA.HI.X.SX32 R9, R13, R29.reuse, 0x1, P6 ;  /* 0x0000001d0d097211 */ /* 0x080fe200030f0eff */
[----:B------:R-:W-:Y:S02]  /*94200*/  IMAD R14, R2, 0x140, RZ ;  /* 0x00000140020e7824 */ /* 0x000fe400078e02ff */
[----:B------:R1:W-:Y:S01]  /*94210*/  STL.64 [R1+0xde0], R4 ;  /* 0x000de00401007387 */ /* 0x0003e20000100a00 */
[-C--:B0-----:R-:W-:Y:S01]  /*94220*/  IADD3 R6, P6, R12, R28.reuse, RZ ;  /* 0x0000001c0c067210 */ /* 0x081fe20007fde0ff */
[----:B------:R-:W-:Y:S01]  /*94230*/  IMAD R12, R2, 0x282, RZ ;  /* 0x00000282020c7824 */ /* 0x000fe200078e02ff */
[----:B-1----:R-:W-:Y:S02]  /*94240*/  IADD3 R4, P5, R17, R28, RZ ;  /* 0x0000001c11047210 */ /* 0x002fe40007fbe0ff */
[-C--:B------:R-:W-:Y:S01]  /*94250*/  LEA.HI.X.SX32 R7, R20, R29.reuse, 0x1, P6 ;  /* 0x0000001d14077211 */ /* 0x080fe200030f0eff */
[----:B------:R-:W-:Y:S01]  /*94260*/  IMAD R17, R2, 0x284, RZ ;  /* 0x0000028402117824 */ /* 0x000fe200078e02ff */
[----:B------:R-:W-:Y:S01]  /*94270*/  LEA.HI.X.SX32 R5, R14, R29, 0x1, P5 ;  /* 0x0000001d0e057211 */ /* 0x000fe200028f0eff */
[----:B------:R-:W-:Y:S01]  /*94280*/  STL.64 [R1+0xde8], R8 ;  /* 0x000de80801007387 */ /* 0x000fe20000100a00 */
[----:B------:R-:W-:-:S03]  /*94290*/  IMAD R20, R2, 0x141, RZ ;  /* 0x0000014102147824 */ /* 0x000fc600078e02ff */
        /* <DEDUP_REMOVED lines=25> */
[-C--:B-1----:R-:W-:Y:S02]  /*94430*/  IADD3 R4, P5, R17, R28.reuse, RZ ;  /* 0x0000001c11047210 */ /* 0x082fe40007fbe0ff */
[-C--:B------:R-:W-:Y:S01]  /*94440*/  LEA.HI.X.SX32 R7, R20, R29.reuse, 0x1, P6 ;  /* 0x0000001d14077211 */ /* 0x080fe200030f0eff */
[----:B------:R-:W-:Y:S01]  /*94450*/  IMAD R17, R2, 0x290, RZ ;  /* 0x0000029002117824 */ /* 0x000fe200078e02ff */
[----:B------:R-:W-:Y:S01]  /*94460*/  LEA.HI.X.SX32 R5, R14, R29, 0x1, P5 ;  /* 0x0000001d0e057211 */ /* 0x000fe200028f0eff */
[C---:B------:R-:W-:Y:S02]  /*94470*/  IMAD R14, R2.reuse, 0x148, RZ ;  /* 0x00000148020e7824 */ /* 0x040fe400078e02ff */
[----:B------:R0:W-:Y:S04]  /*94480*/  STL.64 [R1+0xda8], R6 ;  /* 0x000da80601007387 */ /* 0x0001e80000100a00 */
[----:B------:R1:W-:Y:S01]  /*94490*/  STL.64 [R1+0xda0], R4 ;  /* 0x000da00401007387 */ /* 0x0003e20000100a00 */
[----:B------:R-:W-:Y:S01]  /*944a0*/  IMAD R20, R2, 0x292, RZ ;  /* 0x0000029202147824 */ /* 0x000fe200078e02ff */
[----:B0-----:R-:W-:-:S02]  /*944b0*/  IADD3 R6, P6, R12, R28, RZ ;  /* 0x0000001c0c067210 */ /* 0x001fc40007fde0ff */
        /* <DEDUP_REMOVED lines=9> */
[C---:B------:R-:W-:Y:S01]  /*94550*/  IMAD R20, R2.reuse, 0x296, RZ ;  /* 0x0000029602147824 */ /* 0x040fe200078e02ff */
        /* <DEDUP_REMOVED lines=29> */
[----:B------:R-:W-:Y:S01]  /*94730*/  IMAD R11, R2, 0x150, RZ ;  /* 0x00000150020b7824 */ /* 0x000fe200078e02ff */
[----:B-1----:R-:W-:-:S02]  /*94740*/  IADD3 R4, P5, R17, R28, RZ ;  /* 0x0000001c11047210 */ /* 0x002fc40007fbe0ff */
        /* <DEDUP_REMOVED lines=11> */
[C---:B------:R-:W-:Y:S01]  /*94800*/  IMAD R17, R2.reuse, 0x2a8, RZ ;  /* 0x000002a802117824 */ /* 0x040fe200078e02ff */
        /* <DEDUP_REMOVED lines=25> */
[-C--:B0-----:R-:W-:Y:S01]  /*949a0*/  IADD3 R6, P6, R8, R28.reuse, RZ ;  /* 0x0000001c08067210 */ /* 0x081fe20007fde0ff */
[----:B------:R-:W-:Y:S01]  /*949b0*/  IMAD R8, R2, 0x158, RZ ;  /* 0x0000015802087824 */ /* 0x000fe200078e02ff */
[----:B-1----:R-:W-:-:S02]  /*949c0*/  IADD3 R4, P5, R11, R28, RZ ;  /* 0x0000001c0b047210 */ /* 0x002fc40007fbe0ff */
[-C--:B------:R-:W-:Y:S01]  /*949d0*/  LEA.HI.X.SX32 R7, R18, R29.reuse, 0x1, P6 ;  /* 0x0000001d12077211 */ /* 0x080fe200030f0eff */
[----:B------:R-:W-:Y:S01]  /*949e0*/  IMAD R9, R2, 0x2b4, RZ ;  /* 0x000002b402097824 */ /* 0x000fe200078e02ff */
[----:B------:R-:W-:-:S03]  /*949f0*/  LEA.HI.X.SX32 R5, R8, R29, 0x1, P5 ;  /* 0x0000001d08057211 */ /* 0x000fc600028f0eff */
        /* <DEDUP_REMOVED lines=9> */
[----:B------:R-:W-:-:S03]  /*94a90*/  LEA.HI.X.SX32 R5, R9, R29, 0x1, P5 ;  /* 0x0000001d09057211 */ /* 0x000fc600028f0eff */
[----:B------:R0:W-:Y:S01]  /*94aa0*/  STL.64 [R1+0xd08], R6 ;  /* 0x000d080601007387 */ /* 0x0001e20000100a00 */
[----:B------:R-:W-:-:S03]  /*94ab0*/  IMAD R18, R2, 0x15b, RZ ;  /* 0x0000015b02127824 */ /* 0x000fc600078e02ff */
[----:B------:R1:W-:Y:S01]  /*94ac0*/  STL.64 [R1+0xd00], R4 ;  /* 0x000d000401007387 */ /* 0x0003e20000100a00 */
[----:B------:R-:W-:Y:S01]  /*94ad0*/  IMAD R19, R2, 0x2ba, RZ ;  /* 0x000002ba02137824 */ /* 0x000fe200078e02ff */
        /* <DEDUP_REMOVED lines=45> */
[----:B------:R-:W-:-:S03]  /*94db0*/  LEA.HI.X.SX32 R5, R8, R29, 0x1, P5 ;  /* 0x0000001d08057211 */ /* 0x000fc600028f0eff */
[----:B------:R0:W-:Y:S04]  /*94dc0*/  STL.64 [R1+0xc68], R6 ;  /* 0x000c680601007387 */ /* 0x0001e80000100a00 */
[----:B------:R1:W-:Y:S01]  /*94dd0*/  STL.64 [R1+0xc60], R4 ;  /* 0x000c600401007387 */ /* 0x0003e20000100a00 */
[-C--:B0-----:R-:W-:Y:S01]  /*94de0*/  IADD3 R6, P6, R19, R28.reuse, RZ ;  /* 0x0000001c13067210 */ /* 0x081fe20007fde0ff */
[C---:B------:R-:W-:Y:S01]  /*94df0*/  IMAD R19, R2.reuse, 0x165, RZ ;  /* 0x0000016502137824 */ /* 0x040fe200078e02ff */
[----:B-1----:R-:W-:Y:S01]  /*94e00*/  IADD3 R4, P5, R9, R28, RZ ;  /* 0x0000001c09047210 */ /* 0x002fe20007fbe0ff */
[----:B------:R-:W-:-:S03]  /*94e10*/  IMAD R9, R2, 0x166, RZ ;  /* 0x0000016602097824 */ /* 0x000fc600078e02ff */
[-C--:B------:R-:W-:Y:S01]  /*94e20*/  LEA.HI.X.SX32 R7, R19, R29.reuse, 0x1, P6 ;  /* 0x0000001d13077211 */ /* 0x080fe200030f0eff */
[C---:B------:R-:W-:Y:S01]  /*94e30*/  IMAD R23, R2.reuse, 0x2d0, RZ ;  /* 0x000002d002177824 */ /* 0x040fe200078e02ff */
[----:B------:R-:W-:Y:S01]  /*94e40*/  LEA.HI.X.SX32 R5, R9, R29, 0x1, P5 ;  /* 0x0000001d09057211 */ /* 0x000fe200028f0eff */
[C---:B------:R-:W-:Y:S02]  /*94e50*/  IMAD R8, R2.reuse, 0x2ce, RZ ;  /* 0x000002ce02087824 */ /* 0x040fe400078e02ff */
[----:B------:R0:W-:Y:S01]  /*94e60*/  STL.64 [R1+0xc58], R6 ;  /* 0x000c580601007387 */ /* 0x0001e20000100a00 */
[C---:B------:R-:W-:Y:S02]  /*94e70*/  IMAD R9, R2.reuse, 0x168, RZ ;  /* 0x0000016802097824 */ /* 0x040fe400078e02ff */
[C---:B------:R-:W-:Y:S01]  /*94e80*/  IMAD R19, R2.reuse, 0x167, RZ ;  /* 0x0000016702137824 */ /* 0x040fe200078e02ff */
[----:B------:R1:W-:Y:S01]  /*94e90*/  STL.64 [R1+0xc50], R4 ;  /* 0x000c500401007387 */ /* 0x0003e20000100a00 */
[----:B------:R-:W-:Y:S01]  /*94ea0*/  IMAD R27, R2, 0x2d4, RZ ;  /* 0x000002d4021b7824 */ /* 0x000fe200078e02ff */
[-C--:B0-----:R-:W-:Y:S01]  /*94eb0*/  IADD3 R6, P6, R8, R28.reuse, RZ ;  /* 0x0000001c08067210 */ /* 0x081fe20007fde0ff */
[----:B------:R-:W-:Y:S01]  /*94ec0*/  IMAD R8, R2, 0x2d2, RZ ;  /* 0x000002d202087824 */ /* 0x000fe200078e02ff */
[----:B-1----:R-:W-:-:S02]  /*94ed0*/  IADD3 R4, P5, R23, R28, RZ ;  /* 0x0000001c17047210 */ /* 0x002fc40007fbe0ff */
[-C--:B------:R-:W-:Y:S02]  /*94ee0*/  LEA.HI.X.SX32 R7, R19, R29.reuse, 0x1, P6 ;  /* 0x0000001d13077211 */ /* 0x080fe400030f0eff */
[----:B------:R-:W-:Y:S02]  /*94ef0*/  LEA.HI.X.SX32 R5, R9, R29, 0x1, P5 ;  /* 0x0000001d09057211 */ /* 0x000fe400028f0eff */
[----:B------:R-:W-:Y:S01]  /*94f00*/  IADD3 R18, P6, R8, R28, RZ ;  /* 0x0000001c08127210 */ /* 0x000fe20007fde0ff */
[C---:B------:R-:W-:Y:S02]  /*94f10*/  IMAD R8, R2.reuse, 0x169, RZ ;  /* 0x0000016902087824 */ /* 0x040fe400078e02ff */
[----:B------:R0:W-:Y:S01]  /*94f20*/  STL.64 [R1+0xc40], R4 ;  /* 0x000c400401007387 */ /* 0x0001e20000100a00 */
[----:B------:R-:W-:-:S03]  /*94f30*/  IMAD R9, R2, 0x2d6, RZ ;  /* 0x000002d602097824 */ /* 0x000fc600078e02ff */
[----:B------:R1:W-:Y:S01]  /*94f40*/  STL.64 [R1+0xc48], R6 ;  /* 0x000c480601007387 */ /* 0x0003e20000100a00 */
[-C--:B------:R-:W-:Y:S01]  /*94f50*/  LEA.HI.X.SX32 R19, R8, R29.reuse, 0x1, P6 ;  /* 0x0000001d08137211 */ /* 0x080fe200030f0eff */
[C---:B------:R-:W-:Y:S01]  /*94f60*/  IMAD R22, R2.reuse, 0x2d8, RZ ;  /* 0x000002d802167824 */ /* 0x040fe200078e02ff */
[-C--:B0-----:R-:W-:Y:S01]  /*94f70*/  IADD3 R4, P5, R27, R28.reuse, RZ ;  /* 0x0000001c1b047210 */ /* 0x081fe20007fbe0ff */
[C---:B-1----:R-:W-:Y:S01]  /*94f80*/  IMAD R7, R2.reuse, 0x16a, RZ ;  /* 0x0000016a02077824 */ /* 0x042fe200078e02ff */
[----:B------:R-:W-:Y:S01]  /*94f90*/  IADD3 R8, P6, R9, R28, RZ ;  /* 0x0000001c09087210 */ /* 0x000fe20007fde0ff */
[----:B------:R0:W-:Y:S03]  /*94fa0*/  STL.64 [R1+0xc38], R18 ;  /* 0x000c381201007387 */ /* 0x0001e60000100a00 */
[----:B------:R-:W-:Y:S01]  /*94fb0*/  LEA.HI.X.SX32 R5, R7, R29, 0x1, P5 ;  /* 0x0000001d07057211 */ /* 0x000fe200028f0eff */
[----:B------:R-:W-:-:S02]  /*94fc0*/  IMAD R9, R2, 0x16b, RZ ;  /* 0x0000016b02097824 */ /* 0x000fc400078e02ff */
[----:B------:R-:W-:Y:S01]  /*94fd0*/  IMAD R23, R2, 0x328, RZ ;  /* 0x0000032802177824 */ /* 0x000fe200078e02ff */
[----:B0-----:R-:W2:Y:S02]  /*94fe0*/  LDL.LU.64 R18, [R1+0x1de0] ;  /* 0x001de00001127983 */ /* 0x001ea40000300a00 */
[----:B------:R-:W-:Y:S02]  /*94ff0*/  LEA.HI.X.SX32 R9, R9, R29, 0x1, P6 ;  /* 0x0000001d09097211 */ /* 0x000fe400030f0eff */
[----:B------:R0:W-:Y:S02]  /*95000*/  STL.64 [R1+0xc30], R4 ;  /* 0x000c300401007387 */ /* 0x0001e40000100a00 */
[----:B0-----:R-:W-:Y:S01]  /*95010*/  IADD3 R4, P5, R22, R28, RZ ;  /* 0x0000001c16047210 */ /* 0x001fe20007fbe0ff */
[----:B------:R-:W-:-:S05]  /*95020*/  IMAD R22, R2, 0x32c, RZ ;  /* 0x0000032c02167824 */ /* 0x000fca00078e02ff */
[----:B------:R-:W-:Y:S04]  /*95030*/  STL.64 [R1+0x1dc0], R22 ;  /* 0x001dc01601007387 */ /* 0x000fe80000100a00 */
[----:B------:R0:W-:Y:S04]  /*95040*/  STL.64 [R1+0xc28], R8 ;  /* 0x000c280801007387 */ /* 0x0001e80000100a00 */
[----:B0-----:R-:W3:Y:S01]  /*95050*/  LDL.LU.64 R8, [R1+0x1dd8] ;  /* 0x001dd80001087983 */ /* 0x001ee20000300a00 */
[C---:B------:R-:W-:Y:S02]  /*95060*/  IMAD R7, R2.reuse, 0x16c, RZ ;  /* 0x0000016c02077824 */ /* 0x040fe400078e02ff */
[----:B------:R-:W-:-:S02]  /*95070*/  IMAD R6, R2, 0x2da, RZ ;  /* 0x000002da02067824 */ /* 0x000fc400078e02ff */
[----:B------:R-:W-:Y:S01]  /*95080*/  IMAD R25, R2, 0x2dc, RZ ;  /* 0x000002dc02197824 */ /* 0x000fe200078e02ff */
[-C--:B------:R-:W-:Y:S02]  /*95090*/  LEA.HI.X.SX32 R5, R7, R29.reuse, 0x1, P5 ;  /* 0x0000001d07057211 */ /* 0x080fe400028f0eff */
[-C--:B------:R-:W-:Y:S01]  /*950a0*/  IADD3 R22, P6, R6, R28.reuse, RZ ;  /* 0x0000001c06167210 */ /* 0x080fe20007fde0ff */
[C---:B------:R-:W-:Y:S02]  /*950b0*/  IMAD R6, R2.reuse, 0x16d, RZ ;  /* 0x0000016d02067824 */ /* 0x040fe400078e02ff */
[----:B------:R0:W-:Y:S01]  /*950c0*/  STL.64 [R1+0xc20], R4 ;  /* 0x000c200401007387 */ /* 0x0001e20000100a00 */
[----:B------:R-:W-:Y:S02]  /*950d0*/  IMAD R7, R2, 0x2de, RZ ;  /* 0x000002de02077824 */ /* 0x000fe400078e02ff */
[----:B------:R-:W-:Y:S01]  /*950e0*/  LEA.HI.X.SX32 R23, R6, R29, 0x1, P6 ;  /* 0x0000001d06177211 */ /* 0x000fe200030f0eff */
[C---:B------:R-:W-:Y:S01]  /*950f0*/  IMAD R21, R2.reuse, 0x2e0, RZ ;  /* 0x000002e002157824 */ /* 0x040fe200078e02ff */
[----:B0-----:R-:W-:Y:S01]  /*95100*/  IADD3 R4, P5, R25, R28, RZ ;  /* 0x0000001c19047210 */ /* 0x001fe20007fbe0ff */
[----:B------:R-:W-:-:S02]  /*95110*/  IMAD R25, R2, 0x16e, RZ ;  /* 0x0000016e02197824 */ /* 0x000fc400078e02ff */
[----:B------:R0:W-:Y:S03]  /*95120*/  STL.64 [R1+0xc18], R22 ;  /* 0x000c181601007387 */ /* 0x0001e60000100a00 */
[----:B------:R-:W-:Y:S01]  /*95130*/  LEA.HI.X.SX32 R5, R25, R29, 0x1, P5 ;  /* 0x0000001d19057211 */ /* 0x000fe200028f0eff */
[C---:B------:R-:W-:Y:S02]  /*95140*/  IMAD R6, R2.reuse, 0x16f, RZ ;  /* 0x0000016f02067824 */ /* 0x040fe400078e02ff */
[C---:B------:R-:W-:Y:S02]  /*95150*/  IMAD R25, R2.reuse, 0x170, RZ ;  /* 0x0000017002197824 */ /* 0x040fe400078e02ff */
[----:B------:R1:W-:Y:S01]  /*95160*/  STL.64 [R1+0xc10], R4 ;  /* 0x000c100401007387 */ /* 0x0003e20000100a00 */
[----:B0-----:R-:W-:Y:S01]  /*95170*/  IADD3 R22, P6, R7, R28, RZ ;  /* 0x0000001c07167210 */ /* 0x001fe20007fde0ff */
[----:B------:R-:W-:-:S03]  /*95180*/  IMAD R7, R2, 0x2e2, RZ ;  /* 0x000002e202077824 */ /* 0x000fc600078e02ff */
[----:B------:R-:W-:Y:S02]  /*95190*/  LEA.HI.X.SX32 R23, R6, R29, 0x1, P6 ;  /* 0x0000001d06177211 */ /* 0x000fe400030f0eff */
[----:B-1----:R-:W-:-:S04]  /*951a0*/  IADD3 R4, P5, R21, R28, RZ ;  /* 0x0000001c15047210 */ /* 0x002fc80007fbe0ff */
[----:B------:R-:W-:Y:S01]  /*951b0*/  LEA.HI.X.SX32 R5, R25, R29, 0x1, P5 ;  /* 0x0000001d19057211 */ /* 0x000fe200028f0eff */
[----:B------:R0:W-:Y:S01]  /*951c0*/  STL.64 [R1+0xc08], R22 ;  /* 0x000c081601007387 */ /* 0x0001e20000100a00 */
[C---:B------:R-:W-:Y:S02]  /*951d0*/  IMAD R6, R2.reuse, 0x171, RZ ;  /* 0x0000017102067824 */ /* 0x040fe400078e02ff */
[C---:B------:R-:W-:Y:S01]  /*951e0*/  IMAD R25, R2.reuse, 0x172, RZ ;  /* 0x0000017202197824 */ /* 0x040fe200078e02ff */
[----:B------:R3:W-:Y:S01]  /*951f0*/  STL.64 [R1+0xc00], R4 ;  /* 0x000c000401007387 */ /* 0x0007e20000100a00 */
[----:B0-----:R-:W-:Y:S01]  /*95200*/  IADD3 R22, P6, R7, R28, RZ ;  /* 0x0000001c07167210 */ /* 0x001fe20007fde0ff */
[----:B------:R-:W-:-:S03]  /*95210*/  IMAD R7, R2, 0x2e6, RZ ;  /* 0x000002e602077824 */ /* 0x000fc600078e02ff */
[----:B------:R-:W-:Y:S02]  /*95220*/  LEA.HI.X.SX32 R23, R6, R29, 0x1, P6 ;  /* 0x0000001d06177211 */ /* 0x000fe400030f0eff */
[----:B------:R-:W-:-:S03]  /*95230*/  IADD3 R6, P6, R7, R28, RZ ;  /* 0x0000001c07067210 */ /* 0x000fc60007fde0ff */
[----:B------:R2:W-:Y:S01]  /*95240*/  STL.64 [R1+0xbf8], R22 ;  /* 0x000bf81601007387 */ /* 0x0005e20000100a00 */
[----:B---3--:R-:W-:-:S04]  /*95250*/  IADD3 R4, P5, R9, R28, RZ ;  /* 0x0000001c09047210 */ /* 0x008fc80007fbe0ff */
[----:B------:R-:W-:Y:S01]  /*95260*/  LEA.HI.X.SX32 R5, R25, R29, 0x1, P5 ;  /* 0x0000001d19057211 */ /* 0x000fe200028f0eff */
[----:B------:R-:W-:-:S04]  /*95270*/  IMAD R25, R2, 0x174, RZ ;  /* 0x0000017402197824 */ /* 0x000fc800078e02ff */
[----:B------:R0:W-:Y:S01]  /*95280*/  STL.64 [R1+0xbf0], R4 ;  /* 0x000bf00401007387 */ /* 0x0001e20000100a00 */
[----:B--2---:R-:W-:-:S04]  /*95290*/  IADD3 R22, P5, R19, R28, RZ ;  /* 0x0000001c13167210 */ /* 0x004fc80007fbe0ff */
[----:B------:R-:W-:Y:S01]  /*952a0*/  LEA.HI.X.SX32 R23, R25, R29, 0x1, P5 ;  /* 0x0000001d19177211 */ /* 0x000fe200028f0eff */
[C---:B0-----:R-:W-:Y:S02]  /*952b0*/  IMAD R4, R2.reuse, 0x173, RZ ;  /* 0x0000017302047824 */ /* 0x041fe400078e02ff */
[----:B------:R-:W-:-:S03]  /*952c0*/  IMAD R5, R2, 0x2ea, RZ ;  /* 0x000002ea02057824 */ /* 0x000fc600078e02ff */
[-C--:B------:R-:W-:Y:S02]  /*952d0*/  LEA.HI.X.SX32 R7, R4, R29.reuse, 0x1, P6 ;  /* 0x0000001d04077211 */ /* 0x080fe400030f0eff */
[-C--:B------:R-:W-:Y:S01]  /*952e0*/  IADD3 R4, P6, R5, R28.reuse, RZ ;  /* 0x0000001c05047210 */ /* 0x080fe20007fde0ff */
[C---:B------:R-:W-:Y:S02]  /*952f0*/  IMAD R5, R2.reuse, 0x175, RZ ;  /* 0x0000017502057824 */ /* 0x040fe400078e02ff */
[----:B------:R0:W-:Y:S01]  /*95300*/  STL.64 [R1+0xbe8], R6 ;  /* 0x000be80601007387 */ /* 0x0001e20000100a00 */
[----:B------:R-:W-:Y:S02]  /*95310*/  IMAD R9, R2, 0x332, RZ ;  /* 0x0000033202097824 */ /* 0x000fe400078e02ff */
[----:B------:R-:W-:Y:S01]  /*95320*/  LEA.HI.X.SX32 R5, R5, R29, 0x1, P6 ;  /* 0x0000001d05057211 */ /* 0x000fe200030f0eff */
[----:B0-----:R-:W2:Y:S04]  /*95330*/  LDL.LU.64 R6, [R1+0x1dd0] ;  /* 0x001dd00001067983 */ /* 0x001ea80000300a00 */
[----:B------:R0:W-:Y:S02]  /*95340*/  STL.64 [R1+0xbe0], R22 ;  /* 0x000be01601007387 */ /* 0x0001e40000100a00 */
[----:B0-----:R-:W-:Y:S01]  /*95350*/  IADD3 R22, P5, R8, R28, RZ ;  /* 0x0000001c08167210 */ /* 0x001fe20007fbe0ff */
[----:B------:R-:W-:-:S05]  /*95360*/  IMAD R8, R2, 0x336, RZ ;  /* 0x0000033602087824 */ /* 0x000fca00078e02ff */
[----:B------:R-:W-:Y:S04]  /*95370*/  STL [R1+0x1db0], R8 ;  /* 0x001db00801007387 */ /* 0x000fe80000100800 */
[----:B------:R-:W-:Y:S04]  /*95380*/  STL [R1+0x1db4], R9 ;  /* 0x001db40901007387 */ /* 0x000fe80000100800 */
[----:B------:R0:W-:Y:S04]  /*95390*/  STL.64 [R1+0xbd8], R4 ;  /* 0x000bd80401007387 */ /* 0x0001e80000100a00 */
[----:B0-----:R-:W3:Y:S01]  /*953a0*/  LDL.LU.64 R4, [R1+0x1dc8] ;  /* 0x001dc80001047983 */ /* 0x001ee20000300a00 */
[----:B------:R-:W-:-:S02]  /*953b0*/  IMAD R23, R2, 0x2ee, RZ ;  /* 0x000002ee02177824 */ /* 0x000fc400078e02ff */
[----:B------:R-:W-:-:S03]  /*953c0*/  IMAD R25, R2, 0x176, RZ ;  /* 0x0000017602197824 */ /* 0x000fc600078e02ff */
[----:B------:R-:W-:Y:S02]  /*953d0*/  IADD3 R8, P6, R23, R28, RZ ;  /* 0x0000001c17087210 */ /* 0x000fe40007fde0ff */
[-C--:B------:R-:W-:Y:S01]  /*953e0*/  LEA.HI.X.SX32 R23, R25, R29.reuse, 0x1, P5 ;  /* 0x0000001d19177211 */ /* 0x080fe200028f0eff */
[C---:B------:R-:W-:Y:S02]  /*953f0*/  IMAD R9, R2.reuse, 0x177, RZ ;  /* 0x0000017702097824 */ /* 0x040fe400078e02ff */
[C---:B------:R-:W-:Y:S02]  /*95400*/  IMAD R19, R2.reuse, 0x334, RZ ;  /* 0x0000033402137824 */ /* 0x040fe400078e02ff */
[----:B------:R0:W-:Y:S01]  /*95410*/  STL.64 [R1+0xbd0], R22 ;  /* 0x000bd01601007387 */ /* 0x0001e20000100a00 */
[C---:B------:R-:W-:Y:S01]  /*95420*/  IMAD R25, R2.reuse, 0x178, RZ ;  /* 0x0000017802197824 */ /* 0x040fe200078e02ff */
[----:B------:R-:W-:Y:S01]  /*95430*/  LEA.HI.X.SX32 R9, R9, R29, 0x1, P6 ;  /* 0x0000001d09097211 */ /* 0x000fe200030f0eff */
[----:B------:R-:W-:-:S02]  /*95440*/  IMAD R26, R2, 0x2f2, RZ ;  /* 0x000002f2021a7824 */ /* 0x000fc400078e02ff */
[----:B------:R-:W-:Y:S01]  /*95450*/  IMAD R15, R2, 0x2f4, RZ ;  /* 0x000002f4020f7824 */ /* 0x000fe200078e02ff */
[----:B0-----:R-:W-:Y:S01]  /*95460*/  IADD3 R22, P5, R18, R28, RZ ;  /* 0x0000001c12167210 */ /* 0x001fe20007fbe0ff */
[----:B------:R-:W-:-:S03]  /*95470*/  IMAD R18, R2, 0x338, RZ ;  /* 0x0000033802127824 */ /* 0x000fc600078e02ff */
[----:B------:R-:W-:Y:S01]  /*95480*/  LEA.HI.X.SX32 R23, R25, R29, 0x1, P5 ;  /* 0x0000001d19177211 */ /* 0x000fe200028f0eff */
[C---:B------:R-:W-:Y:S01]  /*95490*/  IMAD R25, R2.reuse, 0x179, RZ ;  /* 0x0000017902197824 */ /* 0x040fe200078e02ff */
[----:B------:R0:W-:Y:S04]  /*954a0*/  STL.64 [R1+0x1db8], R18 ;  /* 0x001db81201007387 */ /* 0x0001e80000100a00 */
[----:B------:R1:W-:Y:S01]  /*954b0*/  STL.64 [R1+0xbc8], R8 ;  /* 0x000bc80801007387 */ /* 0x0003e20000100a00 */
[C---:B------:R-:W-:Y:S01]  /*954c0*/  IMAD R3, R2.reuse, 0x2f6, RZ ;  /* 0x000002f602037824 */ /* 0x040fe200078e02ff */
[-C--:B0-----:R-:W-:Y:S01]  /*954d0*/  IADD3 R18, P5, R15, R28.reuse, RZ ;  /* 0x0000001c0f127210 */ /* 0x081fe20007fbe0ff */
[----:B------:R-:W-:Y:S01]  /*954e0*/  IMAD R15, R2, 0x17a, RZ ;  /* 0x0000017a020f7824 */ /* 0x000fe200078e02ff */
[----:B-1----:R-:W-:-:S04]  /*954f0*/  IADD3 R8, P6, R26, R28, RZ ;  /* 0x0000001c1a087210 */ /* 0x002fc80007fde0ff */
[-C--:B------:R-:W-:Y:S01]  /*95500*/  LEA.HI.X.SX32 R9, R25, R29.reuse, 0x1, P6 ;  /* 0x0000001d19097211 */ /* 0x080fe200030f0eff */
[----:B------:R0:W-:Y:S01]  /*95510*/  STL.64 [R1+0xbc0], R22 ;  /* 0x000bc01601007387 */ /* 0x0001e20000100a00 */
[----:B------:R-:W-:-:S03]  /*95520*/  LEA.HI.X.SX32 R19, R15, R29, 0x1, P5 ;  /* 0x0000001d0f137211 */ /* 0x000fc600028f0eff */
[----:B------:R1:W-:Y:S01]  /*95530*/  STL.64 [R1+0xbb8], R8 ;  /* 0x000bb80801007387 */ /* 0x0003e20000100a00 */
[----:B------:R-:W-:-:S03]  /*95540*/  IMAD R25, R2, 0x17c, RZ ;  /* 0x0000017c02197824 */ /* 0x000fc600078e02ff */
[----:B------:R3:W-:Y:S01]  /*95550*/  STL.64 [R1+0xe68], R18 ;  /* 0x000e681201007387 */ /* 0x0007e20000100a00 */
[----:B0-----:R-:W-:Y:S01]  /*95560*/  IMAD R23, R2, 0x17b, RZ ;  /* 0x0000017b02177824 */ /* 0x001fe200078e02ff */
[----:B-1----:R-:W-:-:S04]  /*95570*/  IADD3 R8, P6, R3, R28, RZ ;  /* 0x0000001c03087210 */ /* 0x002fc80007fde0ff */
[----:B------:R-:W-:Y:S01]  /*95580*/  LEA.HI.X.SX32 R9, R23, R29, 0x1, P6 ;  /* 0x0000001d17097211 */ /* 0x000fe200030f0eff */
[C---:B------:R-:W-:Y:S02]  /*95590*/  IMAD R23, R2.reuse, 0x17e, RZ ;  /* 0x0000017e02177824 */ /* 0x040fe400078e02ff */
[C---:B------:R-:W-:Y:S02]  /*955a0*/  IMAD R22, R2.reuse, 0x17d, RZ ;  /* 0x0000017d02167824 */ /* 0x040fe400078e02ff */
[----:B------:R0:W-:Y:S01]  /*955b0*/  STL.64 [R1+0xe80], R8 ;  /* 0x000e800801007387 */ /* 0x0001e20000100a00 */
        /* <DEDUP_REMOVED lines=8> */
[-C--:B---3--:R-:W-:Y:S02]  /*95640*/  IADD3 R18, P5, R4, R28.reuse, RZ ;  /* 0x0000001c04127210 */ /* 0x088fe40007fbe0ff */
[----:B0-----:R-:W-:-:S02]  /*95650*/  IADD3 R8, P6, R5, R28, RZ ;  /* 0x0000001c05087210 */ /* 0x001fc40007fde0ff */
[-C--:B------:R-:W-:Y:S02]  /*95660*/  LEA.HI.X.SX32 R19, R25, R29.reuse, 0x1, P5 ;  /* 0x0000001d19137211 */ /* 0x080fe400028f0eff */
[-C--:B--2---:R-:W-:Y:S02]  /*95670*/  IADD3 R4, P5, R6, R28.reuse, RZ ;  /* 0x0000001c06047210 */ /* 0x084fe40007fbe0ff */
[-C--:B------:R-:W-:Y:S02]  /*95680*/  LEA.HI.X.SX32 R9, R22, R29.reuse, 0x1, P6 ;  /* 0x0000001d16097211 */ /* 0x080fe400030f0eff */
[----:B------:R-:W-:Y:S01]  /*95690*/  LEA.HI.X.SX32 R5, R23, R29, 0x1, P5 ;  /* 0x0000001d17057211 */ /* 0x000fe200028f0eff */
[----:B------:R-:W-:Y:S01]  /*956a0*/  STL.64 [R1+0xe78], R18 ;  /* 0x000e781201007387 */ /* 0x000fe20000100a00 */
[----:B------:R-:W-:-:S03]  /*956b0*/  IADD3 R6, P6, R7, R28, RZ ;  /* 0x0000001c07067210 */ /* 0x000fc60007fde0ff */
[----:B------:R-:W-:Y:S04]  /*956c0*/  STL.64 [R1+0xe88], R4 ;  /* 0x000e880401007387 */ /* 0x000fe80000100a00 */
[----:B------:R0:W-:Y:S01]  /*956d0*/  STL.64 [R1+0xe70], R8 ;  /* 0x000e700801007387 */ /* 0x0001e20000100a00 */
[C---:B------:R-:W-:Y:S02]  /*956e0*/  IMAD R23, R2.reuse, 0x180, RZ ;  /* 0x0000018002177824 */ /* 0x040fe400078e02ff */
[C---:B------:R-:W-:Y:S02]  /*956f0*/  IMAD R22, R2.reuse, 0x302, RZ ;  /* 0x0000030202167824 */ /* 0x040fe400078e02ff */
[----:B0-----:R-:W-:Y:S01]  /*95700*/  IMAD R8, R2, 0x17f, RZ ;  /* 0x0000017f02087824 */ /* 0x001fe200078e02ff */
[----:B------:R-:W-:-:S04]  /*95710*/  IADD3 R4, P5, R13, R28, RZ ;  /* 0x0000001c0d047210 */ /* 0x000fc80007fbe0ff */
[-C--:B------:R-:W-:Y:S01]  /*95720*/  LEA.HI.X.SX32 R7, R8, R29.reuse, 0x1, P6 ;  /* 0x0000001d08077211 */ /* 0x080fe200030f0eff */
[----:B------:R-:W-:Y:S01]  /*95730*/  IMAD R8, R2, 0x181, RZ ;  /* 0x0000018102087824 */ /* 0x000fe200078e02ff */
[----:B------:R-:W-:-:S03]  /*95740*/  LEA.HI.X.SX32 R5, R23, R29, 0x1, P5 ;  /* 0x0000001d17057211 */ /* 0x000fc600028f0eff */
[----:B------:R0:W-:Y:S01]  /*95750*/  STL.64 [R1+0xea0], R6 ;  /* 0x000ea00601007387 */ /* 0x0001e20000100a00 */
[----:B------:R-:W-:-:S03]  /*95760*/  IMAD R23, R2, 0x182, RZ ;  /* 0x0000018202177824 */ /* 0x000fc600078e02ff */
[----:B------:R1:W-:Y:S01]  /*95770*/  STL.64 [R1+0xe98], R4 ;  /* 0x000e980401007387 */ /* 0x0003e20000100a00 */
[----:B0-----:R-:W-:Y:S01]  /*95780*/  IADD3 R6, P6, R22, R28, RZ ;  /* 0x0000001c16067210 */ /* 0x001fe20007fde0ff */
[----:B------:R-:W-:-:S03]  /*95790*/  IMAD R22, R2, 0x306, RZ ;  /* 0x0000030602167824 */ /* 0x000fc600078e02ff */
[-C--:B------:R-:W-:Y:S02]  /*957a0*/  LEA.HI.X.SX32 R7, R8, R29.reuse, 0x1, P6 ;  /* 0x0000001d08077211 */ /* 0x080fe400030f0eff */
[----:B-1----:R-:W-:Y:S01]  /*957b0*/  IADD3 R4, P5, R24, R28, RZ ;  /* 0x0000001c18047210 */ /* 0x002fe20007fbe0ff */
[C---:B------:R-:W-:Y:S02]  /*957c0*/  IMAD R8, R2.reuse, 0x183, RZ ;  /* 0x0000018302087824 */ /* 0x040fe400078e02ff */
[----:B------:R0:W-:Y:S01]  /*957d0*/  STL.64 [R1+0xe90], R6 ;  /* 0x000e900601007387 */ /* 0x0001e20000100a00 */
[----:B------:R-:W-:Y:S01]  /*957e0*/  LEA.HI.X.SX32 R5, R23, R29, 0x1, P5 ;  /* 0x0000001d17057211 */ /* 0x000fe200028f0eff */
[----:B------:R-:W-:-:S04]  /*957f0*/  IMAD R23, R2, 0x184, RZ ;  /* 0x0000018402177824 */ /* 0x000fc800078e02ff */
        /* <DEDUP_REMOVED lines=40> */
[-C--:B-1----:R-:W-:Y:S01]  /*95a80*/  IADD3 R4, P5, R11, R28.reuse, RZ ;  /* 0x0000001c0b047210 */ /* 0x082fe20007fbe0ff */
[C---:B------:R-:W-:Y:S02]  /*95a90*/  IMAD R9, R2.reuse, 0x18d, RZ ;  /* 0x0000018d02097824 */ /* 0x040fe400078e02ff */
[----:B------:R0:W-:Y:S01]  /*95aa0*/  STL.64 [R1+0xf00], R6 ;  /* 0x000f000601007387 */ /* 0x0001e20000100a00 */
[----:B------:R-:W-:Y:S01]  /*95ab0*/  LEA.HI.X.SX32 R5, R23, R29, 0x1, P5 ;  /* 0x0000001d17057211 */ /* 0x000fe200028f0eff */
[C---:B------:R-:W-:Y:S02]  /*95ac0*/  IMAD R23, R2.reuse, 0x320, RZ ;  /* 0x0000032002177824 */ /* 0x040fe400078e02ff */
[----:B------:R-:W-:Y:S02]  /*95ad0*/  IMAD R8, R2, 0x31e, RZ ;  /* 0x0000031e02087824 */ /* 0x000fe400078e02ff */
[----:B------:R1:W-:Y:S01]  /*95ae0*/  STL.64 [R1+0xef8], R4 ;  /* 0x000ef80401007387 */ /* 0x0003e20000100a00 */
[----:B0-----:R-:W-:Y:S01]  /*95af0*/  IADD3 R6, P6, R22, R28, RZ ;  /* 0x0000001c16067210 */ /* 0x001fe20007fde0ff */
[----:B------:R-:W-:-:S03]  /*95b00*/  IMAD R22, R2, 0x18e, RZ ;  /* 0x0000018e02167824 */ /* 0x000fc600078e02ff */
[-C--:B------:R-:W-:Y:S02]  /*95b10*/  LEA.HI.X.SX32 R7, R9, R29.reuse, 0x1, P6 ;  /* 0x0000001d09077211 */ /* 0x080fe400030f0eff */
[-C--:B-1----:R-:W-:Y:S01]  /*95b20*/  IADD3 R4, P5, R10, R28.reuse, RZ ;  /* 0x0000001c0a047210 */ /* 0x082fe20007fbe0ff */
[----:B------:R-:W-:Y:S02]  /*95b30*/  IMAD R9, R2, 0x190, RZ ;  /* 0x0000019002097824 */ /* 0x000fe400078e02ff */
[----:B------:R0:W-:Y:S01]  /*95b40*/  STL.64 [R1+0xef0], R6 ;  /* 0x000ef00601007387 */ /* 0x0001e20000100a00 */
[----:B------:R-:W-:Y:S01]  /*95b50*/  LEA.HI.X.SX32 R5, R22, R29, 0x1, P5 ;  /* 0x0000001d16057211 */ /* 0x000fe200028f0eff */
[----:B------:R-:W-:Y:S01]  /*95b60*/  IMAD R22, R2, 0x18f, RZ ;  /* 0x0000018f02167824 */ /* 0x000fe200078e02ff */
[----:B------:R-:W-:-:S04]  /*95b70*/  IADD3 R18, P6, R8, R28, RZ ;  /* 0x0000001c08127210 */ /* 0x000fc80007fde0ff */
[----:B------:R-:W-:Y:S02]  /*95b80*/  LEA.HI.X.SX32 R19, R22, R29, 0x1, P6 ;  /* 0x0000001d16137211 */ /* 0x000fe400030f0eff */
[----:B0-----:R-:W-:Y:S01]  /*95b90*/  IADD3 R6, P5, R23, R28, RZ ;  /* 0x0000001c17067210 */ /* 0x001fe20007fbe0ff */
[----:B------:R-:W-:-:S03]  /*95ba0*/  IMAD R23, R2, 0x322, RZ ;  /* 0x0000032202177824 */ /* 0x000fc600078e02ff */
[-C--:B------:R-:W-:Y:S01]  /*95bb0*/  LEA.HI.X.SX32 R7, R9, R29.reuse, 0x1, P5 ;  /* 0x0000001d09077211 */ /* 0x080fe200028f0eff */
[C---:B------:R-:W-:Y:S01]  /*95bc0*/  IMAD R9, R2.reuse, 0x191, RZ ;  /* 0x0000019102097824 */ /* 0x040fe200078e02ff */
[----:B------:R-:W-:Y:S01]  /*95bd0*/  IADD3 R22, P6, R23, R28, RZ ;  /* 0x0000001c17167210 */ /* 0x000fe20007fde0ff */
[----:B------:R-:W-:Y:S03]  /*95be0*/  STL.64 [R1+0xf08], R4 ;  /* 0x000f080401007387 */ /* 0x000fe60000100a00 */
[----:B------:R-:W-:Y:S01]  /*95bf0*/  LEA.HI.X.SX32 R23, R9, R29, 0x1, P6 ;  /* 0x0000001d09177211 */ /* 0x000fe200030f0eff */
[----:B------:R-:W-:Y:S04]  /*95c00*/  STL.64 [R1+0xf18], R6 ;  /* 0x000f180601007387 */ /* 0x000fe80000100a00 */
[----:B------:R-:W-:Y:S04]  /*95c10*/  STL.64 [R1+0xf20], R18 ;  /* 0x000f201201007387 */ /* 0x000fe80000100a00 */
[----:B------:R0:W-:Y:S04]  /*95c20*/  STL.64 [R1+0xf10], R22 ;  /* 0x000f101601007387 */ /* 0x0001e80000100a00 */
[----:B0-----:R-:W2:Y:S01]  /*95c30*/  LDL.LU.64 R22, [R1+0x1dc0] ;  /* 0x001dc00001167983 */ /* 0x001ea20000300a00 */
[----:B------:R-:W-:-:S02]  /*95c40*/  IMAD R8, R2, 0x324, RZ ;  /* 0x0000032402087824 */ /* 0x000fc400078e02ff */
[----:B------:R-:W-:-:S03]  /*95c50*/  IMAD R19, R2, 0x192, RZ ;  /* 0x0000019202137824 */ /* 0x000fc600078e02ff */
[----:B------:R-:W-:Y:S01]  /*95c60*/  IADD3 R6, P5, R8, R28, RZ ;  /* 0x0000001c08067210 */ /* 0x000fe20007fbe0ff */
[----:B------:R-:W-:-:S03]  /*95c70*/  IMAD R8, R2, 0x326, RZ ;  /* 0x0000032602087824 */ /* 0x000fc600078e02ff */
[-C--:B------:R-:W-:Y:S01]  /*95c80*/  LEA.HI.X.SX32 R7, R19, R29.reuse, 0x1, P5 ;  /* 0x0000001d13077211 */ /* 0x080fe200028f0eff */
[----:B------:R-:W-:Y:S01]  /*95c90*/  IMAD R19, R2, 0x193, RZ ;  /* 0x0000019302137824 */ /* 0x000fe200078e02ff */
[-C--:B------:R-:W-:Y:S01]  /*95ca0*/  IADD3 R8, P6, R8, R28.reuse, RZ ;  /* 0x0000001c08087210 */ /* 0x080fe20007fde0ff */
[C---:B------:R-:W-:Y:S02]  /*95cb0*/  IMAD R27, R2.reuse, 0x32a, RZ ;  /* 0x0000032a021b7824 */ /* 0x040fe400078e02ff */
[----:B------:R-:W-:Y:S01]  /*95cc0*/  STL.64 [R1+0xf28], R6 ;  /* 0x000f280601007387 */ /* 0x000fe20000100a00 */
[----:B------:R-:W-:Y:S02]  /*95cd0*/  LEA.HI.X.SX32 R9, R19, R29, 0x1, P6 ;  /* 0x0000001d13097211 */ /* 0x000fe400030f0eff */
[----:B------:R-:W-:Y:S01]  /*95ce0*/  IADD3 R18, P6, R27, R28, RZ ;  /* 0x0000001c1b127210 */ /* 0x000fe20007fde0ff */
[C---:B------:R-:W-:Y:S02]  /*95cf0*/  IMAD R27, R2.reuse, 0x196, RZ ;  /* 0x00000196021b7824 */ /* 0x040fe400078e02ff */
[----:B------:R0:W-:Y:S02]  /*95d00*/  STL.64 [R1+0xf40], R8 ;  /* 0x000f400801007387 */ /* 0x0001e40000100a00 */
[----:B0-----:R-:W-:-:S02]  /*95d10*/  IMAD R9, R2, 0x195, RZ ;  /* 0x0000019502097824 */ /* 0x001fc400078e02ff */
[----:B------:R-:W-:-:S03]  /*95d20*/  IMAD R8, R2, 0x32e, RZ ;  /* 0x0000032e02087824 */ /* 0x000fc600078e02ff */
[----:B------:R-:W-:Y:S02]  /*95d30*/  LEA.HI.X.SX32 R19, R9, R29, 0x1, P6 ;  /* 0x0000001d09137211 */ /* 0x000fe400030f0eff */
[-C--:B------:R-:W-:Y:S02]  /*95d40*/  IADD3 R8, P6, R8, R28.reuse, RZ ;  /* 0x0000001c08087210 */ /* 0x080fe40007fde0ff */
[----:B--2---:R-:W-:Y:S01]  /*95d50*/  IADD3 R6, P5, R23, R28, RZ ;  /* 0x0000001c17067210 */ /* 0x004fe20007fbe0ff */
[----:B------:R-:W-:-:S05]  /*95d60*/  IMAD R23, R2, 0x194, RZ ;  /* 0x0000019402177824 */ /* 0x000fca00078e02ff */
[----:B------:R-:W-:Y:S02]  /*95d70*/  LEA.HI.X.SX32 R7, R23, R29, 0x1, P5 ;  /* 0x0000001d17077211 */ /* 0x000fe400028f0eff */
[----:B------:R-:W-:-:S04]  /*95d80*/  IADD3 R22, P5, R22, R28, RZ ;  /* 0x0000001c16167210 */ /* 0x000fc80007fbe0ff */
[-C--:B------:R-:W-:Y:S01]  /*95d90*/  LEA.HI.X.SX32 R23, R27, R29.reuse, 0x1, P5 ;  /* 0x0000001d1b177211 */ /* 0x080fe200028f0eff */
[C---:B------:R-:W-:Y:S01]  /*95da0*/  IMAD R27, R2.reuse, 0x197, RZ ;  /* 0x00000197021b7824 */ /* 0x040fe200078e02ff */
[----:B------:R-:W-:Y:S04]  /*95db0*/  STL.64 [R1+0xf38], R6 ;  /* 0x000f380601007387 */ /* 0x000fe80000100a00 */
[----:B------:R-:W-:Y:S01]  /*95dc0*/  LEA.HI.X.SX32 R9, R27, R29, 0x1, P6 ;  /* 0x0000001d1b097211 */ /* 0x000fe200030f0eff */
[----:B------:R0:W-:Y:S04]  /*95dd0*/  STL.64 [R1+0xf30], R18 ;  /* 0x000f301201007387 */ /* 0x0001e80000100a00 */
[----:B0-----:R-:W2:Y:S04]  /*95de0*/  LDL.LU.64 R18, [R1+0x1db8] ;  /* 0x001db80001127983 */ /* 0x001ea80000300a00 */
[----:B------:R-:W-:Y:S04]  /*95df0*/  STL.64 [R1+0xf48], R22 ;  /* 0x000f481601007387 */ /* 0x000fe80000100a00 */
[----:B------:R0:W-:Y:S04]  /*95e00*/  STL.64 [R1+0xf60], R8 ;  /* 0x000f600801007387 */ /* 0x0001e80000100a00 */
[----:B0-----:R-:W3:Y:S01]  /*95e10*/  LDL.LU R9, [R1+0x1db4] ;  /* 0x001db40001097983 */ /* 0x001ee20000300800 */
[----:B------:R-:W-:-:S02]  /*95e20*/  IMAD R21, R2, 0x330, RZ ;  /* 0x0000033002157824 */ /* 0x000fc400078e02ff */
[----:B------:R-:W-:-:S03]  /*95e30*/  IMAD R27, R2, 0x199, RZ ;  /* 0x00000199021b7824 */ /* 0x000fc600078e02ff */
[----:B------:R-:W-:Y:S01]  /*95e40*/  IADD3 R22, P5, R21, R28, RZ ;  /* 0x0000001c15167210 */ /* 0x000fe20007fbe0ff */
[----:B------:R-:W-:-:S05]  /*95e50*/  IMAD R21, R2, 0x198, RZ ;  /* 0x0000019802157824 */ /* 0x000fca00078e02ff */
[----:B------:R-:W-:-:S05]  /*95e60*/  LEA.HI.X.SX32 R23, R21, R29, 0x1, P5 ;  /* 0x0000001d15177211 */ /* 0x000fca00028f0eff */
[----:B------:R-:W-:Y:S01]  /*95e70*/  STL.64 [R1+0xf58], R22 ;  /* 0x000f581601007387 */ /* 0x000fe20000100a00 */
[----:B---3--:R-:W-:-:S04]  /*95e80*/  IADD3 R8, P6, R9, R28, RZ ;  /* 0x0000001c09087210 */ /* 0x008fc80007fde0ff */
[----:B------:R-:W-:-:S05]  /*95e90*/  LEA.HI.X.SX32 R9, R27, R29, 0x1, P6 ;  /* 0x0000001d1b097211 */ /* 0x000fca00030f0eff */
[----:B------:R0:W-:Y:S04]  /*95ea0*/  STL.64 [R1+0xf50], R8 ;  /* 0x000f500801007387 */ /* 0x0001e80000100a00 */
[----:B0-----:R-:W3:Y:S01]  /*95eb0*/  LDL.LU R8, [R1+0x1db0] ;  /* 0x001db00001087983 */ /* 0x001ee20000300800 */
[C---:B------:R-:W-:Y:S01]  /*95ec0*/  IMAD R21, R2.reuse, 0x19a, RZ ;  /* 0x0000019a02157824 */ /* 0x040fe200078e02ff */
[----:B--2---:R-:W-:Y:S01]  /*95ed0*/  IADD3 R22, P5, R19, R28, RZ ;  /* 0x0000001c13167210 */ /* 0x004fe20007fbe0ff */
[----:B------:R-:W-:-:S03]  /*95ee0*/  IMAD R27, R2, 0x19b, RZ ;  /* 0x0000019b021b7824 */ /* 0x000fc600078e02ff */
[----:B------:R-:W-:-:S05]  /*95ef0*/  LEA.HI.X.SX32 R23, R21, R29, 0x1, P5 ;  /* 0x0000001d15177211 */ /* 0x000fca00028f0eff */
[----:B------:R0:W-:Y:S01]  /*95f00*/  STL.64 [R1+0xf68], R22 ;  /* 0x000f681601007387 */ /* 0x0001e20000100a00 */
[C---:B------:R-:W-:Y:S02]  /*95f10*/  IMAD R21, R2.reuse, 0x19c, RZ ;  /* 0x0000019c02157824 */ /* 0x040fe400078e02ff */
[C---:B------:R-:W-:Y:S02]  /*95f20*/  IMAD R26, R2.reuse, 0x33a, RZ ;  /* 0x0000033a021a7824 */ /* 0x040fe400078e02ff */
[----:B------:R-:W-:Y:S01]  /*95f30*/  IMAD R15, R2, 0x33c, RZ ;  /* 0x0000033c020f7824 */ /* 0x000fe200078e02ff */
[----:B0-----:R-:W-:-:S04]  /*95f40*/  IADD3 R22, P5, R18, R28, RZ ;  /* 0x0000001c12167210 */ /* 0x001fc80007fbe0ff */
[----:B------:R-:W-:Y:S01]  /*95f50*/  LEA.HI.X.SX32 R23, R21, R29, 0x1, P5 ;  /* 0x0000001d15177211 */ /* 0x000fe200028f0eff */
[C---:B------:R-:W-:Y:S02]  /*95f60*/  IMAD R21, R2.reuse, 0x19e, RZ ;  /* 0x0000019e02157824 */ /* 0x040fe400078e02ff */
[----:B------:R-:W-:Y:S01]  /*95f70*/  IMAD R25, R2, 0x33e, RZ ;  /* 0x0000033e02197824 */ /* 0x000fe200078e02ff */
[----:B---3--:R-:W-:-:S04]  /*95f80*/  IADD3 R8, P6, R8, R28, RZ ;  /* 0x0000001c08087210 */ /* 0x008fc80007fde0ff */
[----:B------:R-:W-:-:S05]  /*95f90*/  LEA.HI.X.SX32 R9, R27, R29, 0x1, P6 ;  /* 0x0000001d1b097211 */ /* 0x000fca00030f0eff */
[----:B------:R0:W-:Y:S04]  /*95fa0*/  STL.64 [R1+0xf80], R8 ;  /* 0x000f800801007387 */ /* 0x0001e80000100a00 */
[----:B0-----:R-:W2:Y:S01]  /*95fb0*/  LDL.LU.64 R8, [R1+0x1da8] ;  /* 0x001da80001087983 */ /* 0x001ea20000300a00 */
[----:B------:R-:W-:Y:S01]  /*95fc0*/  IMAD R27, R2, 0x19d, RZ ;  /* 0x0000019d021b7824 */ /* 0x000fe200078e02ff */
[-C--:B------:R-:W-:Y:S02]  /*95fd0*/  IADD3 R26, P6, R26, R28.reuse, RZ ;  /* 0x0000001c1a1a7210 */ /* 0x080fe40007fde0ff */
[----:B------:R0:W-:Y:S02]  /*95fe0*/  STL.64 [R1+0xf78], R22 ;  /* 0x000f781601007387 */ /* 0x0001e40000100a00 */
[----:B------:R-:W-:Y:S01]  /*95ff0*/  LEA.HI.X.SX32 R27, R27, R29, 0x1, P6 ;  /* 0x0000001d1b1b7211 */ /* 0x000fe200030f0eff */
[----:B------:R-:W-:Y:S01]  /*96000*/  IMAD R13, R2, 0x340, RZ ;  /* 0x00000340020d7824 */ /* 0x000fe200078e02ff */
[----:B0-----:R-:W-:-:S04]  /*96010*/  IADD3 R22, P5, R15, R28, RZ ;  /* 0x0000001c0f167210 */ /* 0x001fc80007fbe0ff */
[----:B------:R-:W-:Y:S01]  /*96020*/  LEA.HI.X.SX32 R23, R21, R29, 0x1, P5 ;  /* 0x0000001d15177211 */ /* 0x000fe200028f0eff */
[----:B------:R0:W-:Y:S01]  /*96030*/  STL.64 [R1+0xf70], R26 ;  /* 0x000f701a01007387 */ /* 0x0001e20000100a00 */
[----:B------:R-:W-:-:S03]  /*96040*/  IMAD R21, R2, 0x1a0, RZ ;  /* 0x000001a002157824 */ /* 0x000fc600078e02ff */
[----:B------:R1:W-:Y:S01]  /*96050*/  STL.64 [R1+0xf88], R22 ;  /* 0x000f881601007387 */ /* 0x0003e20000100a00 */
[C---:B------:R-:W-:Y:S01]  /*96060*/  IMAD R24, R2.reuse, 0x342, RZ ;  /* 0x0000034202187824 */ /* 0x040fe200078e02ff */
[-C--:B0-----:R-:W-:Y:S01]  /*96070*/  IADD3 R26, P6, R25, R28.reuse, RZ ;  /* 0x0000001c191a7210 */ /* 0x081fe20007fde0ff */
[----:B------:R-:W-:Y:S01]  /*96080*/  IMAD R25, R2, 0x19f, RZ ;  /* 0x0000019f02197824 */ /* 0x000fe200078e02ff */
[----:B-1----:R-:W-:-:S04]  /*96090*/  IADD3 R22, P5, R13, R28, RZ ;  /* 0x0000001c0d167210 */ /* 0x002fc80007fbe0ff */
[-C--:B------:R-:W-:Y:S02]  /*960a0*/  LEA.HI.X.SX32 R27, R25, R29.reuse, 0x1, P6 ;  /* 0x0000001d191b7211 */ /* 0x080fe400030f0eff */
[-C--:B------:R-:W-:Y:S01]  /*960b0*/  LEA.HI.X.SX32 R23, R21, R29.reuse, 0x1, P5 ;  /* 0x0000001d15177211 */ /* 0x080fe200028f0eff */
[----:B------:R-:W-:Y:S01]  /*960c0*/  IMAD R21, R2, 0x1a1, RZ ;  /* 0x000001a102157824 */ /* 0x000fe200078e02ff */
[----:B------:R-:W-:Y:S01]  /*960d0*/  IADD3 R24, P6, R24, R28, RZ ;  /* 0x0000001c18187210 */ /* 0x000fe20007fde0ff */
[C---:B------:R-:W-:Y:S01]  /*960e0*/  IMAD R12, R2.reuse, 0x344, RZ ;  /* 0x00000344020c7824 */ /* 0x040fe200078e02ff */
[----:B------:R0:W-:Y:S02]  /*960f0*/  STL.64 [R1+0xfa0], R26 ;  /* 0x000fa01a01007387 */ /* 0x0001e40000100a00 */
[----:B------:R-:W-:Y:S01]  /*96100*/  LEA.HI.X.SX32 R25, R21, R29, 0x1, P6 ;  /* 0x0000001d15197211 */ /* 0x000fe200030f0eff */
[C---:B------:R-:W-:Y:S01]  /*96110*/  IMAD R20, R2.reuse, 0x346, RZ ;  /* 0x0000034602147824 */ /* 0x040fe200078e02ff */
[----:B------:R1:W-:Y:S01]  /*96120*/  STL.64 [R1+0xf98], R22 ;  /* 0x000f981601007387 */ /* 0x0003e20000100a00 */
[----:B------:R-:W-:-:S03]  /*96130*/  IMAD R14, R2, 0x348, RZ ;  /* 0x00000348020e7824 */ /* 0x000fc600078e02ff */
[----:B------:R3:W-:Y:S01]  /*96140*/  STL.64 [R1+0xf90], R24 ;  /* 0x000f901801007387 */ /* 0x0007e20000100a00 */
[----:B0-----:R-:W-:Y:S01]  /*96150*/  IMAD R27, R2, 0x1a2, RZ ;  /* 0x000001a2021b7824 */ /* 0x001fe200078e02ff */
[-C--:B-1----:R-:W-:Y:S02]  /*96160*/  IADD3 R22, P5, R12, R28.reuse, RZ ;  /* 0x0000001c0c167210 */ /* 0x082fe40007fbe0ff */
[----:B------:R-:W-:Y:S02]  /*96170*/  IADD3 R20, P6, R20, R28, RZ ;  /* 0x0000001c14147210 */ /* 0x000fe40007fde0ff */
[-C--:B------:R-:W-:Y:S01]  /*96180*/  LEA.HI.X.SX32 R23, R27, R29.reuse, 0x1, P5 ;  /* 0x0000001d1b177211 */ /* 0x080fe200028f0eff */
[C---:B---3--:R-:W-:Y:S02]  /*96190*/  IMAD R25, R2.reuse, 0x1a3, RZ ;  /* 0x000001a302197824 */ /* 0x048fe400078e02ff */
[C---:B------:R-:W-:Y:S02]  /*961a0*/  IMAD R27, R2.reuse, 0x1a4, RZ ;  /* 0x000001a4021b7824 */ /* 0x040fe400078e02ff */
[----:B------:R0:W-:Y:S01]  /*961b0*/  STL.64 [R1+0xfa8], R22 ;  /* 0x000fa81601007387 */ /* 0x0001e20000100a00 */
[----:B------:R-:W-:Y:S01]  /*961c0*/  LEA.HI.X.SX32 R21, R25, R29, 0x1, P6 ;  /* 0x0000001d19157211 */ /* 0x000fe200030f0eff */
[----:B------:R-:W-:-:S02]  /*961d0*/  IMAD R17, R2, 0x34a, RZ ;  /* 0x0000034a02117824 */ /* 0x000fc400078e02ff */
[----:B------:R-:W-:Y:S02]  /*961e0*/  IMAD R11, R2, 0x34c, RZ ;  /* 0x0000034c020b7824 */ /* 0x000fe400078e02ff */
[----:B------:R1:W-:Y:S01]  /*961f0*/  STL.64 [R1+0xfc0], R20 ;  /* 0x000fc01401007387 */ /* 0x0003e20000100a00 */
[----:B0-----:R-:W-:-:S04]  /*96200*/  IADD3 R22, P5, R14, R28, RZ ;  /* 0x0000001c0e167210 */ /* 0x001fc80007fbe0ff */
[-C--:B------:R-:W-:Y:S02]  /*96210*/  LEA.HI.X.SX32 R23, R27, R29.reuse, 0x1, P5 ;  /* 0x0000001d1b177211 */ /* 0x080fe400028f0eff */
[-C--:B-1----:R-:W-:Y:S01]  /*96220*/  IADD3 R20, P6, R17, R28.reuse, RZ ;  /* 0x0000001c11147210 */ /* 0x082fe20007fde0ff */
[C---:B------:R-:W-:Y:S02]  /*96230*/  IMAD R17, R2.reuse, 0x1a5, RZ ;  /* 0x000001a502117824 */ /* 0x040fe400078e02ff */
[----:B------:R0:W-:Y:S01]  /*96240*/  STL.64 [R1+0xfb8], R22 ;  /* 0x000fb81601007387 */ /* 0x0001e20000100a00 */
[C---:B------:R-:W-:Y:S02]  /*96250*/  IMAD R10, R2.reuse, 0x34e, RZ ;  /* 0x0000034e020a7824 */ /* 0x040fe400078e02ff */
[----:B------:R-:W-:Y:S01]  /*96260*/  LEA.HI.X.SX32 R21, R17, R29, 0x1, P6 ;  /* 0x0000001d11157211 */ /* 0x000fe200030f0eff */
[----:B------:R-:W-:Y:S01]  /*96270*/  IMAD R5, R2, 0x350, RZ ;  /* 0x0000035002057824 */ /* 0x000fe200078e02ff */
[----:B0-----:R-:W-:-:S03]  /*96280*/  IADD3 R22, P5, R11, R28, RZ ;  /* 0x0000001c0b167210 */ /* 0x001fc60007fbe0ff */
[----:B------:R0:W-:Y:S01]  /*96290*/  STL.64 [R1+0xfb0], R20 ;  /* 0x000fb01401007387 */ /* 0x0001e20000100a00 */
[C---:B------:R-:W-:Y:S02]  /*962a0*/  IMAD R17, R2.reuse, 0x1a8, RZ ;  /* 0x000001a802117824 */ /* 0x040fe400078e02ff */
[----:B------:R-:W-:Y:S01]  /*962b0*/  IMAD R3, R2, 0x352, RZ ;  /* 0x0000035202037824 */ /* 0x000fe200078e02ff */
[----:B0-----:R-:W-:Y:S01]  /*962c0*/  IADD3 R20, P6, R10, R28, RZ ;  /* 0x0000001c0a147210 */ /* 0x001fe20007fde0ff */
[----:B------:R-:W-:-:S05]  /*962d0*/  IMAD R10, R2, 0x1a7, RZ ;  /* 0x000001a7020a7824 */ /* 0x000fca00078e02ff */
[----:B------:R-:W-:Y:S01]  /*962e0*/  LEA.HI.X.SX32 R21, R10, R29, 0x1, P6 ;  /* 0x0000001d0a157211 */ /* 0x000fe200030f0eff */
[C---:B------:R-:W-:Y:S02]  /*962f0*/  IMAD R4, R2.reuse, 0x354, RZ ;  /* 0x0000035402047824 */ /* 0x040fe400078e02ff */
[C---:B------:R-:W-:Y:S02]  /*96300*/  IMAD R6, R2.reuse, 0x356, RZ ;  /* 0x0000035602067824 */ /* 0x040fe400078e02ff */
[C---:B------:R-:W-:Y:S02]  /*96310*/  IMAD R7, R2.reuse, 0x358, RZ ;  /* 0x0000035802077824 */ /* 0x040fe400078e02ff */
[C---:B------:R-:W-:Y:S02]  /*96320*/  IMAD R19, R2.reuse, 0x35a, RZ ;  /* 0x0000035a02137824 */ /* 0x040fe400078e02ff */
[C---:B------:R-:W-:Y:S02]  /*96330*/  IMAD R18, R2.reuse, 0x35c, RZ ;  /* 0x0000035c02127824 */ /* 0x040fe400078e02ff */
[----:B------:R-:W-:-:S02]  /*96340*/  IMAD R15, R2, 0x35e, RZ ;  /* 0x0000035e020f7824 */ /* 0x000fc400078e02ff */
[C---:B------:R-:W-:Y:S02]  /*96350*/  IMAD R13, R2.reuse, 0x360, RZ ;  /* 0x00000360020d7824 */ /* 0x040fe400078e02ff */
[C---:B------:R-:W-:Y:S02]  /*96360*/  IMAD R12, R2.reuse, 0x362, RZ ;  /* 0x00000362020c7824 */ /* 0x040fe400078e02ff */
[C---:B------:R-:W-:Y:S02]  /*96370*/  IMAD R14, R2.reuse, 0x364, RZ ;  /* 0x00000364020e7824 */ /* 0x040fe400078e02ff */
[----:B------:R-:W-:Y:S01]  /*96380*/  IMAD R11, R2, 0x366, RZ ;  /* 0x00000366020b7824 */ /* 0x000fe200078e02ff */
[----:B--2---:R-:W-:-:S05]  /*96390*/  LEA.HI.X.SX32 R23, R8, R29, 0x1, P5 ;  /* 0x0000001d08177211 */ /* 0x004fca00028f0eff */
[----:B------:R0:W-:Y:S04]  /*963a0*/  STL.64 [R1+0xfc8], R22 ;  /* 0x000fc81601007387 */ /* 0x0001e80000100a00 */
[----:B------:R1:W-:Y:S01]  /*963b0*/  STL.64 [R1+0xfe0], R20 ;  /* 0x000fe01401007387 */ /* 0x0003e20000100a00 */
[----:B0-----:R-:W-:-:S04]  /*963c0*/  IADD3 R22, P5, R5, R28, RZ ;  /* 0x0000001c05167210 */ /* 0x001fc80007fbe0ff */
[----:B------:R-:W-:Y:S02]  /*963d0*/  LEA.HI.X.SX32 R23, R17, R29, 0x1, P5 ;  /* 0x0000001d11177211 */ /* 0x000fe400028f0eff */
[----:B-1----:R-:W-:-:S03]  /*963e0*/  IADD3 R20, P6, R3, R28, RZ ;  /* 0x0000001c03147210 */ /* 0x002fc60007fde0ff */
[----:B------:R0:W-:Y:S01]  /*963f0*/  STL.64 [R1+0xfd8], R22 ;  /* 0x000fd81601007387 */ /* 0x0001e20000100a00 */
[----:B------:R-:W-:Y:S01]  /*96400*/  IMAD R17, R2, 0x1aa, RZ ;  /* 0x000001aa02117824 */ /* 0x000fe200078e02ff */
[----:B------:R-:W-:Y:S01]  /*96410*/  IADD3 R4, P5, R4, R28, RZ ;  /* 0x0000001c04047210 */ /* 0x000fe20007fbe0ff */
[----:B0-----:R-:W-:-:S05]  /*96420*/  IMAD R23, R2, 0x1a9, RZ ;  /* 0x000001a902177824 */ /* 0x001fca00078e02ff */
[-C--:B------:R-:W-:Y:S01]  /*96430*/  LEA.HI.X.SX32 R21, R23, R29.reuse, 0x1, P6 ;  /* 0x0000001d17157211 */ /* 0x080fe200030f0eff */
[----:B------:R-:W-:Y:S01]  /*96440*/  IMAD R23, R2, 0x1ab, RZ ;  /* 0x000001ab02177824 */ /* 0x000fe200078e02ff */
[----:B------:R-:W-:-:S03]  /*96450*/  LEA.HI.X.SX32 R5, R17, R29, 0x1, P5 ;  /* 0x0000001d11057211 */ /* 0x000fc600028f0eff */
[----:B------:R0:W-:Y:S01]  /*96460*/  STL.64 [R1+0xfd0], R20 ;  /* 0x000fd01401007387 */ /* 0x0001e20000100a00 */
[----:B------:R-:W-:-:S03]  /*96470*/  IMAD R17, R2, 0x1ac, RZ ;  /* 0x000001ac02117824 */ /* 0x000fc600078e02ff */
[----:B------:R-:W-:Y:S01]  /*96480*/  STL.64 [R1+0xfe8], R4 ;  /* 0x000fe80401007387 */ /* 0x000fe20000100a00 */
[-C--:B0-----:R-:W-:Y:S02]  /*96490*/  IADD3 R20, P6, R6, R28.reuse, RZ ;  /* 0x0000001c06147210 */ /* 0x081fe40007fde0ff */
[-C--:B------:R-:W-:Y:S02]  /*964a0*/  IADD3 R6, P5, R7, R28.reuse, RZ ;  /* 0x0000001c07067210 */ /* 0x080fe40007fbe0ff */
[-C--:B------:R-:W-:Y:S02]  /*964b0*/  LEA.HI.X.SX32 R21, R23, R29.reuse, 0x1, P6 ;  /* 0x0000001d17157211 */ /* 0x080fe400030f0eff */
[----:B------:R-:W-:Y:S01]  /*964c0*/  LEA.HI.X.SX32 R7, R17, R29, 0x1, P5 ;  /* 0x0000001d11077211 */ /* 0x000fe200028f0eff */
[----:B------:R-:W-:Y:S02]  /*964d0*/  IMAD R17, R2, 0x1ad, RZ ;  /* 0x000001ad02117824 */ /* 0x000fe400078e02ff */
[----:B------:R0:W-:Y:S04]  /*964e0*/  STL.64 [R1+0x1000], R20 ;  /* 0x0010001401007387 */ /* 0x0001e80000100a00 */
[----:B------:R1:W-:Y:S01]  /*964f0*/  STL.64 [R1+0xff8], R6 ;  /* 0x000ff80601007387 */ /* 0x0003e20000100a00 */
[----:B0-----:R-:W-:-:S04]  /*96500*/  IADD3 R20, P6, R19, R28, RZ ;  /* 0x0000001c13147210 */ /* 0x001fc80007fde0ff */
[-C--:B------:R-:W-:Y:S02]  /*96510*/  LEA.HI.X.SX32 R21, R17, R29.reuse, 0x1, P6 ;  /* 0x0000001d11157211 */ /* 0x080fe400030f0eff */
[-C--:B-1----:R-:W-:Y:S01]  /*96520*/  IADD3 R6, P5, R18, R28.reuse, RZ ;  /* 0x0000001c12067210 */ /* 0x082fe20007fbe0ff */
[C---:B------:R-:W-:Y:S02]  /*96530*/  IMAD R18, R2.reuse, 0x1ae, RZ ;  /* 0x000001ae02127824 */ /* 0x040fe400078e02ff */
[----:B------:R0:W-:Y:S01]  /*96540*/  STL.64 [R1+0xff0], R20 ;  /* 0x000ff01401007387 */ /* 0x0001e20000100a00 */
[----:B------:R-:W-:Y:S02]  /*96550*/  IMAD R17, R2, 0x1af, RZ ;  /* 0x000001af02117824 */ /* 0x000fe400078e02ff */
[----:B------:R-:W-:Y:S02]  /*96560*/  LEA.HI.X.SX32 R7, R18, R29, 0x1, P5 ;  /* 0x0000001d12077211 */ /* 0x000fe400028f0eff */
[----:B0-----:R-:W-:-:S04]  /*96570*/  IADD3 R20, P6, R15, R28, RZ ;  /* 0x0000001c0f147210 */ /* 0x001fc80007fde0ff */
[----:B------:R-:W-:Y:S01]  /*96580*/  LEA.HI.X.SX32 R21, R17, R29, 0x1, P6 ;  /* 0x0000001d11157211 */ /* 0x000fe200030f0eff */
[----:B------:R0:W-:Y:S01]  /*96590*/  STL.64 [R1+0x1008], R6 ;  /* 0x0010080601007387 */ /* 0x0001e20000100a00 */
[----:B------:R-:W-:Y:S01]  /*965a0*/  IMAD R18, R2, 0x1b0, RZ ;  /* 0x000001b002127824 */ /* 0x000fe200078e02ff */
[-C--:B------:R-:W-:Y:S02]  /*965b0*/  IADD3 R12, P6, R12, R28.reuse, RZ ;  /* 0x0000001c0c0c7210 */ /* 0x080fe40007fde0ff */
[----:B------:R1:W-:Y:S01]  /*965c0*/  STL.64 [R1+0x1030], R20 ;  /* 0x0010301401007387 */ /* 0x0003e20000100a00 */
[C---:B------:R-:W-:Y:S01]  /*965d0*/  IMAD R8, R2.reuse, 0x368, RZ ;  /* 0x0000036802087824 */ /* 0x040fe200078e02ff */
[----:B0-----:R-:W-:Y:S01]  /*965e0*/  IADD3 R6, P5, R13, R28, RZ ;  /* 0x0000001c0d067210 */ /* 0x001fe20007fbe0ff */
[----:B-1----:R-:W-:-:S03]  /*965f0*/  IMAD R21, R2, 0x1b1, RZ ;  /* 0x000001b102157824 */ /* 0x002fc600078e02ff */
[-C--:B------:R-:W-:Y:S02]  /*96600*/  LEA.HI.X.SX32 R7, R18, R29.reuse, 0x1, P5 ;  /* 0x0000001d12077211 */ /* 0x080fe400028f0eff */
[-C--:B------:R-:W-:Y:S02]  /*96610*/  IADD3 R14, P5, R14, R28.reuse, RZ ;  /* 0x0000001c0e0e7210 */ /* 0x080fe40007fbe0ff */
[-C--:B------:R-:W-:Y:S01]  /*96620*/  LEA.HI.X.SX32 R13, R21, R29.reuse, 0x1, P6 ;  /* 0x0000001d150d7211 */ /* 0x080fe200030f0eff */
[----:B------:R-:W-:Y:S01]  /*96630*/  STL.64 [R1+0x1028], R6 ;  /* 0x0010280601007387 */ /* 0x000fe20000100a00 */
[C---:B------:R-:W-:Y:S01]  /*96640*/  IMAD R21, R2.reuse, 0x1b3, RZ ;  /* 0x000001b302157824 */ /* 0x040fe200078e02ff */
[----:B------:R-:W-:Y:S01]  /*96650*/  LEA.HI.X.SX32 R15, R9, R29, 0x1, P5 ;  /* 0x0000001d090f7211 */ /* 0x000fe200028f0eff */
[----:B------:R-:W-:Y:S01]  /*96660*/  IMAD R18, R2, 0x1b4, RZ ;  /* 0x000001b402127824 */ /* 0x000fe200078e02ff */
[----:B------:R0:W-:Y:S01]  /*96670*/  STL.64 [R1+0x1020], R12 ;  /* 0x0010200c01007387 */ /* 0x0001e20000100a00 */
[----:B------:R-:W-:-:S04]  /*96680*/  IADD3 R8, P5, R8, R28, RZ ;  /* 0x0000001c08087210 */ /* 0x000fc80007fbe0ff */
[----:B------:R-:W-:Y:S02]  /*96690*/  LEA.HI.X.SX32 R9, R18, R29, 0x1, P5 ;  /* 0x0000001d12097211 */ /* 0x000fe400028f0eff */
[----:B0-----:R-:W-:-:S04]  /*966a0*/  IADD3 R12, P6, R11, R28, RZ ;  /* 0x0000001c0b0c7210 */ /* 0x001fc80007fde0ff */
[----:B------:R-:W-:Y:S01]  /*966b0*/  LEA.HI.X.SX32 R13, R21, R29, 0x1, P6 ;  /* 0x0000001d150d7211 */ /* 0x000fe200030f0eff */
[----:B------:R0:W-:Y:S04]  /*966c0*/  STL.64 [R1+0x1038], R14 ;  /* 0x0010380e01007387 */ /* 0x0001e80000100a00 */
[----:B------:R-:W-:Y:S04]  /*966d0*/  STL.64 [R1+0x1060], R12 ;  /* 0x0010600c01007387 */ /* 0x000fe80000100a00 */
[----:B------:R1:W-:Y:S04]  /*966e0*/  STL.64 [R1+0x1058], R8 ;  /* 0x0010580801007387 */ /* 0x0003e80000100a00 */
[----:B------:R-:W2:Y:S01]  /*966f0*/  LDL.LU R18, [R1+0x1010] ;  /* 0x0010100001127983 */ /* 0x000ea20000300800 */
[----:B------:R-:W-:-:S02]  /*96700*/  IMAD R10, R2, 0x36a, RZ ;  /* 0x0000036a020a7824 */ /* 0x000fc400078e02ff */
[C---:B------:R-:W-:Y:S01]  /*96710*/  IMAD R21, R2.reuse, 0x1b5, RZ ;  /* 0x000001b502157824 */ /* 0x040fe200078e02ff */
[----:B0-----:R-:W3:Y:S01]  /*96720*/  LDL.LU R14, [R1+0x258] ;  /* 0x00025800010e7983 */ /* 0x001ee20000300800 */
[----:B------:R-:W-:Y:S01]  /*96730*/  IMAD R5, R2, 0x36c, RZ ;  /* 0x0000036c02057824 */ /* 0x000fe200078e02ff */
[----:B------:R-:W-:-:S04]  /*96740*/  IADD3 R10, P6, R10, R28, RZ ;  /* 0x0000001c0a0a7210 */ /* 0x000fc80007fde0ff */
[----:B------:R-:W-:Y:S01]  /*96750*/  LEA.HI.X.SX32 R11, R21, R29, 0x1, P6 ;  /* 0x0000001d150b7211 */ /* 0x000fe200030f0eff */
[C---:B------:R-:W-:Y:S01]  /*96760*/  IMAD R21, R2.reuse, 0x1b6, RZ ;  /* 0x000001b602157824 */ /* 0x040fe200078e02ff */
[----:B-1----:R-:W-:Y:S01]  /*96770*/  IADD3 R8, P5, R5, R28, RZ ;  /* 0x0000001c05087210 */ /* 0x002fe20007fbe0ff */
[----:B------:R-:W-:-:S03]  /*96780*/  IMAD R4, R2, 0x370, RZ ;  /* 0x0000037002047824 */ /* 0x000fc600078e02ff */
[----:B------:R-:W-:Y:S01]  /*96790*/  LEA.HI.X.SX32 R9, R21, R29, 0x1, P5 ;  /* 0x0000001d15097211 */ /* 0x000fe200028f0eff */
[----:B------:R-:W-:Y:S01]  /*967a0*/  STL.64 [R1+0x1050], R10 ;  /* 0x0010500a01007387 */ /* 0x000fe20000100a00 */
[----:B------:R-:W-:-:S03]  /*967b0*/  IMAD R21, R2, 0x1b8, RZ ;  /* 0x000001b802157824 */ /* 0x000fc600078e02ff */
[----:B------:R0:W-:Y:S01]  /*967c0*/  STL.64 [R1+0x1088], R8 ;  /* 0x0010880801007387 */ /* 0x0001e20000100a00 */
[C---:B------:R-:W-:Y:S02]  /*967d0*/  IMAD R3, R2.reuse, 0x36e, RZ ;  /* 0x0000036e02037824 */ /* 0x040fe400078e02ff */
[C---:B------:R-:W-:Y:S02]  /*967e0*/  IMAD R17, R2.reuse, 0x1b7, RZ ;  /* 0x000001b702117824 */ /* 0x040fe400078e02ff */
[----:B------:R-:W-:Y:S01]  /*967f0*/  IMAD R7, R2, 0x372, RZ ;  /* 0x0000037202077824 */ /* 0x000fe200078e02ff */
[-C--:B0-----:R-:W-:Y:S02]  /*96800*/  IADD3 R8, P5, R4, R28.reuse, RZ ;  /* 0x0000001c04087210 */ /* 0x081fe40007fbe0ff */
[----:B------:R-:W-:Y:S02]  /*96810*/  IADD3 R10, P6, R3, R28, RZ ;  /* 0x0000001c030a7210 */ /* 0x000fe40007fde0ff */
[-C--:B------:R-:W-:Y:S01]  /*96820*/  LEA.HI.X.SX32 R9, R21, R29.reuse, 0x1, P5 ;  /* 0x0000001d15097211 */ /* 0x080fe200028f0eff */
[----:B------:R-:W-:Y:S01]  /*96830*/  IMAD R6, R2, 0x374, RZ ;  /* 0x0000037402067824 */ /* 0x000fe200078e02ff */
[----:B------:R-:W-:-:S03]  /*96840*/  LEA.HI.X.SX32 R11, R17, R29, 0x1, P6 ;  /* 0x0000001d110b7211 */ /* 0x000fc600030f0eff */
[----:B------:R0:W-:Y:S01]  /*96850*/  STL.64 [R1+0x10a8], R8 ;  /* 0x0010a80801007387 */ /* 0x0001e20000100a00 */
[----:B------:R-:W-:Y:S01]  /*96860*/  IADD3 R12, P6, R7, R28, RZ ;  /* 0x0000001c070c7210 */ /* 0x000fe20007fde0ff */
[C---:B------:R-:W-:Y:S02]  /*96870*/  IMAD R23, R2.reuse, 0x1ba, RZ ;  /* 0x000001ba02177824 */ /* 0x040fe400078e02ff */
[----:B------:R1:W-:Y:S01]  /*96880*/  STL.64 [R1+0x10b0], R10 ;  /* 0x0010b00a01007387 */ /* 0x0003e20000100a00 */
[----:B0-----:R-:W-:-:S03]  /*96890*/  IMAD R8, R2, 0x1b9, RZ ;  /* 0x000001b902087824 */ /* 0x001fc600078e02ff */
[----:B------:R-:W3:Y:S01]  /*968a0*/  LDL.LU R9, [R1+0x1014] ;  /* 0x0010140001097983 */ /* 0x000ee20000300800 */
[----:B------:R-:W-:Y:S01]  /*968b0*/  IMAD R5, R2, 0x376, RZ ;  /* 0x0000037602057824 */ /* 0x000fe200078e02ff */
[----:B-1----:R-:W-:Y:S02]  /*968c0*/  IADD3 R10, P5, R6, R28, RZ ;  /* 0x0000001c060a7210 */ /* 0x002fe40007fbe0ff */
[----:B------:R-:W4:Y:S01]  /*968d0*/  LDL.LU R17, [R1+0x1018] ;  /* 0x0010180001117983 */ /* 0x000f220000300800 */
[----:B------:R-:W-:-:S03]  /*968e0*/  LEA.HI.X.SX32 R13, R8, R29, 0x1, P6 ;  /* 0x0000001d080d7211 */ /* 0x000fc600030f0eff */
[----:B------:R-:W4:Y:S01]  /*968f0*/  LDL.LU R27, [R1+0x101c] ;  /* 0x00101c00011b7983 */ /* 0x000f220000300800 */
[----:B------:R-:W-:-:S03]  /*96900*/  LEA.HI.X.SX32 R11, R23, R29, 0x1, P5 ;  /* 0x0000001d170b7211 */ /* 0x000fc600028f0eff */
[----:B------:R-:W4:Y:S01]  /*96910*/  LDL.LU R8, [R1+0x1040] ;  /* 0x0010400001087983 */ /* 0x000f220000300800 */
[----:B------:R-:W-:-:S03]  /*96920*/  IMAD R3, R2, 0x378, RZ ;  /* 0x0000037802037824 */ /* 0x000fc600078e02ff */
[----:B------:R0:W-:Y:S01]  /*96930*/  STL.64 [R1+0x10a0], R12 ;  /* 0x0010a00c01007387 */ /* 0x0001e20000100a00 */
[----:B------:R-:W-:Y:S01]  /*96940*/  IMAD R20, R2, 0x1bb, RZ ;  /* 0x000001bb02147824 */ /* 0x000fe200078e02ff */
[-C--:B------:R-:W-:Y:S02]  /*96950*/  IADD3 R6, P6, R5, R28.reuse, RZ ;  /* 0x0000001c05067210 */ /* 0x080fe40007fde0ff */
[----:B------:R-:W-:Y:S02]  /*96960*/  IADD3 R22, P5, R3, R28, RZ ;  /* 0x0000001c03167210 */ /* 0x000fe40007fbe0ff */
[----:B------:R-:W-:Y:S01]  /*96970*/  LEA.HI.X.SX32 R7, R20, R29, 0x1, P6 ;  /* 0x0000001d14077211 */ /* 0x000fe200030f0eff */
[----:B0-----:R-:W4:Y:S04]  /*96980*/  LDL.LU R13, [R1+0x1044] ;  /* 0x00104400010d7983 */ /* 0x001f280000300800 */
[----:B------:R-:W4:Y:S04]  /*96990*/  LDL.LU R12, [R1+0x1048] ;  /* 0x00104800010c7983 */ /* 0x000f280000300800 */
[----:B------:R-:W4:Y:S04]  /*969a0*/  LDL.LU R21, [R1+0xca8] ;  /* 0x000ca80001157983 */ /* 0x000f280000300800 */
[----:B------:R-:W4:Y:S04]  /*969b0*/  LDL.LU R15, [R1+0x104c] ;  /* 0x00104c00010f7983 */ /* 0x000f280000300800 */
[----:B------:R0:W-:Y:S02]  /*969c0*/  STL.64 [R1+0x10e8], R10 ;  /* 0x0010e80a01007387 */ /* 0x0001e40000100a00 */
[----:B0-----:R-:W-:-:S02]  /*969d0*/  IMAD R10, R2, 0x1bc, RZ ;  /* 0x000001bc020a7824 */ /* 0x001fc400078e02ff */
[----:B------:R-:W4:Y:S03]  /*969e0*/  LDL.LU R11, [R1+0x1068] ;  /* 0x00106800010b7983 */ /* 0x000f260000300800 */
[----:B------:R-:W-:Y:S01]  /*969f0*/  LEA.HI.X.SX32 R23, R10, R29, 0x1, P5 ;  /* 0x0000001d0a177211 */ /* 0x000fe200028f0eff */
[----:B------:R-:W-:Y:S04]  /*96a00*/  STL.64 [R1+0x1110], R6 ;  /* 0x0011100601007387 */ /* 0x000fe80000100a00 */
[----:B------:R-:W4:Y:S04]  /*96a10*/  LDL.LU R26, [R1+0x1128] ;  /* 0x00112800011a7983 */ /* 0x000f280000300800 */
[----:B------:R-:W4:Y:S04]  /*96a20*/  LDL.LU R19, [R1+0x112c] ;  /* 0x00112c0001137983 */ /* 0x000f280000300800 */
[----:B------:R-:W4:Y:S04]  /*96a30*/  LDL.LU R24, [R1+0x1160] ;  /* 0x0011600001187983 */ /* 0x000f280000300800 */
[----:B------:R0:W-:Y:S04]  /*96a40*/  STL.64 [R1+0x1108], R22 ;  /* 0x0011081601007387 */ /* 0x0001e80000100a00 */
[----:B------:R-:W4:Y:S04]  /*96a50*/  LDL R25, [R1+0x1164] ;  /* 0x0011640001197983 */ /* 0x000f280000100800 */
[----:B------:R-:W4:Y:S04]  /*96a60*/  LDL.LU R10, [R1+0x1140] ;  /* 0x00114000010a7983 */ /* 0x000f280000300800 */
[----:B------:R-:W4:Y:S04]  /*96a70*/  LDL.LU R20, [R1+0x1144] ;  /* 0x0011440001147983 */ /* 0x000f280000300800 */
[----:B0-----:R-:W4:Y:S01]  /*96a80*/  LDL.LU R23, [R1+0x1158] ;  /* 0x0011580001177983 */ /* 0x001f220000300800 */
[----:B--2---:R-:W-:-:S03]  /*96a90*/  FSETP.NEU.AND P5, PT, R18, RZ, PT ;  /* 0x000000ff1200720b */ /* 0x004fc60003fad000 */
[----:B------:R-:W2:Y:S01]  /*96aa0*/  LDL.LU R18, [R1+0x115c] ;  /* 0x00115c0001127983 */ /* 0x000ea20000300800 */
[C---:B------:R-:W-:Y:S02]  /*96ab0*/  IMAD R4, R2.reuse, 0x37a, RZ ;  /* 0x0000037a02047824 */ /* 0x040fe400078e02ff */
[----:B------:R-:W-:-:S03]  /*96ac0*/  IMAD R22, R2, 0x1bd, RZ ;  /* 0x000001bd02167824 */ /* 0x000fc600078e02ff */
[----:B------:R-:W-:Y:S01]  /*96ad0*/  IADD3 R6, P6, R4, R28, RZ ;  /* 0x0000001c04067210 */ /* 0x000fe20007fde0ff */
[----:B------:R-:W-:-:S03]  /*96ae0*/  IMAD R3, R2, 0x37c, RZ ;  /* 0x0000037c02037824 */ /* 0x000fc600078e02ff */
[----:B------:R-:W-:Y:S01]  /*96af0*/  LEA.HI.X.SX32 R7, R22, R29, 0x1, P6 ;  /* 0x0000001d16077211 */ /* 0x000fe200030f0eff */
[----:B------:R-:W-:-:S04]  /*96b00*/  IMAD R22, R2, 0x1be, RZ ;  /* 0x000001be02167824 */ /* 0x000fc800078e02ff */
[----:B------:R0:W-:Y:S01]  /*96b10*/  STL.64 [R1+0x1100], R6 ;  /* 0x0011000601007387 */ /* 0x0001e20000100a00 */
[----:B------:R-:W-:Y:S01]  /*96b20*/  IMAD R4, R2, 0x37e, RZ ;  /* 0x0000037e02047824 */ /* 0x000fe200078e02ff */
[----:B0-----:R-:W-:-:S04]  /*96b30*/  IADD3 R6, P6, R3, R28, RZ ;  /* 0x0000001c03067210 */ /* 0x001fc80007fde0ff */
[----:B------:R-:W-:Y:S01]  /*96b40*/  LEA.HI.X.SX32 R7, R22, R29, 0x1, P6 ;  /* 0x0000001d16077211 */ /* 0x000fe200030f0eff */
[C---:B---3--:R-:W-:Y:S02]  /*96b50*/  FMUL R9, R14.reuse, R9 ;  /* 0x000000090e097220 */ /* 0x048fe40000400000 */
[----:B----4-:R-:W-:-:S03]  /*96b60*/  FMUL R17, R14, R17 ;  /* 0x000000110e117220 */ /* 0x010fc60000400000 */
[----:B------:R-:W-:Y:S01]  /*96b70*/  STL [R1+0x1d1c], R9 ;  /* 0x001d1c0901007387 */ /* 0x000fe20000100800 */
[----:B------:R-:W-:-:S03]  /*96b80*/  FMUL R27, R14, R27 ;  /* 0x0000001b0e1b7220 */ /* 0x000fc60000400000 */
[----:B------:R-:W-:Y:S01]  /*96b90*/  STL.64 [R1+0x1d00], R16 ;  /* 0x001d001001007387 */ /* 0x000fe20000100a00 */
[----:B------:R-:W-:-:S03]  /*96ba0*/  FMUL R8, R14, R8 ;  /* 0x000000080e087220 */ /* 0x000fc60000400000 */
[----:B------:R-:W-:Y:S04]  /*96bb0*/  STL [R1+0x1d20], R27 ;  /* 0x001d201b01007387 */ /* 0x000fe80000100800 */
[----:B------:R0:W-:Y:S01]  /*96bc0*/  STL [R1+0x1d44], R8 ;  /* 0x001d440801007387 */ /* 0x0001e20000100800 */
[C---:B------:R-:W-:Y:S02]  /*96bd0*/  FMUL R13, R14.reuse, R13 ;  /* 0x0000000d0e0d7220 */ /* 0x040fe40000400000 */
[----:B------:R-:W-:Y:S02]  /*96be0*/  FMUL R12, R14, R12 ;  /* 0x0000000c0e0c7220 */ /* 0x000fe40000400000 */
[----:B0-----:R-:W-:Y:S02]  /*96bf0*/  IMAD R8, R2, 0x380, RZ ;  /* 0x0000038002087824 */ /* 0x001fe400078e02ff */
[----:B------:R-:W-:Y:S01]  /*96c00*/  FMUL R15, R14, R15 ;  /* 0x0000000f0e0f7220 */ /* 0x000fe20000400000 */
[----:B------:R0:W-:Y:S04]  /*96c10*/  STL.64 [R1+0x1d28], R12 ;  /* 0x001d280c01007387 */ /* 0x0001e80000100a00 */
[----:B------:R1:W-:Y:S01]  /*96c20*/  STL [R1+0x1d30], R13 ;  /* 0x001d300d01007387 */ /* 0x0003e20000100800 */
[----:B0-----:R-:W-:Y:S01]  /*96c30*/  IADD3 R12, P6, R4, R28, RZ ;  /* 0x0000001c040c7210 */ /* 0x001fe20007fde0ff */
[----:B------:R-:W-:-:S02]  /*96c40*/  FMUL R14, R14, R11 ;  /* 0x0000000b0e0e7220 */ /* 0x000fc40000400000 */
[----:B------:R-:W-:-:S03]  /*96c50*/  IMAD R11, R2, 0x1bf, RZ ;  /* 0x000001bf020b7824 */ /* 0x000fc600078e02ff */
[----:B------:R0:W-:Y:S02]  /*96c60*/  STL.64 [R1+0x1d38], R14 ;  /* 0x001d380e01007387 */ /* 0x0001e40000100a00 */
[----:B-1----:R-:W-:Y:S02]  /*96c70*/  LEA.HI.X.SX32 R13, R11, R29, 0x1, P6 ;  /* 0x0000001d0b0d7211 */ /* 0x002fe400030f0eff */
[----:B------:R1:W-:Y:S01]  /*96c80*/  STL.64 [R1+0x1148], R6 ;  /* 0x0011480601007387 */ /* 0x0003e20000100a00 */
[----:B------:R-:W-:-:S03]  /*96c90*/  FMUL R16, R21, R26 ;  /* 0x0000001a15107220 */ /* 0x000fc60000400000 */
[----:B------:R-:W3:Y:S01]  /*96ca0*/  LDL.LU R9, [R1+0x264] ;  /* 0x0002640001097983 */ /* 0x000ee20000300800 */
[C---:B0-----:R-:W-:Y:S02]  /*96cb0*/  FMUL R14, R21.reuse, R19 ;  /* 0x00000013150e7220 */ /* 0x041fe40000400000 */
[C---:B-1----:R-:W-:Y:S02]  /*96cc0*/  FMUL R6, R21.reuse, R24 ;  /* 0x0000001815067220 */ /* 0x042fe40000400000 */
[C---:B------:R-:W-:Y:S02]  /*96cd0*/  FMUL R4, R21.reuse, R25 ;  /* 0x0000001915047220 */ /* 0x040fe40000400000 */
[----:B------:R-:W3:Y:S01]  /*96ce0*/  LDL.LU R25, [R1+0x106c] ;  /* 0x00106c0001197983 */ /* 0x000ee20000300800 */
[----:B------:R-:W-:-:S03]  /*96cf0*/  FMUL R10, R21, R10 ;  /* 0x0000000a150a7220 */ /* 0x000fc60000400000 */
[----:B------:R-:W4:Y:S01]  /*96d00*/  LDL.LU R11, [R1+0x1074] ;  /* 0x00107400010b7983 */ /* 0x000f220000300800 */
[----:B------:R-:W-:-:S03]  /*96d10*/  FMUL R7, R21, R20 ;  /* 0x0000001415077220 */ /* 0x000fc60000400000 */
[----:B------:R-:W4:Y:S01]  /*96d20*/  LDL.LU R20, [R1+0x1078] ;  /* 0x0010780001147983 */ /* 0x000f220000300800 */
[----:B------:R-:W-:Y:S01]  /*96d30*/  FMUL R3, R21, R23 ;  /* 0x0000001715037220 */ /* 0x000fe20000400000 */
[----:B------:R-:W-:Y:S02]  /*96d40*/  F2FP.PACK_AB R4, R6, R4 ;  /* 0x000000040604723e */ /* 0x000fe400000000ff */
[----:B------:R-:W-:Y:S01]  /*96d50*/  STL.64 [R1+0x1180], R12 ;  /* 0x0011800c01007387 */ /* 0x000fe20000100a00 */
[----:B------:R-:W-:-:S03]  /*96d60*/  IMAD R6, R2, 0x382, RZ ;  /* 0x0000038202067824 */ /* 0x000fc600078e02ff */
[----:B------:R-:W4:Y:S04]  /*96d70*/  LDL.LU R23, [R1+0x107c] ;  /* 0x00107c0001177983 */ /* 0x000f280000300800 */
[----:B------:R-:W4:Y:S01]  /*96d80*/  LDL.LU R24, [R1+0x1080] ;  /* 0x0010800001187983 */ /* 0x000f220000300800 */
[----:B--2---:R-:W-:Y:S01]  /*96d90*/  FMUL R5, R21, R18 ;  /* 0x0000001215057220 */ /* 0x004fe20000400000 */
[----:B------:R-:W-:Y:S01]  /*96da0*/  IADD3 R18, P6, R8, R28, RZ ;  /* 0x0000001c08127210 */ /* 0x000fe20007fde0ff */
[----:B------:R-:W-:-:S05]  /*96db0*/  IMAD R21, R2, 0x1c0, RZ ;  /* 0x000001c002157824 */ /* 0x000fca00078e02ff */
[----:B------:R-:W-:Y:S01]  /*96dc0*/  LEA.HI.X.SX32 R19, R21, R29, 0x1, P6 ;  /* 0x0000001d15137211 */ /* 0x000fe200030f0eff */
[----:B------:R-:W-:-:S04]  /*96dd0*/  IMAD R8, R2, 0x1c1, RZ ;  /* 0x000001c102087824 */ /* 0x000fc800078e02ff */
[----:B------:R0:W-:Y:S04]  /*96de0*/  STL.64 [R1+0x1178], R18 ;  /* 0x0011781201007387 */ /* 0x0001e80000100a00 */
[----:B------:R-:W2:Y:S04]  /*96df0*/  LDL.LU R26, [R1+0x1084] ;  /* 0x00108400011a7983 */ /* 0x000ea80000300800 */
[----:B------:R-:W2:Y:S01]  /*96e00*/  LDL.LU R27, [R1+0x1090] ;  /* 0x00109000011b7983 */ /* 0x000ea20000300800 */
[----:B0-----:R-:W-:-:S04]  /*96e10*/  IADD3 R18, P6, R6, R28, RZ ;  /* 0x0000001c06127210 */ /* 0x001fc80007fde0ff */
[----:B------:R-:W-:Y:S02]  /*96e20*/  LEA.HI.X.SX32 R19, R8, R29, 0x1, P6 ;  /* 0x0000001d08137211 */ /* 0x000fe400030f0eff */
[----:B------:R-:W2:Y:S01]  /*96e30*/  LDL.LU R8, [R1+0x1094] ;  /* 0x0010940001087983 */ /* 0x000ea20000300800 */
[C---:B------:R-:W-:Y:S02]  /*96e40*/  IMAD R12, R2.reuse, 0x384, RZ ;  /* 0x00000384020c7824 */ /* 0x040fe400078e02ff */
[----:B------:R-:W-:-:S03]  /*96e50*/  IMAD R21, R2, 0x1c2, RZ ;  /* 0x000001c202157824 */ /* 0x000fc600078e02ff */
[----:B------:R-:W-:Y:S02]  /*96e60*/  IADD3 R12, P6, R12, R28, RZ ;  /* 0x0000001c0c0c7210 */ /* 0x000fe40007fde0ff */
[----:B------:R-:W-:Y:S01]  /*96e70*/  F2FP.PACK_AB R5, R3, R5 ;  /* 0x000000050305723e */ /* 0x000fe200000000ff */
[----:B------:R-:W-:Y:S01]  /*96e80*/  IMAD R3, R2, 0x386, RZ ;  /* 0x0000038602037824 */ /* 0x000fe200078e02ff */
[----:B------:R-:W-:Y:S02]  /*96e90*/  LEA.HI.X.SX32 R13, R21, R29, 0x1, P6 ;  /* 0x0000001d150d7211 */ /* 0x000fe400030f0eff */
[----:B------:R-:W-:Y:S02]  /*96ea0*/  F2FP.PACK_AB R6, R10, R7 ;  /* 0x000000070a06723e */ /* 0x000fe400000000ff */
[----:B------:R-:W2:Y:S01]  /*96eb0*/  LDL.LU R10, [R1+0x268] ;  /* 0x00026800010a7983 */ /* 0x000ea20000300800 */
[----:B------:R-:W-:Y:S01]  /*96ec0*/  F2FP.PACK_AB R7, R16, R14 ;  /* 0x0000000e1007723e */ /* 0x000fe200000000ff */
[----:B------:R-:W-:-:S02]  /*96ed0*/  IMAD R14, R2, 0x1c3, RZ ;  /* 0x000001c3020e7824 */ /* 0x000fc400078e02ff */
[----:B------:R0:W-:Y:S04]  /*96ee0*/  STL.64 [R1+0x1170], R18 ;  /* 0x0011701201007387 */ /* 0x0001e80000100a00 */
[----:B------:R-:W2:Y:S04]  /*96ef0*/  LDL.LU R21, [R1+0x1098] ;  /* 0x0010980001157983 */ /* 0x000ea80000300800 */
[----:B------:R1:W-:Y:S04]  /*96f00*/  STL.64 [R1+0x11c0], R12 ;  /* 0x0011c00c01007387 */ /* 0x0003e80000100a00 */
[----:B0-----:R-:W2:Y:S01]  /*96f10*/  LDL.LU R18, [R1+0x109c] ;  /* 0x00109c0001127983 */ /* 0x001ea20000300800 */
[----:B-1----:R-:W-:-:S04]  /*96f20*/  IADD3 R12, P6, R3, R28, RZ ;  /* 0x0000001c030c7210 */ /* 0x002fc80007fde0ff */
[----:B------:R-:W-:-:S05]  /*96f30*/  LEA.HI.X.SX32 R13, R14, R29, 0x1, P6 ;  /* 0x0000001d0e0d7211 */ /* 0x000fca00030f0eff */
[----:B------:R0:W-:Y:S01]  /*96f40*/  STL.64 [R1+0x11f8], R12 ;  /* 0x0011f80c01007387 */ /* 0x0001e20000100a00 */
[----:B------:R-:W-:-:S05]  /*96f50*/  IMAD R3, R2, 0x388, RZ ;  /* 0x0000038802037824 */ /* 0x000fca00078e02ff */
[----:B------:R-:W-:Y:S01]  /*96f60*/  IADD3 R16, P6, R3, R28, RZ ;  /* 0x0000001c03107210 */ /* 0x000fe20007fde0ff */
[C---:B---3--:R-:W-:Y:S02]  /*96f70*/  FMUL R19, R9.reuse, R25 ;  /* 0x0000001909137220 */ /* 0x048fe40000400000 */
[----:B----4-:R-:W-:-:S03]  /*96f80*/  FMUL R11, R9, R11 ;  /* 0x0000000b090b7220 */ /* 0x010fc60000400000 */
[----:B------:R-:W-:Y:S01]  /*96f90*/  STL [R1+0x1d48], R19 ;  /* 0x001d481301007387 */ /* 0x000fe20000100800 */
[----:B------:R-:W-:-:S03]  /*96fa0*/  FMUL R20, R9, R20 ;  /* 0x0000001409147220 */ /* 0x000fc60000400000 */
[----:B------:R1:W-:Y:S04]  /*96fb0*/  STL [R1+0x1d4c], R11 ;  /* 0x001d4c0b01007387 */ /* 0x0003e80000100800 */
[----:B------:R-:W-:Y:S01]  /*96fc0*/  STL [R1+0x1d50], R20 ;  /* 0x001d501401007387 */ /* 0x000fe20000100800 */
[----:B------:R-:W-:-:S03]  /*96fd0*/  FMUL R25, R9, R23 ;  /* 0x0000001709197220 */ /* 0x000fc60000400000 */
[----:B------:R-:W3:Y:S01]  /*96fe0*/  LDL.LU R23, [R1+0x10b8] ;  /* 0x0010b80001177983 */ /* 0x000ee20000300800 */
[----:B------:R-:W-:-:S03]  /*96ff0*/  FMUL R22, R9, R24 ;  /* 0x0000001809167220 */ /* 0x000fc60000400000 */
[----:B------:R4:W-:Y:S04]  /*97000*/  STL [R1+0x1d64], R25 ;  /* 0x001d641901007387 */ /* 0x0009e80000100800 */
[----:B------:R-:W3:Y:S04]  /*97010*/  LDL.LU R24, [R1+0x10c0] ;  /* 0x0010c00001187983 */ /* 0x000ee80000300800 */
[----:B0-----:R-:W3:Y:S04]  /*97020*/  LDL.LU R12, [R1+0x10c8] ;  /* 0x0010c800010c7983 */ /* 0x001ee80000300800 */
[----:B------:R-:W-:Y:S01]  /*97030*/  STL [R1+0x1d68], R22 ;  /* 0x001d681601007387 */ /* 0x000fe20000100800 */
[----:B--2---:R-:W-:-:S02]  /*97040*/  FMUL R26, R9, R26 ;  /* 0x0000001a091a7220 */ /* 0x004fc40000400000 */
[----:B------:R-:W-:-:S05]  /*97050*/  FMUL R27, R9, R27 ;  /* 0x0000001b091b7220 */ /* 0x000fca0000400000 */
[----:B------:R-:W-:Y:S04]  /*97060*/  STL.64 [R1+0x1d58], R26 ;  /* 0x001d581a01007387 */ /* 0x000fe80000100a00 */
[----:B------:R-:W-:Y:S01]  /*97070*/  STL [R1+0x1d60], R27 ;  /* 0x001d601b01007387 */ /* 0x000fe20000100800 */
[----:B------:R-:W-:-:S03]  /*97080*/  FMUL R9, R9, R8 ;  /* 0x0000000809097220 */ /* 0x000fc60000400000 */
[----:B------:R-:W2:Y:S04]  /*97090*/  LDL.LU R8, [R1+0x10d0] ;  /* 0x0010d00001087983 */ /* 0x000ea80000300800 */
[----:B-1----:R-:W2:Y:S04]  /*970a0*/  LDL.LU R11, [R1+0x10d8] ;  /* 0x0010d800010b7983 */ /* 0x002ea80000300800 */
[----:B------:R-:W2:Y:S01]  /*970b0*/  LDL.LU R3, [R1+0x10e0] ;  /* 0x0010e00001037983 */ /* 0x000ea20000300800 */
[----:B------:R-:W-:-:S03]  /*970c0*/  IMAD R13, R2, 0x1c4, RZ ;  /* 0x000001c4020d7824 */ /* 0x000fc600078e02ff */
[----:B------:R0:W-:Y:S02]  /*970d0*/  STS.128 [R0+0xc80], R4 ;  /* 0x000c800400007388 */ /* 0x0001e40000000c00 */
[----:B------:R-:W-:Y:S02]  /*970e0*/  LEA.HI.X.SX32 R17, R13, R29, 0x1, P6 ;  /* 0x0000001d0d117211 */ /* 0x000fe400030f0eff */
[----:B------:R-:W-:Y:S01]  /*970f0*/  STL [R1+0x1d6c], R9 ;  /* 0x001d6c0901007387 */ /* 0x000fe20000100800 */
[----:B------:R-:W-:-:S03]  /*97100*/  FMUL R21, R10, R21 ;  /* 0x000000150a157220 */ /* 0x000fc60000400000 */
[----:B----4-:R-:W4:Y:S01]  /*97110*/  LDL.LU R25, [R1+0x10bc] ;  /* 0x0010bc0001197983 */ /* 0x010f220000300800 */
[----:B0-----:R-:W-:-:S03]  /*97120*/  IMAD R5, R2, 0x38a, RZ ;  /* 0x0000038a02057824 */ /* 0x001fc600078e02ff */
[----:B------:R0:W-:Y:S02]  /*97130*/  STL.64 [R1+0x1168], R16 ;  /* 0x0011681001007387 */ /* 0x0001e40000100a00 */
[----:B------:R-:W-:-:S05]  /*97140*/  IADD3 R14, P6, R5, R28, RZ ;  /* 0x0000001c050e7210 */ /* 0x000fca0007fde0ff */
[----:B------:R-:W-:Y:S04]  /*97150*/  STL [R1+0x1160], R14 ;  /* 0x0011600e01007387 */ /* 0x000fe80000100800 */
[----:B0-----:R-:W4:Y:S01]  /*97160*/  LDL.LU R17, [R1+0x278] ;  /* 0x0002780001117983 */ /* 0x001f220000300800 */
[----:B------:R-:W-:-:S03]  /*97170*/  FMUL R16, R10, R18 ;  /* 0x000000120a107220 */ /* 0x000fc60000400000 */
[----:B------:R0:W-:Y:S04]  /*97180*/  STL [R1+0x1d70], R21 ;  /* 0x001d701501007387 */ /* 0x0001e80000100800 */
[----:B------:R-:W4:Y:S04]  /*97190*/  LDL.LU R27, [R1+0x10c4] ;  /* 0x0010c400011b7983 */ /* 0x000f280000300800 */
[----:B------:R-:W4:Y:S04]  /*971a0*/  LDL.LU R22, [R1+0x10cc] ;  /* 0x0010cc0001167983 */ /* 0x000f280000300800 */
[----:B------:R-:W4:Y:S04]  /*971b0*/  LDL.LU R18, [R1+0x10d4] ;  /* 0x0010d40001127983 */ /* 0x000f280000300800 */
[----:B0-----:R-:W4:Y:S04]  /*971c0*/  LDL.LU R21, [R1+0x10dc] ;  /* 0x0010dc0001157983 */ /* 0x001f280000300800 */
[----:B------:R-:W4:Y:S04]  /*971d0*/  LDL.LU R9, [R1+0x10e4] ;  /* 0x0010e40001097983 */ /* 0x000f280000300800 */
[----:B------:R0:W-:Y:S04]  /*971e0*/  STL [R1+0x1d74], R16 ;  /* 0x001d741001007387 */ /* 0x0001e80000100800 */
[----:B0-----:R-:W4:Y:S01]  /*971f0*/  LDL.LU R16, [R1+0x274] ;  /* 0x0002740001107983 */ /* 0x001f220000300800 */
[----:B---3--:R-:W-:-:S05]  /*97200*/  FMUL R23, R10, R23 ;  /* 0x000000170a177220 */ /* 0x008fca0000400000 */
[----:B------:R0:W-:Y:S01]  /*97210*/  STL [R1+0x1d78], R23 ;  /* 0x001d781701007387 */ /* 0x0001e20000100800 */
[----:B------:R-:W-:-:S03]  /*97220*/  FMUL R19, R10, R12 ;  /* 0x0000000c0a137220 */ /* 0x000fc60000400000 */
[----:B0-----:R-:W3:Y:S04]  /*97230*/  LDL.LU R23, [R1+0x10f0] ;  /* 0x0010f00001177983 */ /* 0x001ee80000300800 */
[----:B------:R-:W3:Y:S04]  /*97240*/  LDL.LU R12, [R1+0x10fc] ;  /* 0x0010fc00010c7983 */ /* 0x000ee80000300800 */
[----:B------:R-:W3:Y:S04]  /*97250*/  LDL.LU R5, [R1+0x1130] ;  /* 0x0011300001057983 */ /* 0x000ee80000300800 */
[----:B------:R-:W3:Y:S04]  /*97260*/  LDL.LU R26, [R1+0x1138] ;  /* 0x00113800011a7983 */ /* 0x000ee80000300800 */
[----:B------:R-:W3:Y:S04]  /*97270*/  LDL.LU R13, [R1+0x1118] ;  /* 0x00111800010d7983 */ /* 0x000ee80000300800 */
[----:B------:R-:W3:Y:S04]  /*97280*/  LDL.LU R7, [R1+0x111c] ;  /* 0x00111c0001077983 */ /* 0x000ee80000300800 */
[----:B------:R-:W3:Y:S01]  /*97290*/  LDL.LU R14, [R1+0x1120] ;  /* 0x00112000010e7983 */ /* 0x000ee20000300800 */
[----:B------:R-:W-:-:S03]  /*972a0*/  FMUL R24, R10, R24 ;  /* 0x000000180a187220 */ /* 0x000fc60000400000 */
[----:B------:R-:W3:Y:S04]  /*972b0*/  LDL.LU R15, [R1+0x1124] ;  /* 0x00112400010f7983 */ /* 0x000ee80000300800 */
[----:B------:R0:W-:Y:S04]  /*972c0*/  STL [R1+0x1d88], R19 ;  /* 0x001d881301007387 */ /* 0x0001e80000100800 */
[----:B0-----:R-:W3:Y:S01]  /*972d0*/  LDL.LU R19, [R1+0x10f8] ;  /* 0x0010f80001137983 */ /* 0x001ee20000300800 */
[C---:B--2---:R-:W-:Y:S02]  /*972e0*/  FMUL R20, R10.reuse, R11 ;  /* 0x0000000b0a147220 */ /* 0x044fe40000400000 */
[----:B------:R-:W-:-:S02]  /*972f0*/  FMUL R11, R10, R3 ;  /* 0x000000030a0b7220 */ /* 0x000fc40000400000 */
[----:B------:R-:W-:-:S03]  /*97300*/  FMUL R8, R10, R8 ;  /* 0x000000080a087220 */ /* 0x000fc60000400000 */
[----:B------:R0:W-:Y:S04]  /*97310*/  STL [R1+0x1da0], R11 ;  /* 0x001da00b01007387 */ /* 0x0001e80000100800 */
[----:B0-----:R-:W2:Y:S01]  /*97320*/  LDL.64 R10, [R1+0x1160] ;  /* 0x00116000010a7983 */ /* 0x001ea20000100a00 */
[C---:B------:R-:W-:Y:S02]  /*97330*/  IMAD R6, R2.reuse, 0x1c5, RZ ;  /* 0x000001c502067824 */ /* 0x040fe400078e02ff */
[----:B------:R-:W-:-:S03]  /*97340*/  IMAD R4, R2, 0x38c, RZ ;  /* 0x0000038c02047824 */ /* 0x000fc600078e02ff */
[----:B--2---:R-:W-:Y:S02]  /*97350*/  LEA.HI.X.SX32 R11, R6, R29, 0x1, P6 ;  /* 0x0000001d060b7211 */ /* 0x004fe400030f0eff */
[----:B------:R-:W-:-:S03]  /*97360*/  IADD3 R10, P6, R4, R28, RZ ;  /* 0x0000001c040a7210 */ /* 0x000fc60007fde0ff */
[----:B------:R0:W-:Y:S04]  /*97370*/  STL [R1+0x1164], R11 ;  /* 0x0011640b01007387 */ /* 0x0001e80000100800 */
[----:B------:R-:W2:Y:S01]  /*97380*/  LDL.LU R4, [R1+0x10f4] ;  /* 0x0010f40001047983 */ /* 0x000ea20000300800 */
[----:B------:R-:W-:Y:S02]  /*97390*/  IMAD R6, R2, 0x1c6, RZ ;  /* 0x000001c602067824 */ /* 0x000fe400078e02ff */
[C---:B----4-:R-:W-:Y:S02]  /*973a0*/  FMUL R25, R16.reuse, R25 ;  /* 0x0000001910197220 */ /* 0x050fe40000400000 */
[----:B------:R-:W-:Y:S01]  /*973b0*/  FMUL R21, R16, R21 ;  /* 0x0000001510157220 */ /* 0x000fe20000400000 */
[----:B0-----:R-:W-:Y:S01]  /*973c0*/  LEA.HI.X.SX32 R11, R6, R29, 0x1, P6 ;  /* 0x0000001d060b7211 */ /* 0x001fe200030f0eff */
[----:B------:R-:W-:Y:S01]  /*973d0*/  FMUL R9, R16, R9 ;  /* 0x0000000910097220 */ /* 0x000fe20000400000 */
[----:B------:R0:W-:Y:S01]  /*973e0*/  STL.64 [R1+0x1d80], R24 ;  /* 0x001d801801007387 */ /* 0x0001e20000100a00 */
[----:B------:R-:W-:-:S02]  /*973f0*/  IMAD R3, R2, 0x38e, RZ ;  /* 0x0000038e02037824 */ /* 0x000fc400078e02ff */
[C---:B------:R-:W-:Y:S01]  /*97400*/  FMUL R27, R16.reuse, R27 ;  /* 0x0000001b101b7220 */ /* 0x040fe20000400000 */
[----:B------:R1:W-:Y:S01]  /*97410*/  STL.64 [R1+0x1d90], R20 ;  /* 0x001d901401007387 */ /* 0x0003e20000100a00 */
[C---:B------:R-:W-:Y:S02]  /*97420*/  FMUL R22, R16.reuse, R22 ;  /* 0x0000001610167220 */ /* 0x040fe40000400000 */
[C---:B------:R-:W-:Y:S01]  /*97430*/  FMUL R18, R16.reuse, R18 ;  /* 0x0000001210127220 */ /* 0x040fe20000400000 */
[----:B------:R4:W-:Y:S01]  /*97440*/  STL.64 [R1+0x1d98], R8 ;  /* 0x001d980801007387 */ /* 0x0009e20000100a00 */
[----:B---3--:R-:W-:Y:S02]  /*97450*/  FMUL R23, R16, R23 ;  /* 0x0000001710177220 */ /* 0x008fe40000400000 */
[C---:B------:R-:W-:Y:S01]  /*97460*/  FMUL R6, R17.reuse, R5 ;  /* 0x0000000511067220 */ /* 0x040fe20000400000 */
[----:B------:R3:W-:Y:S01]  /*97470*/  STL.64 [R1+0x11b8], R10 ;  /* 0x0011b80a01007387 */ /* 0x0007e20000100a00 */
[----:B------:R-:W-:-:S03]  /*97480*/  FMUL R5, R17, R15 ;  /* 0x0000000f11057220 */ /* 0x000fc60000400000 */
[----:B0-----:R-:W2:Y:S01]  /*97490*/  LDL.LU R25, [R1+0xca0] ;  /* 0x000ca00001197983 */ /* 0x001ea20000300800 */
[----:B-1----:R-:W-:Y:S02]  /*974a0*/  FMUL R20, R17, R19 ;  /* 0x0000001311147220 */ /* 0x002fe40000400000 */
[----:B----4-:R-:W-:Y:S01]  /*974b0*/  IMAD R9, R2, 0x1c7, RZ ;  /* 0x000001c702097824 */ /* 0x010fe200078e02ff */
[----:B---3--:R-:W-:Y:S01]  /*974c0*/  IADD3 R10, P6, R3, R28, RZ ;  /* 0x0000001c030a7210 */ /* 0x008fe20007fde0ff */
[----:B------:R-:W-:-:S03]  /*974d0*/  FMUL R3, R17, R14 ;  /* 0x0000000e11037220 */ /* 0x000fc60000400000 */
[----:B------:R-:W-:Y:S01]  /*974e0*/  LEA.HI.X.SX32 R11, R9, R29, 0x1, P6 ;  /* 0x0000001d090b7211 */ /* 0x000fe200030f0eff */
[C---:B------:R-:W-:Y:S02]  /*974f0*/  FMUL R12, R17.reuse, R12 ;  /* 0x0000000c110c7220 */ /* 0x040fe40000400000 */
[C---:B------:R-:W-:Y:S02]  /*97500*/  FMUL R13, R17.reuse, R13 ;  /* 0x0000000d110d7220 */ /* 0x040fe40000400000 */
[C---:B------:R-:W-:Y:S02]  /*97510*/  FMUL R7, R17.reuse, R7 ;  /* 0x0000000711077220 */ /* 0x040fe40000400000 */
[----:B--2---:R-:W-:Y:S02]  /*97520*/  FMUL R16, R16, R4 ;  /* 0x0000000410107220 */ /* 0x004fe40000400000 */
[----:B------:R-:W-:Y:S02]  /*97530*/  FMUL R4, R17, R26 ;  /* 0x0000001a11047220 */ /* 0x000fe40000400000 */
[----:B------:R-:W2:Y:S04]  /*97540*/  LDL.LU R26, [R1+0x1134] ;  /* 0x00113400011a7983 */ /* 0x000ea80000300800 */
[----:B------:R-:W3:Y:S04]  /*97550*/  LDL.LU R15, [R1+0x113c] ;  /* 0x00113c00010f7983 */ /* 0x000ee80000300800 */
[----:B------:R-:W4:Y:S04]  /*97560*/  LDL.LU R19, [R1+0x1150] ;  /* 0x0011500001137983 */ /* 0x000f280000300800 */
[----:B------:R-:W2:Y:S04]  /*97570*/  LDL.LU R21, [R1+0x1188] ;  /* 0x0011880001157983 */ /* 0x000ea80000300800 */
[----:B------:R-:W3:Y:S04]  /*97580*/  LDL.LU R14, [R1+0x118c] ;  /* 0x00118c00010e7983 */ /* 0x000ee80000300800 */
[----:B------:R-:W4:Y:S04]  /*97590*/  LDL.LU R17, [R1+0x1190] ;  /* 0x0011900001117983 */ /* 0x000f280000300800 */
[----:B------:R0:W-:Y:S04]  /*975a0*/  STL.64 [R1+0x11f0], R10 ;  /* 0x0011f00a01007387 */ /* 0x0001e80000100a00 */
[----:B------:R-:W4:Y:S01]  /*975b0*/  LDL.LU R24, [R1+0x1194] ;  /* 0x0011940001187983 */ /* 0x000f220000300800 */
[----:B------:R-:W-:Y:S01]  /*975c0*/  IMAD R8, R2, 0x390, RZ ;  /* 0x0000039002087824 */ /* 0x000fe200078e02ff */
[----:B------:R-:W-:Y:S01]  /*975d0*/  F2FP.PACK_AB R4, R6, R4 ;  /* 0x000000040604723e */ /* 0x000fe200000000ff */
[----:B0-----:R-:W-:-:S03]  /*975e0*/  IMAD R11, R2, 0x1c8, RZ ;  /* 0x000001c8020b7824 */ /* 0x001fc600078e02ff */
[----:B------:R-:W-:Y:S01]  /*975f0*/  IADD3 R10, P6, R8, R28, RZ ;  /* 0x0000001c080a7210 */ /* 0x000fe20007fde0ff */
[----:B------:R-:W-:-:S03]  /*97600*/  IMAD R6, R2, 0x392, RZ ;  /* 0x0000039202067824 */ /* 0x000fc600078e02ff */
[----:B------:R-:W-:Y:S01]  /*97610*/  LEA.HI.X.SX32 R11, R11, R29, 0x1, P6 ;  /* 0x0000001d0b0b7211 */ /* 0x000fe200030f0eff */
[----:B------:R-:W-:-:S04]  /*97620*/  IMAD R9, R2, 0x1c9, RZ ;  /* 0x000001c902097824 */ /* 0x000fc800078e02ff */
[----:B------:R0:W-:Y:S01]  /*97630*/  STL.64 [R1+0x11e8], R10 ;  /* 0x0011e80a01007387 */ /* 0x0001e20000100a00 */
[----:B------:R-:W-:Y:S01]  /*97640*/  IMAD R8, R2, 0x394, RZ ;  /* 0x0000039402087824 */ /* 0x000fe200078e02ff */
[----:B0-----:R-:W-:-:S04]  /*97650*/  IADD3 R10, P6, R6, R28, RZ ;  /* 0x0000001c060a7210 */ /* 0x001fc80007fde0ff */
[----:B------:R-:W-:Y:S02]  /*97660*/  LEA.HI.X.SX32 R11, R9, R29, 0x1, P6 ;  /* 0x0000001d090b7211 */ /* 0x000fe400030f0eff */
[----:B------:R-:W-:-:S03]  /*97670*/  IADD3 R8, P6, R8, R28, RZ ;  /* 0x0000001c08087210 */ /* 0x000fc60007fde0ff */
[----:B------:R0:W-:Y:S01]  /*97680*/  STL.64 [R1+0x11e0], R10 ;  /* 0x0011e00a01007387 */ /* 0x0001e20000100a00 */
[----:B------:R-:W-:Y:S01]  /*97690*/  F2FP.PACK_AB R5, R3, R5 ;  /* 0x000000050305723e */ /* 0x000fe200000000ff */
[----:B------:R-:W-:Y:S01]  /*976a0*/  IMAD R3, R2, 0x396, RZ ;  /* 0x0000039602037824 */ /* 0x000fe200078e02ff */
[----:B------:R-:W-:Y:S02]  /*976b0*/  F2FP.PACK_AB R6, R13, R7 ;  /* 0x000000070d06723e */ /* 0x000fe400000000ff */
[----:B------:R-:W-:Y:S01]  /*976c0*/  F2FP.PACK_AB R7, R20, R12 ;  /* 0x0000000c1407723e */ /* 0x000fe200000000ff */
[----:B0-----:R-:W-:Y:S01]  /*976d0*/  IMAD R10, R2, 0x1ca, RZ ;  /* 0x000001ca020a7824 */ /* 0x001fe200078e02ff */
[----:B------:R-:W4:Y:S04]  /*976e0*/  LDL.LU R11, [R1+0x1da0] ;  /* 0x001da000010b7983 */ /* 0x000f280000300800 */
[----:B------:R-:W-:Y:S01]  /*976f0*/  LEA.HI.X.SX32 R9, R10, R29, 0x1, P6 ;  /* 0x0000001d0a097211 */ /* 0x000fe200030f0eff */
[----:B------:R-:W4:Y:S04]  /*97700*/  LDL.LU R13, [R1+0x1198] ;  /* 0x00119800010d7983 */ /* 0x000f280000300800 */
[----:B------:R-:W4:Y:S04]  /*97710*/  LDL.LU R12, [R1+0xcd8] ;  /* 0x000cd800010c7983 */ /* 0x000f280000300800 */
[----:B------:R-:W4:Y:S04]  /*97720*/  LDL.LU R10, [R1+0x119c] ;  /* 0x00119c00010a7983 */ /* 0x000f280000300800 */
[----:B------:R0:W-:Y:S04]  /*97730*/  STL.64 [R1+0x1228], R8 ;  /* 0x0012280801007387 */ /* 0x0001e80000100a00 */
[----:B------:R1:W-:Y:S01]  /*97740*/  STS.128 [R0+0xd00], R4 ;  /* 0x000d000400007388 */ /* 0x0003e20000000c00 */
[C---:B0-----:R-:W-:Y:S01]  /*97750*/  IMAD R9, R2.reuse, 0x1cb, RZ ;  /* 0x000001cb02097824 */ /* 0x041fe200078e02ff */
[----:B------:R-:W-:Y:S01]  /*97760*/  IADD3 R8, P6, R3, R28, RZ ;  /* 0x0000001c03087210 */ /* 0x000fe20007fde0ff */
[----:B------:R-:W-:-:S03]  /*97770*/  IMAD R3, R2, 0x398, RZ ;  /* 0x0000039802037824 */ /* 0x000fc600078e02ff */
[----:B------:R-:W-:Y:S01]  /*97780*/  LEA.HI.X.SX32 R9, R9, R29, 0x1, P6 ;  /* 0x0000001d09097211 */ /* 0x000fe200030f0eff */
[----:B-1----:R-:W4:Y:S04]  /*97790*/  LDL.LU R7, [R1+0x1154] ;  /* 0x0011540001077983 */ /* 0x002f280000300800 */
[----:B------:R0:W-:Y:S02]  /*977a0*/  STL.64 [R1+0x1230], R8 ;  /* 0x0012300801007387 */ /* 0x0001e40000100a00 */
[----:B0-----:R-:W-:Y:S01]  /*977b0*/  IADD3 R8, P6, R3, R28, RZ ;  /* 0x0000001c03087210 */ /* 0x001fe20007fde0ff */
[----:B--2---:R-:W-:Y:S02]  /*977c0*/  FMUL R6, R25, R21 ;  /* 0x0000001519067220 */ /* 0x004fe40000400000 */
[----:B------:R-:W-:-:S02]  /*977d0*/  IMAD R21, R2, 0x1cc, RZ ;  /* 0x000001cc02157824 */ /* 0x000fc400078e02ff */
[----:B---3--:R-:W-:Y:S02]  /*977e0*/  FMUL R5, R25, R14 ;  /* 0x0000000e19057220 */ /* 0x008fe40000400000 */
[----:B------:R-:W2:Y:S01]  /*977f0*/  LDL.LU R14, [R1+0xcd4] ;  /* 0x000cd400010e7983 */ /* 0x000ea20000300800 */
[----:B------:R-:W-:Y:S01]  /*97800*/  LEA.HI.X.SX32 R9, R21, R29, 0x1, P6 ;  /* 0x0000001d15097211 */ /* 0x000fe200030f0eff */
[C---:B----4-:R-:W-:Y:S02]  /*97810*/  FMUL R3, R25.reuse, R17 ;  /* 0x0000001119037220 */ /* 0x050fe40000400000 */
[----:B------:R-:W2:Y:S01]  /*97820*/  LDL.LU R17, [R1+0x11a4] ;  /* 0x0011a40001117983 */ /* 0x000ea20000300800 */
[----:B------:R-:W-:-:S03]  /*97830*/  FMUL R4, R25, R24 ;  /* 0x0000001819047220 */ /* 0x000fc60000400000 */
[----:B------:R0:W-:Y:S02]  /*97840*/  STL.64 [R1+0x11d8], R8 ;  /* 0x0011d80801007387 */ /* 0x0001e40000100a00 */
[----:B------:R-:W-:Y:S02]  /*97850*/  F2FP.PACK_AB R4, R3, R4 ;  /* 0x000000040304723e */ /* 0x000fe400000000ff */
[----:B0-----:R-:W3:Y:S04]  /*97860*/  LDL.LU.64 R8, [R1+0x1d98] ;  /* 0x001d980001087983 */ /* 0x001ee80000300a00 */
[----:B------:R-:W4:Y:S01]  /*97870*/  LDL.LU R3, [R1+0xcdc] ;  /* 0x000cdc0001037983 */ /* 0x000f220000300800 */
[----:B------:R-:W-:Y:S02]  /*97880*/  IMAD R20, R2, 0x39a, RZ ;  /* 0x0000039a02147824 */ /* 0x000fe400078e02ff */
[----:B------:R-:W-:-:S02]  /*97890*/  FMUL R26, R25, R26 ;  /* 0x0000001a191a7220 */ /* 0x000fc40000400000 */
[C---:B------:R-:W-:Y:S02]  /*978a0*/  FMUL R15, R25.reuse, R15 ;  /* 0x0000000f190f7220 */ /* 0x040fe40000400000 */
[C---:B------:R-:W-:Y:S01]  /*978b0*/  FMUL R19, R25.reuse, R19 ;  /* 0x0000001319137220 */ /* 0x040fe20000400000 */
[----:B------:R-:W-:Y:S01]  /*978c0*/  IADD3 R20, P6, R20, R28, RZ ;  /* 0x0000001c14147210 */ /* 0x000fe20007fde0ff */
[----:B------:R-:W-:Y:S01]  /*978d0*/  IMAD R24, R2, 0x39c, RZ ;  /* 0x0000039c02187824 */ /* 0x000fe200078e02ff */
[----:B------:R-:W-:Y:S01]  /*978e0*/  F2FP.PACK_AB R5, R6, R5 ;  /* 0x000000050605723e */ /* 0x000fe200000000ff */
[----:B------:R-:W-:Y:S02]  /*978f0*/  FMUL R7, R25, R7 ;  /* 0x0000000719077220 */ /* 0x000fe40000400000 */
[----:B------:R-:W-:-:S05]  /*97900*/  IMAD R25, R2, 0x1cd, RZ ;  /* 0x000001cd02197824 */ /* 0x000fca00078e02ff */
[----:B------:R-:W-:Y:S01]  /*97910*/  LEA.HI.X.SX32 R21, R25, R29, 0x1, P6 ;  /* 0x0000001d19157211 */ /* 0x000fe200030f0eff */
[----:B------:R-:W-:Y:S01]  /*97920*/  IMAD R25, R2, 0x1ce, RZ ;  /* 0x000001ce02197824 */ /* 0x000fe200078e02ff */
[----:B------:R-:W-:-:S04]  /*97930*/  IADD3 R24, P6, R24, R28, RZ ;  /* 0x0000001c18187210 */ /* 0x000fc80007fde0ff */
[----:B------:R-:W-:Y:S01]  /*97940*/  LEA.HI.X.SX32 R25, R25, R29, 0x1, P6 ;  /* 0x0000001d19197211 */ /* 0x000fe200030f0eff */
[----:B------:R0:W-:Y:S01]  /*97950*/  STL.64 [R1+0x11d0], R20 ;  /* 0x0011d01401007387 */ /* 0x0001e20000100a00 */
[----:B------:R-:W-:-:S03]  /*97960*/  F2FP.PACK_AB R6, R19, R7 ;  /* 0x000000071306723e */ /* 0x000fc600000000ff */
[----:B0-----:R-:W3:Y:S01]  /*97970*/  LDL.LU.64 R20, [R1+0x1d90] ;  /* 0x001d900001147983 */ /* 0x001ee20000300a00 */
[----:B------:R-:W-:Y:S02]  /*97980*/  IMAD R7, R2, 0x1d0, RZ ;  /* 0x000001d002077824 */ /* 0x000fe400078e02ff */
[----:B------:R-:W-:Y:S02]  /*97990*/  FFMA R12, R10, 0.69314718246459960938, R12 ;  /* 0x3f3172180a0c7823 */ /* 0x000fe4000000000c */
[----:B----4-:R-:W-:Y:S02]  /*979a0*/  FFMA R13, R13, 0.69314718246459960938, R3 ;  /* 0x3f3172180d0d7823 */ /* 0x010fe40000000003 */
[----:B------:R-:W-:-:S03]  /*979b0*/  IMAD R3, R2, 0x39e, RZ ;  /* 0x0000039e02037824 */ /* 0x000fc600078e02ff */
[----:B------:R0:W-:Y:S04]  /*979c0*/  STL [R1+0x270], R13 ;  /* 0x0002700d01007387 */ /* 0x0001e80000100800 */
[----:B------:R1:W-:Y:S04]  /*979d0*/  STL.64 [R1+0x1220], R24 ;  /* 0x0012201801007387 */ /* 0x0003e80000100a00 */
[----:B------:R-:W4:Y:S01]  /*979e0*/  LDL.LU R19, [R1+0x1d88] ;  /* 0x001d880001137983 */ /* 0x000f220000300800 */
[C---:B0-----:R-:W-:Y:S02]  /*979f0*/  IMAD R13, R2.reuse, 0x3a0, RZ ;  /* 0x000003a0020d7824 */ /* 0x041fe400078e02ff */
[----:B-1----:R-:W-:Y:S01]  /*97a00*/  IMAD R25, R2, 0x1cf, RZ ;  /* 0x000001cf02197824 */ /* 0x002fe200078e02ff */
[----:B------:R-:W-:-:S04]  /*97a10*/  IADD3 R24, P6, R3, R28, RZ ;  /* 0x0000001c03187210 */ /* 0x000fc80007fde0ff */
[----:B------:R-:W-:-:S05]  /*97a20*/  LEA.HI.X.SX32 R25, R25, R29, 0x1, P6 ;  /* 0x0000001d19197211 */ /* 0x000fca00030f0eff */
[----:B------:R0:W-:Y:S01]  /*97a30*/  STL.64 [R1+0x1218], R24 ;  /* 0x0012181801007387 */ /* 0x0001e20000100a00 */
[----:B------:R-:W-:-:S03]  /*97a40*/  IMAD R3, R2, 0x3a2, RZ ;  /* 0x000003a202037824 */ /* 0x000fc600078e02ff */
[----:B------:R-:W3:Y:S01]  /*97a50*/  LDL.LU R10, [R1+0x11ac] ;  /* 0x0011ac00010a7983 */ /* 0x000ee20000300800 */
[----:B0-----:R-:W-:-:S04]  /*97a60*/  IADD3 R24, P6, R13, R28, RZ ;  /* 0x0000001c0d187210 */ /* 0x001fc80007fde0ff */
[----:B------:R-:W-:Y:S01]  /*97a70*/  LEA.HI.X.SX32 R25, R7, R29, 0x1, P6 ;  /* 0x0000001d07197211 */ /* 0x000fe200030f0eff */
[----:B------:R0:W-:Y:S01]  /*97a80*/  STL [R1+0x274], R12 ;  /* 0x0002740c01007387 */ /* 0x0001e20000100800 */
[----:B------:R-:W-:-:S03]  /*97a90*/  IMAD R13, R2, 0x1d1, RZ ;  /* 0x000001d1020d7824 */ /* 0x000fc600078e02ff */
[----:B------:R1:W-:Y:S01]  /*97aa0*/  STL.64 [R1+0x1210], R24 ;  /* 0x0012101801007387 */ /* 0x0003e20000100a00 */
[----:B------:R-:W-:Y:S01]  /*97ab0*/  F2FP.PACK_AB R7, R26, R15 ;  /* 0x0000000f1a07723e */ /* 0x000fe200000000ff */
[C---:B------:R-:W-:Y:S02]  /*97ac0*/  IMAD R15, R2.reuse, 0x1d2, RZ ;  /* 0x000001d2020f7824 */ /* 0x040fe400078e02ff */
[----:B0-----:R-:W-:Y:S01]  /*97ad0*/  IMAD R12, R2, 0x3a4, RZ ;  /* 0x000003a4020c7824 */ /* 0x001fe200078e02ff */
[----:B-1----:R-:W-:Y:S01]  /*97ae0*/  IADD3 R24, P6, R3, R28, RZ ;  /* 0x0000001c03187210 */ /* 0x002fe20007fde0ff */
[----:B--2---:R-:W-:-:S03]  /*97af0*/  FFMA R14, R17, 0.69314718246459960938, R14 ;  /* 0x3f317218110e7823 */ /* 0x004fc6000000000e */
[----:B------:R-:W-:Y:S02]  /*97b00*/  LEA.HI.X.SX32 R25, R13, R29, 0x1, P6 ;  /* 0x0000001d0d197211 */ /* 0x000fe400030f0eff */
[----:B------:R-:W-:-:S03]  /*97b10*/  IADD3 R12, P6, R12, R28, RZ ;  /* 0x0000001c0c0c7210 */ /* 0x000fc60007fde0ff */
[----:B------:R0:W-:Y:S01]  /*97b20*/  STL.64 [R1+0x11c8], R24 ;  /* 0x0011c81801007387 */ /* 0x0001e20000100a00 */
[----:B------:R-:W-:-:S03]  /*97b30*/  LEA.HI.X.SX32 R13, R15, R29, 0x1, P6 ;  /* 0x0000001d0f0d7211 */ /* 0x000fc600030f0eff */
[----:B------:R-:W-:Y:S04]  /*97b40*/  STS.128 [R0+0xd80], R4 ;  /* 0x000d800400007388 */ /* 0x000fe80000000c00 */
[----:B0-----:R-:W2:Y:S04]  /*97b50*/  LDL.LU.64 R24, [R1+0x1d80] ;  /* 0x001d800001187983 */ /* 0x001ea80000300a00 */
[----:B------:R-:W-:Y:S04]  /*97b60*/  STL [R1+0x278], R14 ;  /* 0x0002780e01007387 */ /* 0x000fe80000100800 */
[----:B------:R-:W2:Y:S04]  /*97b70*/  LDL.LU R26, [R1+0xcc8] ;  /* 0x000cc800011a7983 */ /* 0x000ea80000300800 */
[----:B------:R0:W-:Y:S04]  /*97b80*/  STL.64 [R1+0x1208], R12 ;  /* 0x0012080c01007387 */ /* 0x0001e80000100a00 */
[----:B0-----:R-:W2:Y:S04]  /*97b90*/  LDL.LU R13, [R1+0x1284] ;  /* 0x00128400010d7983 */ /* 0x001ea80000300800 */
[----:B------:R-:W2:Y:S04]  /*97ba0*/  LDL.LU R5, [R1+0xcd0] ;  /* 0x000cd00001057983 */ /* 0x000ea80000300800 */
[----:B------:R-:W2:Y:S04]  /*97bb0*/  LDL.LU R6, [R1+0x11a0] ;  /* 0x0011a00001067983 */ /* 0x000ea80000300800 */
[----:B------:R-:W3:Y:S01]  /*97bc0*/  LDL.LU R7, [R1+0xccc] ;  /* 0x000ccc0001077983 */ /* 0x000ee20000300800 */
[----:B------:R-:W-:-:S02]  /*97bd0*/  IMAD R3, R2, 0x3a6, RZ ;  /* 0x000003a602037824 */ /* 0x000fc400078e02ff */
[----:B------:R-:W-:-:S03]  /*97be0*/  IMAD R17, R2, 0x1d3, RZ ;  /* 0x000001d302117824 */ /* 0x000fc600078e02ff */
[----:B------:R-:W-:Y:S01]  /*97bf0*/  IADD3 R14, P6, R3, R28, RZ ;  /* 0x0000001c030e7210 */ /* 0x000fe20007fde0ff */
[----:B------:R-:W-:-:S03]  /*97c00*/  IMAD R12, R2, 0x3a8, RZ ;  /* 0x000003a8020c7824 */ /* 0x000fc600078e02ff */
[----:B------:R-:W-:-:S05]  /*97c10*/  LEA.HI.X.SX32 R15, R17, R29, 0x1, P6 ;  /* 0x0000001d110f7211 */ /* 0x000fca00030f0eff */
[----:B------:R0:W-:Y:S02]  /*97c20*/  STL.64 [R1+0x1200], R14 ;  /* 0x0012000e01007387 */ /* 0x0001e40000100a00 */
[----:B0-----:R-:W-:Y:S02]  /*97c30*/  IADD3 R14, P6, R12, R28, RZ ;  /* 0x0000001c0c0e7210 */ /* 0x001fe40007fde0ff */
[----:B------:R-:W3:Y:S04]  /*97c40*/  LDL.LU R12, [R1+0xcc4] ;  /* 0x000cc400010c7983 */ /* 0x000ee80000300800 */
[----:B------:R-:W3:Y:S01]  /*97c50*/  LDL.LU R17, [R1+0x1288] ;  /* 0x0012880001117983 */ /* 0x000ee20000300800 */
[C---:B------:R-:W-:Y:S02]  /*97c60*/  IMAD R4, R2.reuse, 0x1d4, RZ ;  /* 0x000001d402047824 */ /* 0x040fe400078e02ff */
[----:B------:R-:W-:-:S02]  /*97c70*/  IMAD R3, R2, 0x3aa, RZ ;  /* 0x000003aa02037824 */ /* 0x000fc400078e02ff */
[----:B--2---:R-:W-:-:S05]  /*97c80*/  FFMA R15, R6, 0.69314718246459960938, R5 ;  /* 0x3f317218060f7823 */ /* 0x004fca0000000005 */
[----:B------:R0:W-:Y:S01]  /*97c90*/  STL [R1+0x27c], R15 ;  /* 0x00027c0f01007387 */ /* 0x0001e20000100800 */
[----:B------:R-:W-:Y:S01]  /*97ca0*/  IMAD R6, R2, 0x1d5, RZ ;  /* 0x000001d502067824 */ /* 0x000fe200078e02ff */
[----:B0-----:R-:W-:-:S05]  /*97cb0*/  LEA.HI.X.SX32 R15, R4, R29, 0x1, P6 ;  /* 0x0000001d040f7211 */ /* 0x001fca00030f0eff */
[----:B------:R0:W-:Y:S01]  /*97cc0*/  STL.64 [R1+0x11b0], R14 ;  /* 0x0011b00e01007387 */ /* 0x0001e20000100a00 */
[----:B------:R-:W-:Y:S01]  /*97cd0*/  IMAD R5, R2, 0x3ac, RZ ;  /* 0x000003ac02057824 */ /* 0x000fe200078e02ff */
[----:B------:R-:W-:Y:S02]  /*97ce0*/  F2FP.PACK_AB R4, R23, R16 ;  /* 0x000000101704723e */ /* 0x000fe400000000ff */
[----:B------:R-:W2:Y:S04]  /*97cf0*/  LDL.LU R23, [R1+0x1d78] ;  /* 0x001d780001177983 */ /* 0x000ea80000300800 */
[----:B------:R-:W2:Y:S01]  /*97d00*/  LDL.LU R16, [R1+0x1d74] ;  /* 0x001d740001107983 */ /* 0x000ea20000300800 */
[----:B0-----:R-:W-:-:S04]  /*97d10*/  IADD3 R14, P6, R3, R28, RZ ;  /* 0x0000001c030e7210 */ /* 0x001fc80007fde0ff */
[----:B------:R-:W-:Y:S01]  /*97d20*/  LEA.HI.X.SX32 R15, R6, R29, 0x1, P6 ;  /* 0x0000001d060f7211 */ /* 0x000fe200030f0eff */
[----:B------:R-:W-:-:S04]  /*97d30*/  IMAD R6, R2, 0x1d6, RZ ;  /* 0x000001d602067824 */ /* 0x000fc800078e02ff */
[----:B------:R0:W-:Y:S01]  /*97d40*/  STL.64 [R1+0x1158], R14 ;  /* 0x0011580e01007387 */ /* 0x0001e20000100a00 */
[----:B------:R-:W-:Y:S01]  /*97d50*/  IMAD R3, R2, 0x3ae, RZ ;  /* 0x000003ae02037824 */ /* 0x000fe200078e02ff */
[----:B0-----:R-:W-:Y:S01]  /*97d60*/  IADD3 R14, P6, R5, R28, RZ ;  /* 0x0000001c050e7210 */ /* 0x001fe20007fde0ff */
[----:B---3--:R-:W-:-:S03]  /*97d70*/  FFMA R5, R10, 0.69314718246459960938, R7 ;  /* 0x3f3172180a057823 */ /* 0x008fc60000000007 */
[----:B------:R-:W-:Y:S01]  /*97d80*/  LEA.HI.X.SX32 R15, R6, R29, 0x1, P6 ;  /* 0x0000001d060f7211 */ /* 0x000fe200030f0eff */
[C---:B------:R-:W-:Y:S01]  /*97d90*/  IMAD R10, R2.reuse, 0x1d7, RZ ;  /* 0x000001d7020a7824 */ /* 0x040fe200078e02ff */
[----:B------:R0:W-:Y:S04]  /*97da0*/  STL [R1+0x260], R5 ;  /* 0x0002600501007387 */ /* 0x0001e80000100800 */
[----:B------:R1:W-:Y:S01]  /*97db0*/  STL.64 [R1+0x11a8], R14 ;  /* 0x0011a80e01007387 */ /* 0x0003e20000100a00 */
[----:B------:R-:W-:Y:S01]  /*97dc0*/  IMAD R7, R2, 0x3b0, RZ ;  /* 0x000003b002077824 */ /* 0x000fe200078e02ff */
[----:B------:R-:W-:Y:S02]  /*97dd0*/  F2FP.PACK_AB R6, R22, R18 ;  /* 0x000000121606723e */ /* 0x000fe400000000ff */
[----:B0-----:R-:W-:-:S02]  /*97de0*/  F2FP.PACK_AB R5, R21, R9 ;  /* 0x000000091505723e */ /* 0x001fc400000000ff */
[----:B------:R-:W3:Y:S01]  /*97df0*/  LDL.LU R21, [R1+0x1d70] ;  /* 0x001d700001157983 */ /* 0x000ee20000300800 */
[----:B-1----:R-:W-:-:S03]  /*97e00*/  IADD3 R14, P6, R3, R28, RZ ;  /* 0x0000001c030e7210 */ /* 0x002fc60007fde0ff */
[----:B------:R-:W2:Y:S01]  /*97e10*/  LDL.LU R9, [R1+0x1d6c] ;  /* 0x001d6c0001097983 */ /* 0x000ea20000300800 */
[----:B------:R-:W-:-:S03]  /*97e20*/  LEA.HI.X.SX32 R15, R10, R29, 0x1, P6 ;  /* 0x0000001d0a0f7211 */ /* 0x000fc600030f0eff */
[----:B------:R-:W2:Y:S04]  /*97e30*/  LDL.LU R22, [R1+0x1d68] ;  /* 0x001d680001167983 */ /* 0x000ea80000300800 */
[----:B------:R-:W2:Y:S04]  /*97e40*/  LDL.LU R10, [R1+0xcb4] ;  /* 0x000cb400010a7983 */ /* 0x000ea80000300800 */
[----:B------:R-:W2:Y:S04]  /*97e50*/  LDL.LU R18, [R1+0x1290] ;  /* 0x0012900001127983 */ /* 0x000ea80000300800 */
[----:B------:R0:W-:Y:S01]  /*97e60*/  STL.64 [R1+0x11a0], R14 ;  /* 0x0011a00e01007387 */ /* 0x0001e20000100a00 */
[----:B------:R-:W-:Y:S01]  /*97e70*/  IMAD R3, R2, 0x3b2, RZ ;  /* 0x000003b202037824 */ /* 0x000fe200078e02ff */
[----:B0-----:R-:W-:Y:S01]  /*97e80*/  IADD3 R14, P6, R7, R28, RZ ;  /* 0x0000001c070e7210 */ /* 0x001fe20007fde0ff */
[----:B------:R-:W-:-:S02]  /*97e90*/  FFMA R15, R13, 0.69314718246459960938, R26 ;  /* 0x3f3172180d0f7823 */ /* 0x000fc4000000001a */
[----:B------:R-:W-:-:S03]  /*97ea0*/  IMAD R7, R2, 0x1d8, RZ ;  /* 0x000001d802077824 */ /* 0x000fc600078e02ff */
[----:B------:R0:W-:Y:S01]  /*97eb0*/  STL [R1+0x264], R15 ;  /* 0x0002640f01007387 */ /* 0x0001e20000100800 */
[C---:B------:R-:W-:Y:S02]  /*97ec0*/  IMAD R26, R2.reuse, 0x1d9, RZ ;  /* 0x000001d9021a7824 */ /* 0x040fe400078e02ff */
[----:B------:R-:W-:Y:S01]  /*97ed0*/  IMAD R13, R2, 0x3b4, RZ ;  /* 0x000003b4020d7824 */ /* 0x000fe200078e02ff */
[----:B0-----:R-:W-:Y:S01]  /*97ee0*/  LEA.HI.X.SX32 R15, R7, R29, 0x1, P6 ;  /* 0x0000001d070f7211 */ /* 0x001fe200030f0eff */
[----:B------:R-:W-:-:S04]  /*97ef0*/  FFMA R12, R17, 0.69314718246459960938, R12 ;  /* 0x3f317218110c7823 */ /* 0x000fc8000000000c */
[----:B------:R0:W-:Y:S01]  /*97f00*/  STL.64 [R1+0x1198], R14 ;  /* 0x0011980e01007387 */ /* 0x0001e20000100a00 */
[----:B------:R-:W-:Y:S01]  /*97f10*/  IMAD R17, R2, 0x1da, RZ ;  /* 0x000001da02117824 */ /* 0x000fe200078e02ff */
[----:B------:R-:W-:Y:S02]  /*97f20*/  F2FP.PACK_AB R7, R25, R27 ;  /* 0x0000001b1907723e */ /* 0x000fe400000000ff */
[----:B------:R-:W2:Y:S01]  /*97f30*/  LDL.LU R25, [R1+0x1d64] ;  /* 0x001d640001197983 */ /* 0x000ea20000300800 */
[----:B0-----:R-:W-:-:S04]  /*97f40*/  IADD3 R14, P6, R3, R28, RZ ;  /* 0x0000001c030e7210 */ /* 0x001fc80007fde0ff */
[----:B------:R-:W-:Y:S02]  /*97f50*/  LEA.HI.X.SX32 R15, R26, R29, 0x1, P6 ;  /* 0x0000001d1a0f7211 */ /* 0x000fe400030f0eff */
[----:B------:R-:W-:-:S03]  /*97f60*/  IADD3 R26, P6, R13, R28, RZ ;  /* 0x0000001c0d1a7210 */ /* 0x000fc60007fde0ff */
[----:B------:R-:W-:Y:S01]  /*97f70*/  STL.64 [R1+0x1150], R14 ;  /* 0x0011500e01007387 */ /* 0x000fe20000100a00 */
[----:B------:R-:W-:-:S03]  /*97f80*/  LEA.HI.X.SX32 R27, R17, R29, 0x1, P6 ;  /* 0x0000001d111b7211 */ /* 0x000fc600030f0eff */
[----:B------:R-:W2:Y:S04]  /*97f90*/  LDL.LU R13, [R1+0xcb0] ;  /* 0x000cb000010d7983 */ /* 0x000ea80000300800 */
[----:B------:R0:W-:Y:S04]  /*97fa0*/  STL [R1+0x268], R12 ;  /* 0x0002680c01007387 */ /* 0x0001e80000100800 */
[----:B0-----:R-:W2:Y:S04]  /*97fb0*/  LDL.LU R12, [R1+0x1294] ;  /* 0x00129400010c7983 */ /* 0x001ea80000300800 */
[----:B------:R0:W-:Y:S04]  /*97fc0*/  STL.64 [R1+0x1190], R26 ;  /* 0x0011901a01007387 */ /* 0x0001e80000100a00 */
[----:B0-----:R-:W2:Y:S01]  /*97fd0*/  LDL.LU R27, [R1+0x1d60] ;  /* 0x001d6000011b7983 */ /* 0x001ea20000300800 */
[----:B------:R-:W-:-:S05]  /*97fe0*/  IMAD R3, R2, 0x3b6, RZ ;  /* 0x000003b602037824 */ /* 0x000fca00078e02ff */
[----:B------:R-:W-:Y:S01]  /*97ff0*/  IADD3 R26, P6, R3, R28, RZ ;  /* 0x0000001c031a7210 */ /* 0x000fe20007fde0ff */
[----:B------:R0:W-:Y:S04]  /*98000*/  STS.128 [R0+0xe00], R4 ;  /* 0x000e000400007388 */ /* 0x0001e80000000c00 */
[----:B------:R1:W-:Y:S01]  /*98010*/  STL [R1+0x1188], R26 ;  /* 0x0011881a01007387 */ /* 0x0003e20000100800 */
[----:B0-----:R-:W-:Y:S01]  /*98020*/  IMAD.MOV.U32 R4, RZ, RZ, R26 ;  /* 0x000000ffff047224 */ /* 0x001fe200078e001a */
[----:B--2---:R-:W-:Y:S02]  /*98030*/  MOV R5, R27 ;  /* 0x0000001b00057202 */ /* 0x004fe40000000f00 */
[----:B-1----:R-:W2:Y:S04]  /*98040*/  LDL.LU.64 R26, [R1+0x1d58] ;  /* 0x001d5800011a7983 */ /* 0x002ea80000300a00 */
[----:B------:R-:W2:Y:S04]  /*98050*/  LDL.LU R6, [R1+0xcbc] ;  /* 0x000cbc0001067983 */ /* 0x000ea80000300800 */
[----:B------:R-:W2:Y:S01]  /*98060*/  LDL.LU R7, [R1+0x128c] ;  /* 0x00128c0001077983 */ /* 0x000ea20000300800 */
[----:B------:R-:W-:-:S02]  /*98070*/  IMAD R15, R2, 0x1db, RZ ;  /* 0x000001db020f7824 */ /* 0x000fc400078e02ff */
[C---:B------:R-:W-:Y:S02]  /*98080*/  IMAD R14, R2.reuse, 0x3b8, RZ ;  /* 0x000003b8020e7824 */ /* 0x040fe400078e02ff */
[----:B------:R-:W-:Y:S01]  /*98090*/  IMAD R17, R2, 0x1dc, RZ ;  /* 0x000001dc02117824 */ /* 0x000fe200078e02ff */
[----:B------:R-:W-:Y:S02]  /*980a0*/  LEA.HI.X.SX32 R5, R15, R29, 0x1, P6 ;  /* 0x0000001d0f057211 */ /* 0x000fe400030f0eff */
[----:B------:R-:W-:Y:S01]  /*980b0*/  IADD3 R14, P6, R14, R28, RZ ;  /* 0x0000001c0e0e7210 */ /* 0x000fe20007fde0ff */
[----:B------:R-:W-:-:S03]  /*980c0*/  IMAD R3, R2, 0x3ba, RZ ;  /* 0x000003ba02037824 */ /* 0x000fc600078e02ff */
[----:B------:R-:W-:Y:S01]  /*980d0*/  LEA.HI.X.SX32 R15, R17, R29, 0x1, P6 ;  /* 0x0000001d110f7211 */ /* 0x000fe200030f0eff */
[----:B------:R0:W-:Y:S02]  /*980e0*/  STL [R1+0x118c], R5 ;  /* 0x00118c0501007387 */ /* 0x0001e40000100800 */
[C---:B0-----:R-:W-:Y:S02]  /*980f0*/  IMAD R5, R2.reuse, 0x3bc, RZ ;  /* 0x000003bc02057824 */ /* 0x041fe400078e02ff */
[----:B--2---:R-:W-:Y:S02]  /*98100*/  FFMA R4, R7, 0.69314718246459960938, R6 ;  /* 0x3f31721807047823 */ /* 0x004fe40000000006 */
[----:B------:R-:W-:-:S03]  /*98110*/  IMAD R6, R2, 0x1dd, RZ ;  /* 0x000001dd02067824 */ /* 0x000fc600078e02ff */
[----:B------:R0:W-:Y:S04]  /*98120*/  STL [R1+0x26c], R4 ;  /* 0x00026c0401007387 */ /* 0x0001e80000100800 */
[----:B------:R-:W2:Y:S04]  /*98130*/  LDL.LU R17, [R1+0x129c] ;  /* 0x00129c0001117983 */ /* 0x000ea80000300800 */
[----:B------:R1:W-:Y:S01]  /*98140*/  STL.64 [R1+0x1140], R14 ;  /* 0x0011400e01007387 */ /* 0x0003e20000100a00 */
[----:B0-----:R-:W-:-:S03]  /*98150*/  F2FP.PACK_AB R4, R20, R11 ;  /* 0x0000000b1404723e */ /* 0x001fc600000000ff */
[----:B------:R-:W2:Y:S04]  /*98160*/  LDL.LU R20, [R1+0x1d50] ;  /* 0x001d500001147983 */ /* 0x000ea80000300800 */
[----:B------:R-:W2:Y:S01]  /*98170*/  LDL.LU R11, [R1+0x1d4c] ;  /* 0x001d4c00010b7983 */ /* 0x000ea20000300800 */
[----:B-1----:R-:W-:-:S04]  /*98180*/  IADD3 R14, P6, R3, R28, RZ ;  /* 0x0000001c030e7210 */ /* 0x002fc80007fde0ff */
[----:B------:R-:W-:Y:S01]  /*98190*/  LEA.HI.X.SX32 R15, R6, R29, 0x1, P6 ;  /* 0x0000001d060f7211 */ /* 0x000fe200030f0eff */
[----:B------:R-:W-:-:S04]  /*981a0*/  IMAD R6, R2, 0x1de, RZ ;  /* 0x000001de02067824 */ /* 0x000fc800078e02ff */
[----:B------:R0:W-:Y:S02]  /*981b0*/  STL.64 [R1+0x10f8], R14 ;  /* 0x0010f80e01007387 */ /* 0x0001e40000100a00 */
[----:B0-----:R-:W-:Y:S01]  /*981c0*/  IADD3 R14, P6, R5, R28, RZ ;  /* 0x0000001c050e7210 */ /* 0x001fe20007fde0ff */
[----:B------:R-:W-:Y:S02]  /*981d0*/  FFMA R5, R18, 0.69314718246459960938, R10 ;  /* 0x3f31721812057823 */ /* 0x000fe4000000000a */
[----:B------:R-:W2:Y:S01]  /*981e0*/  LDL.LU R18, [R1+0x1298] ;  /* 0x0012980001127983 */ /* 0x000ea20000300800 */
[----:B------:R-:W-:-:S03]  /*981f0*/  LEA.HI.X.SX32 R15, R6, R29, 0x1, P6 ;  /* 0x0000001d060f7211 */ /* 0x000fc600030f0eff */
[----:B------:R4:W-:Y:S01]  /*98200*/  STL [R1+0x250], R5 ;  /* 0x0002500501007387 */ /* 0x0009e20000100800 */
[----:B------:R-:W-:-:S03]  /*98210*/  F2FP.PACK_AB R6, R23, R24 ;  /* 0x000000181706723e */ /* 0x000fc600000000ff */
[----:B------:R0:W-:Y:S01]  /*98220*/  STL.64 [R1+0x1138], R14 ;  /* 0x0011380e01007387 */ /* 0x0001e20000100a00 */
[----:B----4-:R-:W-:-:S03]  /*98230*/  F2FP.PACK_AB R5, R19, R8 ;  /* 0x000000081305723e */ /* 0x010fc600000000ff */
[----:B------:R-:W4:Y:S04]  /*98240*/  LDL.LU R19, [R1+0x1d48] ;  /* 0x001d480001137983 */ /* 0x000f280000300800 */
[----:B------:R-:W2:Y:S04]  /*98250*/  LDL.LU R8, [R1+0x1d44] ;  /* 0x001d440001087983 */ /* 0x000ea80000300800 */
[----:B------:R-:W2:Y:S01]  /*98260*/  LDL.LU R23, [R1+0x1d40] ;  /* 0x001d400001177983 */ /* 0x000ea20000300800 */
[C---:B------:R-:W-:Y:S02]  /*98270*/  IMAD R3, R2.reuse, 0x3be, RZ ;  /* 0x000003be02037824 */ /* 0x040fe400078e02ff */
[C---:B------:R-:W-:Y:S01]  /*98280*/  IMAD R10, R2.reuse, 0x1df, RZ ;  /* 0x000001df020a7824 */ /* 0x040fe200078e02ff */
[----:B------:R-:W3:Y:S02]  /*98290*/  LDL.LU R24, [R1+0xc90] ;  /* 0x000c900001187983 */ /* 0x000ee40000300800 */
[----:B0-----:R-:W-:Y:S01]  /*982a0*/  IADD3 R14, P6, R3, R28, RZ ;  /* 0x0000001c030e7210 */ /* 0x001fe20007fde0ff */
[----:B------:R-:W-:-:S03]  /*982b0*/  IMAD R7, R2, 0x3c0, RZ ;  /* 0x000003c002077824 */ /* 0x000fc600078e02ff */
[----:B------:R-:W-:Y:S02]  /*982c0*/  LEA.HI.X.SX32 R15, R10, R29, 0x1, P6 ;  /* 0x0000001d0a0f7211 */ /* 0x000fe400030f0eff */
[----:B------:R-:W3:Y:S04]  /*982d0*/  LDL.LU R10, [R1+0x12a4] ;  /* 0x0012a400010a7983 */ /* 0x000ee80000300800 */
[----:B------:R0:W-:Y:S01]  /*982e0*/  STL.64 [R1+0x1130], R14 ;  /* 0x0011300e01007387 */ /* 0x0001e20000100a00 */
[----:B------:R-:W-:Y:S01]  /*982f0*/  IMAD R3, R2, 0x3c2, RZ ;  /* 0x000003c202037824 */ /* 0x000fe200078e02ff */
[----:B0-----:R-:W-:Y:S01]  /*98300*/  IADD3 R14, P6, R7, R28, RZ ;  /* 0x0000001c070e7210 */ /* 0x001fe20007fde0ff */
[----:B------:R-:W-:Y:S02]  /*98310*/  FFMA R7, R12, 0.69314718246459960938, R13 ;  /* 0x3f3172180c077823 */ /* 0x000fe4000000000d */
[----:B------:R-:W-:-:S03]  /*98320*/  IMAD R13, R2, 0x1e1, RZ ;  /* 0x000001e1020d7824 */ /* 0x000fc600078e02ff */
[----:B------:R-:W-:Y:S01]  /*98330*/  STL [R1+0x254], R7 ;  /* 0x0002540701007387 */ /* 0x000fe20000100800 */
[----:B--2---:R-:W-:-:S05]  /*98340*/  LEA.HI.X.SX32 R15, R23, R29, 0x1, P6 ;  /* 0x0000001d170f7211 */ /* 0x004fca00030f0eff */
[----:B------:R0:W-:Y:S02]  /*98350*/  STL.64 [R1+0x1128], R14 ;  /* 0x0011280e01007387 */ /* 0x0001e40000100a00 */
[----:B0-----:R-:W-:-:S04]  /*98360*/  IADD3 R14, P6, R3, R28, RZ ;  /* 0x0000001c030e7210 */ /* 0x001fc80007fde0ff */
[----:B------:R-:W-:-:S05]  /*98370*/  LEA.HI.X.SX32 R15, R13, R29, 0x1, P6 ;  /* 0x0000001d0d0f7211 */ /* 0x000fca00030f0eff */
[----:B------:R0:W-:Y:S04]  /*98380*/  STL.64 [R1+0x10f0], R14 ;  /* 0x0010f00e01007387 */ /* 0x0001e80000100a00 */
[----:B0-----:R-:W2:Y:S04]  /*98390*/  LDL.LU.64 R14, [R1+0x1d38] ;  /* 0x001d3800010e7983 */ /* 0x001ea80000300a00 */
[----:B------:R-:W2:Y:S01]  /*983a0*/  LDL.LU R13, [R1+0xca4] ;  /* 0x000ca400010d7983 */ /* 0x000ea20000300800 */
[C---:B------:R-:W-:Y:S01]  /*983b0*/  IMAD R12, R2.reuse, 0x3c4, RZ ;  /* 0x000003c4020c7824 */ /* 0x040fe200078e02ff */
[----:B---3--:R-:W-:Y:S01]  /*983c0*/  F2FP.PACK_AB R7, R21, R16 ;  /* 0x000000101507723e */ /* 0x008fe200000000ff */
[----:B------:R-:W-:Y:S01]  /*983d0*/  IMAD R16, R2, 0x1e2, RZ ;  /* 0x000001e202107824 */ /* 0x000fe200078e02ff */
[----:B------:R-:W3:Y:S02]  /*983e0*/  LDL.LU R21, [R1+0xb74] ;  /* 0x000b740001157983 */ /* 0x000ee40000300800 */
[----:B------:R-:W-:-:S02]  /*983f0*/  IADD3 R12, P6, R12, R28, RZ ;  /* 0x0000001c0c0c7210 */ /* 0x000fc40007fde0ff */
[----:B------:R-:W3:Y:S01]  /*98400*/  LDL.LU R23, [R1+0x12a8] ;  /* 0x0012a80001177983 */ /* 0x000ee20000300800 */
[----:B--2---:R-:W-:-:S05]  /*98410*/  FFMA R13, R17, 0.69314718246459960938, R13 ;  /* 0x3f317218110d7823 */ /* 0x004fca000000000d */
[----:B------:R0:W-:Y:S02]  /*98420*/  STL [R1+0x258], R13 ;  /* 0x0002580d01007387 */ /* 0x0001e40000100800 */
[----:B0-----:R-:W-:-:S05]  /*98430*/  LEA.HI.X.SX32 R13, R16, R29, 0x1, P6 ;  /* 0x0000001d100d7211 */ /* 0x001fca00030f0eff */
[----:B------:R0:W-:Y:S04]  /*98440*/  STL.64 [R1+0x1120], R12 ;  /* 0x0011200c01007387 */ /* 0x0001e80000100a00 */
[----:B0-----:R-:W2:Y:S01]  /*98450*/  LDL.LU R13, [R1+0x1d30] ;  /* 0x001d3000010d7983 */ /* 0x001ea20000300800 */
[----:B------:R-:W-:-:S05]  /*98460*/  IMAD R3, R2, 0x3c6, RZ ;  /* 0x000003c602037824 */ /* 0x000fca00078e02ff */
[----:B------:R-:W-:Y:S01]  /*98470*/  IADD3 R12, P6, R3, R28, RZ ;  /* 0x0000001c030c7210 */ /* 0x000fe20007fde0ff */
[----:B------:R0:W-:Y:S04]  /*98480*/  STS.128 [R0+0xe80], R4 ;  /* 0x000e800400007388 */ /* 0x0001e80000000c00 */
[----:B------:R1:W-:Y:S01]  /*98490*/  STL [R1+0x1118], R12 ;  /* 0x0011180c01007387 */ /* 0x0003e20000100800 */
[----:B0-----:R-:W-:Y:S02]  /*984a0*/  MOV R4, R12 ;  /* 0x0000000c00047202 */ /* 0x001fe40000000f00 */
[----:B--2---:R-:W-:Y:S02]  /*984b0*/  MOV R5, R13 ;  /* 0x0000000d00057202 */ /* 0x004fe40000000f00 */
[----:B-1----:R-:W2:Y:S04]  /*984c0*/  LDL.LU.64 R12, [R1+0x1d28] ;  /* 0x001d2800010c7983 */ /* 0x002ea80000300a00 */
[----:B------:R-:W2:Y:S01]  /*984d0*/  LDL.LU R7, [R1+0xc98] ;  /* 0x000c980001077983 */ /* 0x000ea20000300800 */
[----:B------:R-:W-:-:S02]  /*984e0*/  IMAD R17, R2, 0x1e3, RZ ;  /* 0x000001e302117824 */ /* 0x000fc400078e02ff */
[----:B------:R-:W-:-:S03]  /*984f0*/  IMAD R16, R2, 0x3c8, RZ ;  /* 0x000003c802107824 */ /* 0x000fc600078e02ff */
[----:B------:R-:W-:Y:S02]  /*98500*/  LEA.HI.X.SX32 R5, R17, R29, 0x1, P6 ;  /* 0x0000001d11057211 */ /* 0x000fe400030f0eff */
[----:B------:R-:W-:Y:S01]  /*98510*/  IADD3 R16, P6, R16, R28, RZ ;  /* 0x0000001c10107210 */ /* 0x000fe20007fde0ff */
[C---:B------:R-:W-:Y:S02]  /*98520*/  IMAD R3, R2.reuse, 0x3ca, RZ ;  /* 0x000003ca02037824 */ /* 0x040fe400078e02ff */
[----:B------:R0:W-:Y:S01]  /*98530*/  STL [R1+0x111c], R5 ;  /* 0x00111c0501007387 */ /* 0x0001e20000100800 */
[C---:B------:R-:W-:Y:S02]  /*98540*/  IMAD R6, R2.reuse, 0x1e5, RZ ;  /* 0x000001e502067824 */ /* 0x040fe400078e02ff */
[----:B0-----:R-:W-:Y:S02]  /*98550*/  IMAD R5, R2, 0x3cc, RZ ;  /* 0x000003cc02057824 */ /* 0x001fe400078e02ff */
[----:B--2---:R-:W-:-:S02]  /*98560*/  FFMA R4, R18, 0.69314718246459960938, R7 ;  /* 0x3f31721812047823 */ /* 0x004fc40000000007 */
[----:B------:R-:W-:Y:S01]  /*98570*/  IMAD R7, R2, 0x1e4, RZ ;  /* 0x000001e402077824 */ /* 0x000fe200078e02ff */
[----:B------:R-:W2:Y:S04]  /*98580*/  LDL.LU R18, [R1+0x12b4] ;  /* 0x0012b40001127983 */ /* 0x000ea80000300800 */
[----:B------:R-:W-:Y:S01]  /*98590*/  LEA.HI.X.SX32 R17, R7, R29, 0x1, P6 ;  /* 0x0000001d07117211 */ /* 0x000fe200030f0eff */
[----:B------:R0:W-:Y:S04]  /*985a0*/  STL [R1+0x25c], R4 ;  /* 0x00025c0401007387 */ /* 0x0001e80000100800 */
[----:B------:R1:W-:Y:S01]  /*985b0*/  STL.64 [R1+0x10e0], R16 ;  /* 0x0010e01001007387 */ /* 0x0003e20000100a00 */
[----:B0-----:R-:W-:-:S03]  /*985c0*/  F2FP.PACK_AB R4, R27, R9 ;  /* 0x000000091b04723e */ /* 0x001fc600000000ff */
[----:B------:R-:W2:Y:S01]  /*985d0*/  LDL.LU R27, [R1+0x1d20] ;  /* 0x001d2000011b7983 */ /* 0x000ea20000300800 */
[----:B-1----:R-:W-:-:S03]  /*985e0*/  IADD3 R16, P6, R3, R28, RZ ;  /* 0x0000001c03107210 */ /* 0x002fc60007fde0ff */
[----:B------:R-:W2:Y:S01]  /*985f0*/  LDL.LU R9, [R1+0x1d1c] ;  /* 0x001d1c0001097983 */ /* 0x000ea20000300800 */
[----:B------:R-:W-:Y:S01]  /*98600*/  LEA.HI.X.SX32 R17, R6, R29, 0x1, P6 ;  /* 0x0000001d06117211 */ /* 0x000fe200030f0eff */
[----:B------:R-:W-:-:S04]  /*98610*/  IMAD R6, R2, 0x1e6, RZ ;  /* 0x000001e602067824 */ /* 0x000fc800078e02ff */
[----:B------:R0:W-:Y:S01]  /*98620*/  STL.64 [R1+0x1098], R16 ;  /* 0x0010981001007387 */ /* 0x0001e20000100a00 */
[----:B------:R-:W-:Y:S01]  /*98630*/  IMAD R3, R2, 0x3ce, RZ ;  /* 0x000003ce02037824 */ /* 0x000fe200078e02ff */
[----:B0-----:R-:W-:Y:S01]  /*98640*/  IADD3 R16, P6, R5, R28, RZ ;  /* 0x0000001c05107210 */ /* 0x001fe20007fde0ff */
[----:B------:R-:W-:Y:S02]  /*98650*/  FFMA R5, R10, 0.69314718246459960938, R24 ;  /* 0x3f3172180a057823 */ /* 0x000fe40000000018 */
[----:B------:R-:W2:Y:S01]  /*98660*/  LDL.LU R10, [R1+0x12b8] ;  /* 0x0012b800010a7983 */ /* 0x000ea20000300800 */
[----:B------:R-:W-:Y:S01]  /*98670*/  LEA.HI.X.SX32 R17, R6, R29, 0x1, P6 ;  /* 0x0000001d06117211 */ /* 0x000fe200030f0eff */
[C---:B------:R-:W-:Y:S02]  /*98680*/  IMAD R24, R2.reuse, 0x1e7, RZ ;  /* 0x000001e702187824 */ /* 0x040fe400078e02ff */
[----:B------:R0:W-:Y:S04]  /*98690*/  STL [R1+0x240], R5 ;  /* 0x0002400501007387 */ /* 0x0001e80000100800 */
[----:B------:R1:W-:Y:S01]  /*986a0*/  STL.64 [R1+0x10d8], R16 ;  /* 0x0010d81001007387 */ /* 0x0003e20000100a00 */
[----:B------:R-:W-:Y:S01]  /*986b0*/  IMAD R7, R2, 0x3d0, RZ ;  /* 0x000003d002077824 */ /* 0x000fe200078e02ff */
[----:B------:R-:W-:-:S02]  /*986c0*/  F2FP.PACK_AB R6, R20, R25 ;  /* 0x000000191406723e */ /* 0x000fc400000000ff */
[----:B0-----:R-:W-:Y:S02]  /*986d0*/  F2FP.PACK_AB R5, R22, R26 ;  /* 0x0000001a1605723e */ /* 0x001fe400000000ff */
[----:B------:R-:W2:Y:S01]  /*986e0*/  LDL.LU R22, [R1+0x1d18] ;  /* 0x001d180001167983 */ /* 0x000ea20000300800 */
[----:B-1----:R-:W-:-:S03]  /*986f0*/  IADD3 R16, P6, R3, R28, RZ ;  /* 0x0000001c03107210 */ /* 0x002fc60007fde0ff */
[----:B------:R-:W2:Y:S01]  /*98700*/  LDL.LU R26, [R1+0x1d14] ;  /* 0x001d1400011a7983 */ /* 0x000ea20000300800 */
[----:B------:R-:W-:-:S03]  /*98710*/  LEA.HI.X.SX32 R17, R24, R29, 0x1, P6 ;  /* 0x0000001d18117211 */ /* 0x000fc600030f0eff */
[----:B------:R-:W2:Y:S04]  /*98720*/  LDL.LU R20, [R1+0x1d10] ;  /* 0x001d100001147983 */ /* 0x000ea80000300800 */
[----:B------:R0:W-:Y:S01]  /*98730*/  STL.64 [R1+0x10d0], R16 ;  /* 0x0010d01001007387 */ /* 0x0001e20000100a00 */
[C---:B------:R-:W-:Y:S01]  /*98740*/  IMAD R3, R2.reuse, 0x3d2, RZ ;  /* 0x000003d202037824 */ /* 0x040fe200078e02ff */
[----:B0-----:R-:W-:Y:S01]  /*98750*/  IADD3 R16, P6, R7, R28, RZ ;  /* 0x0000001c07107210 */ /* 0x001fe20007fde0ff */
[----:B---3--:R-:W-:Y:S02]  /*98760*/  FFMA R17, R23, 0.69314718246459960938, R21 ;  /* 0x3f31721817117823 */ /* 0x008fe40000000015 */
[C---:B------:R-:W-:Y:S01]  /*98770*/  IMAD R7, R2.reuse, 0x1e8, RZ ;  /* 0x000001e802077824 */ /* 0x040fe200078e02ff */
[----:B------:R-:W3:Y:S04]  /*98780*/  LDL.LU R21, [R1+0xb68] ;  /* 0x000b680001157983 */ /* 0x000ee80000300800 */
[----:B------:R0:W-:Y:S01]  /*98790*/  STL [R1+0x244], R17 ;  /* 0x0002441101007387 */ /* 0x0001e20000100800 */
[----:B------:R-:W-:-:S03]  /*987a0*/  IMAD R25, R2, 0x1e9, RZ ;  /* 0x000001e902197824 */ /* 0x000fc600078e02ff */
[----:B------:R-:W3:Y:S01]  /*987b0*/  LDL.LU R23, [R1+0x12bc] ;  /* 0x0012bc0001177983 */ /* 0x000ee20000300800 */
[----:B0-----:R-:W-:-:S05]  /*987c0*/  LEA.HI.X.SX32 R17, R7, R29, 0x1, P6 ;  /* 0x0000001d07117211 */ /* 0x001fca00030f0eff */
[----:B------:R0:W-:Y:S01]  /*987d0*/  STL.64 [R1+0x10c8], R16 ;  /* 0x0010c81001007387 */ /* 0x0001e20000100a00 */
[----:B----4-:R-:W-:-:S03]  /*987e0*/  F2FP.PACK_AB R7, R19, R11 ;  /* 0x0000000b1307723e */ /* 0x010fc600000000ff */
[----:B------:R-:W4:Y:S04]  /*987f0*/  LDL.LU R19, [R1+0x1d0c] ;  /* 0x001d0c0001137983 */ /* 0x000f280000300800 */
[----:B------:R-:W2:Y:S01]  /*98800*/  LDL.LU R11, [R1+0x1d08] ;  /* 0x001d0800010b7983 */ /* 0x000ea20000300800 */
[----:B0-----:R-:W-:-:S04]  /*98810*/  IADD3 R16, P6, R3, R28, RZ ;  /* 0x0000001c03107210 */ /* 0x001fc80007fde0ff */
[----:B------:R-:W-:-:S05]  /*98820*/  LEA.HI.X.SX32 R17, R25, R29, 0x1, P6 ;  /* 0x0000001d19117211 */ /* 0x000fca00030f0eff */
[----:B------:R0:W-:Y:S04]  /*98830*/  STL.64 [R1+0x1090], R16 ;  /* 0x0010901001007387 */ /* 0x0001e80000100a00 */
[----:B0-----:R-:W2:Y:S04]  /*98840*/  LDL.LU.64 R16, [R1+0x1d00] ;  /* 0x001d000001107983 */ /* 0x001ea80000300a00 */
[----:B------:R-:W2:Y:S01]  /*98850*/  LDL.LU R25, [R1+0xb70] ;  /* 0x000b700001197983 */ /* 0x000ea20000300800 */
[----:B------:R-:W-:-:S05]  /*98860*/  IMAD R24, R2, 0x3d4, RZ ;  /* 0x000003d402187824 */ /* 0x000fca00078e02ff */
[----:B------:R-:W-:Y:S01]  /*98870*/  IADD3 R24, P6, R24, R28, RZ ;  /* 0x0000001c18187210 */ /* 0x000fe20007fde0ff */
[----:B------:R-:W-:Y:S01]  /*98880*/  STS.128 [R0+0xf00], R4 ;  /* 0x000f000400007388 */ /* 0x000fe20000000c00 */
[----:B------:R-:W-:Y:S02]  /*98890*/  IMAD R3, R2, 0x3d6, RZ ;  /* 0x000003d602037824 */ /* 0x000fe400078e02ff */
[----:B--2---:R-:W-:Y:S01]  /*988a0*/  FFMA R18, R18, 0.69314718246459960938, R25 ;  /* 0x3f31721812127823 */ /* 0x004fe20000000019 */
[----:B------:R-:W-:-:S04]  /*988b0*/  LEA.HI.X.SX32 R25, R20, R29, 0x1, P6 ;  /* 0x0000001d14197211 */ /* 0x000fc800030f0eff */
[----:B------:R0:W-:Y:S04]  /*988c0*/  STL [R1+0x248], R18 ;  /* 0x0002481201007387 */ /* 0x0001e80000100800 */
[----:B0-----:R-:W2:Y:S04]  /*988d0*/  LDL.LU R18, [R1+0xb64] ;  /* 0x000b640001127983 */ /* 0x001ea80000300800 */
[----:B------:R-:W2:Y:S04]  /*988e0*/  LDL.LU R20, [R1+0x12c4] ;  /* 0x0012c40001147983 */ /* 0x000ea80000300800 */
[----:B------:R0:W-:Y:S04]  /*988f0*/  STL.64 [R1+0x10c0], R24 ;  /* 0x0010c01801007387 */ /* 0x0001e80000100a00 */
[----:B------:R-:W2:Y:S01]  /*98900*/  LDL.LU R7, [R1+0xb6c] ;  /* 0x000b6c0001077983 */ /* 0x000ea20000300800 */
[----:B0-----:R-:W-:Y:S01]  /*98910*/  IMAD R25, R2, 0x1eb, RZ ;  /* 0x000001eb02197824 */ /* 0x001fe200078e02ff */
[----:B------:R-:W-:-:S04]  /*98920*/  IADD3 R24, P6, R3, R28, RZ ;  /* 0x0000001c03187210 */ /* 0x000fc80007fde0ff */
[----:B------:R-:W-:-:S05]  /*98930*/  LEA.HI.X.SX32 R25, R25, R29, 0x1, P6 ;  /* 0x0000001d19197211 */ /* 0x000fca00030f0eff */
[----:B------:R0:W-:Y:S04]  /*98940*/  STL.64 [R1+0x10b8], R24 ;  /* 0x0010b81801007387 */ /* 0x0001e80000100a00 */
[----:B0-----:R-:W3:Y:S01]  /*98950*/  LDL.LU.64 R24, [R1+0x1cf8] ;  /* 0x001cf80001187983 */ /* 0x001ee20000300a00 */
[C---:B------:R-:W-:Y:S02]  /*98960*/  IMAD R6, R2.reuse, 0x3d8, RZ ;  /* 0x000003d802067824 */ /* 0x040fe400078e02ff */
[----:B------:R-:W-:-:S03]  /*98970*/  IMAD R3, R2, 0x3da, RZ ;  /* 0x000003da02037824 */ /* 0x000fc600078e02ff */
[----:B------:R-:W-:Y:S01]  /*98980*/  IADD3 R4, P6, R6, R28, RZ ;  /* 0x0000001c06047210 */ /* 0x000fe20007fde0ff */
[----:B------:R-:W-:Y:S02]  /*98990*/  IMAD R6, R2, 0x3dc, RZ ;  /* 0x000003dc02067824 */ /* 0x000fe400078e02ff */
[----:B--2---:R-:W-:Y:S02]  /*989a0*/  FFMA R5, R10, 0.69314718246459960938, R7 ;  /* 0x3f3172180a057823 */ /* 0x004fe40000000007 */
[----:B------:R-:W-:-:S03]  /*989b0*/  IMAD R7, R2, 0x1ed, RZ ;  /* 0x000001ed02077824 */ /* 0x000fc600078e02ff */
[----:B------:R0:W-:Y:S02]  /*989c0*/  STL [R1+0x24c], R5 ;  /* 0x00024c0501007387 */ /* 0x0001e40000100800 */
[----:B0-----:R-:W-:Y:S02]  /*989d0*/  LEA.HI.X.SX32 R5, R11, R29, 0x1, P6 ;  /* 0x0000001d0b057211 */ /* 0x001fe400030f0eff */
[----:B------:R-:W-:-:S03]  /*989e0*/  IADD3 R10, P6, R3, R28, RZ ;  /* 0x0000001c030a7210 */ /* 0x000fc60007fde0ff */
[----:B------:R0:W-:Y:S01]  /*989f0*/  STL.64 [R1+0x1080], R4 ;  /* 0x0010800401007387 */ /* 0x0001e20000100a00 */
[-C--:B------:R-:W-:Y:S02]  /*98a00*/  LEA.HI.X.SX32 R11, R7, R29.reuse, 0x1, P6 ;  /* 0x0000001d070b7211 */ /* 0x080fe400030f0eff */
[----:B0-----:R-:W-:Y:S02]  /*98a10*/  F2FP.PACK_AB R5, R13, R12 ;  /* 0x0000000c0d05723e */ /* 0x001fe400000000ff */
[----:B------:R-:W-:Y:S01]  /*98a20*/  IADD3 R12, P6, R6, R28, RZ ;  /* 0x0000001c060c7210 */ /* 0x000fe20007fde0ff */
[----:B---3--:R-:W-:Y:S01]  /*98a30*/  FFMA R6, R23, 0.69314718246459960938, R21 ;  /* 0x3f31721817067823 */ /* 0x008fe20000000015 */
[----:B------:R-:W-:Y:S02]  /*98a40*/  F2FP.PACK_AB R4, R15, R14 ;  /* 0x0000000e0f04723e */ /* 0x000fe400000000ff */
[----:B------:R-:W2:Y:S01]  /*98a50*/  LDL.LU R14, [R1+0xb60] ;  /* 0x000b6000010e7983 */ /* 0x000ea20000300800 */
[----:B------:R-:W-:-:S03]  /*98a60*/  LEA.HI.X.SX32 R13, R24, R29, 0x1, P6 ;  /* 0x0000001d180d7211 */ /* 0x000fc600030f0eff */
[----:B------:R-:W2:Y:S04]  /*98a70*/  LDL.LU R15, [R1+0x12cc] ;  /* 0x0012cc00010f7983 */ /* 0x000ea80000300800 */
[----:B------:R-:W3:Y:S04]  /*98a80*/  LDL.LU R21, [R1+0x180] ;  /* 0x0001800001157983 */ /* 0x000ee80000300800 */
[----:B------:R-:W-:Y:S04]  /*98a90*/  STL.64 [R1+0x1048], R10 ;  /* 0x0010480a01007387 */ /* 0x000fe80000100a00 */
[----:B------:R0:W-:Y:S04]  /*98aa0*/  STL [R1+0x230], R6 ;  /* 0x0002300601007387 */ /* 0x0001e80000100800 */
[----:B------:R-:W3:Y:S04]  /*98ab0*/  LDL.LU R23, [R1+0xb5c] ;  /* 0x000b5c0001177983 */ /* 0x000ee80000300800 */
[----:B------:R-:W3:Y:S01]  /*98ac0*/  LDL.LU R24, [R1+0x12c8] ;  /* 0x0012c80001187983 */ /* 0x000ee20000300800 */
[----:B0-----:R-:W-:-:S03]  /*98ad0*/  F2FP.PACK_AB R6, R27, R8 ;  /* 0x000000081b06723e */ /* 0x001fc600000000ff */
[----:B------:R0:W-:Y:S04]  /*98ae0*/  STL.64 [R1+0x1078], R12 ;  /* 0x0010780c01007387 */ /* 0x0001e80000100a00 */
[----:B------:R-:W3:Y:S01]  /*98af0*/  LDL.LU R27, [R1+0x1cf0] ;  /* 0x001cf000011b7983 */ /* 0x000ee20000300800 */
[C---:B------:R-:W-:Y:S02]  /*98b00*/  IMAD R3, R2.reuse, 0x3de, RZ ;  /* 0x000003de02037824 */ /* 0x040fe400078e02ff */
[C---:B------:R-:W-:Y:S01]  /*98b10*/  IMAD R11, R2.reuse, 0x1ef, RZ ;  /* 0x000001ef020b7824 */ /* 0x040fe200078e02ff */
[----:B------:R-:W4:Y:S02]  /*98b20*/  LDL.LU R8, [R1+0x1cec] ;  /* 0x001cec0001087983 */ /* 0x000f240000300800 */
[----:B0-----:R-:W-:Y:S01]  /*98b30*/  IADD3 R12, P6, R3, R28, RZ ;  /* 0x0000001c030c7210 */ /* 0x001fe20007fde0ff */
[----:B------:R-:W-:-:S03]  /*98b40*/  IMAD R10, R2, 0x3e0, RZ ;  /* 0x000003e0020a7824 */ /* 0x000fc600078e02ff */
[----:B------:R-:W-:Y:S02]  /*98b50*/  LEA.HI.X.SX32 R13, R11, R29, 0x1, P6 ;  /* 0x0000001d0b0d7211 */ /* 0x000fe400030f0eff */
[----:B------:R-:W-:Y:S02]  /*98b60*/  F2FP.PACK_AB R7, R9, R17 ;  /* 0x000000110907723e */ /* 0x000fe400000000ff */
[----:B------:R-:W4:Y:S04]  /*98b70*/  LDL.LU R9, [R1+0x1ce8] ;  /* 0x001ce80001097983 */ /* 0x000f280000300800 */
[----:B------:R0:W-:Y:S02]  /*98b80*/  STL.64 [R1+0x1070], R12 ;  /* 0x0010700c01007387 */ /* 0x0001e40000100a00 */
[----:B0-----:R-:W-:Y:S01]  /*98b90*/  FFMA R13, R20, 0.69314718246459960938, R18 ;  /* 0x3f317218140d7823 */ /* 0x001fe20000000012 */
[----:B------:R-:W-:-:S04]  /*98ba0*/  IADD3 R12, P6, R10, R28, RZ ;  /* 0x0000001c0a0c7210 */ /* 0x000fc80007fde0ff */
[----:B------:R-:W-:Y:S04]  /*98bb0*/  STL [R1+0x234], R13 ;  /* 0x0002340d01007387 */ /* 0x000fe80000100800 */
[----:B------:R-:W4:Y:S04]  /*98bc0*/  LDL.LU R17, [R1+0xb58] ;  /* 0x000b580001117983 */ /* 0x000f280000300800 */
[----:B------:R-:W4:Y:S01]  /*98bd0*/  LDL.LU R18, [R1+0x12c0] ;  /* 0x0012c00001127983 */ /* 0x000f220000300800 */
[C---:B------:R-:W-:Y:S02]  /*98be0*/  IMAD R3, R2.reuse, 0x3e2, RZ ;  /* 0x000003e202037824 */ /* 0x040fe400078e02ff */
[----:B------:R-:W-:-:S02]  /*98bf0*/  IMAD R11, R2, 0x1f1, RZ ;  /* 0x000001f1020b7824 */ /* 0x000fc400078e02ff */
[C---:B------:R-:W-:Y:S01]  /*98c00*/  IMAD R10, R2.reuse, 0x3e4, RZ ;  /* 0x000003e4020a7824 */ /* 0x040fe200078e02ff */
[----:B------:R0:W-:Y:S04]  /*98c10*/  STS.128 [R0+0xf80], R4 ;  /* 0x000f800400007388 */ /* 0x0001e80000000c00 */
[----:B------:R-:W-:Y:S01]  /*98c20*/  BAR.SYNC.DEFER_BLOCKING 0x0 ;  /* 0x0000000000007b1d */ /* 0x000fe20000010000 */
[C---:B0-----:R-:W-:Y:S02]  /*98c30*/  IMAD R0, R2.reuse, 0x3e6, RZ ;  /* 0x000003e602007824 */ /* 0x041fe400078e02ff */
[----:B------:R-:W-:Y:S02]  /*98c40*/  IMAD R4, R2, 0x1f3, RZ ;  /* 0x000001f302047824 */ /* 0x000fe400078e02ff */
[----:B--2---:R-:W-:Y:S01]  /*98c50*/  FFMA R5, R15, 0.69314718246459960938, R14 ;  /* 0x3f3172180f057823 */ /* 0x004fe2000000000e */
[----:B---3--:R-:W-:-:S05]  /*98c60*/  LEA.HI.X.SX32 R13, R27, R29, 0x1, P6 ;  /* 0x0000001d1b0d7211 */ /* 0x008fca00030f0eff */
[----:B------:R0:W-:Y:S04]  /*98c70*/  STL.64 [R1+0x1068], R12 ;  /* 0x0010680c01007387 */ /* 0x0001e80000100a00 */
[----:B------:R-:W2:Y:S04]  /*98c80*/  LDL.LU R20, [R1+0xb54] ;  /* 0x000b540001147983 */ /* 0x000ea80000300800 */
[----:B------:R-:W2:Y:S01]  /*98c90*/  LDL.LU R27, [R1+0x12a0] ;  /* 0x0012a000011b7983 */ /* 0x000ea20000300800 */
[----:B0-----:R-:W-:-:S04]  /*98ca0*/  IADD3 R12, P6, R3, R28, RZ ;  /* 0x0000001c030c7210 */ /* 0x001fc80007fde0ff */
[----:B------:R-:W-:Y:S02]  /*98cb0*/  LEA.HI.X.SX32 R13, R11, R29, 0x1, P6 ;  /* 0x0000001d0b0d7211 */ /* 0x000fe400030f0eff */
[----:B------:R-:W-:-:S04]  /*98cc0*/  IADD3 R6, P6, R10, R28, RZ ;  /* 0x0000001c0a067210 */ /* 0x000fc80007fde0ff */
[----:B------:R-:W-:Y:S01]  /*98cd0*/  LEA.HI.X.SX32 R7, R16, R29, 0x1, P6 ;  /* 0x0000001d10077211 */ /* 0x000fe200030f0eff */
[----:B------:R-:W-:Y:S04]  /*98ce0*/  STL.64 [R1+0x1040], R12 ;  /* 0x0010400c01007387 */ /* 0x000fe80000100a00 */
[----:B------:R-:W-:Y:S04]  /*98cf0*/  STL [R1+0x238], R5 ;  /* 0x0002380501007387 */ /* 0x000fe80000100800 */
[----:B------:R0:W-:Y:S02]  /*98d00*/  STL.64 [R1+0x1018], R6 ;  /* 0x0010180601007387 */ /* 0x0001e40000100a00 */
[----:B0-----:R-:W-:-:S04]  /*98d10*/  IADD3 R6, P6, R0, R28, RZ ;  /* 0x0000001c00067210 */ /* 0x001fc80007fde0ff */
[----:B------:R-:W-:-:S05]  /*98d20*/  LEA.HI.X.SX32 R7, R4, R29, 0x1, P6 ;  /* 0x0000001d04077211 */ /* 0x000fca00030f0eff */
[----:B------:R0:W-:Y:S01]  /*98d30*/  STL.64 [R1+0x1010], R6 ;  /* 0x0010100601007387 */ /* 0x0001e20000100a00 */
[----:B------:R-:W-:Y:S01]  /*98d40*/  PRMT R0, R21, 0x7632, R0 ;  /* 0x0000763215007816 */ /* 0x000fe20000000000 */
[----:B------:R-:W-:Y:S02]  /*98d50*/  IMAD R3, R2, 0x3e8, RZ ;  /* 0x000003e802037824 */ /* 0x000fe400078e02ff */
[----:B------:R1:W-:Y:S01]  /*98d60*/  STG.E.U16 [R28.64], R21 ;  /* 0x000000151c007986 */ /* 0x0003e2000c101504 */
[----:B0-----:R-:W-:-:S05]  /*98d70*/  FFMA R7, R24, 0.69314718246459960938, R23 ;  /* 0x3f31721818077823 */ /* 0x001fca0000000017 */
[----:B------:R0:W-:Y:S04]  /*98d80*/  STL [R1+0x23c], R7 ;  /* 0x00023c0701007387 */ /* 0x0001e80000100800 */
[----:B-1----:R-:W3:Y:S04]  /*98d90*/  LDL.LU R21, [R1+0xb50] ;  /* 0x000b500001157983 */ /* 0x002ee80000300800 */
[----:B------:R-:W3:Y:S01]  /*98da0*/  LDL.LU R23, [R1+0x12b0] ;  /* 0x0012b00001177983 */ /* 0x000ee20000300800 */
[----:B------:R-:W-:-:S03]  /*98db0*/  IADD3 R6, P6, R3, R28, RZ ;  /* 0x0000001c03067210 */ /* 0x000fc60007fde0ff */
[----:B------:R-:W3:Y:S01]  /*98dc0*/  LDL.LU R24, [R1+0xb4c] ;  /* 0x000b4c0001187983 */ /* 0x000ee20000300800 */
[----:B0-----:R-:W-:-:S05]  /*98dd0*/  LEA.HI.X.SX32 R7, R25, R29, 0x1, P6 ;  /* 0x0000001d19077211 */ /* 0x001fca00030f0eff */
[----:B------:R0:W-:Y:S04]  /*98de0*/  STL.64 [R1+0xcd8], R6 ;  /* 0x000cd80601007387 */ /* 0x0001e80000100a00 */
[----:B------:R-:W3:Y:S01]  /*98df0*/  LDL.LU R25, [R1+0x12ac] ;  /* 0x0012ac0001197983 */ /* 0x000ee20000300800 */
[C---:B------:R-:W-:Y:S02]  /*98e00*/  IMAD R5, R2.reuse, 0x3ea, RZ ;  /* 0x000003ea02057824 */ /* 0x040fe400078e02ff */
[C---:B------:R-:W-:Y:S02]  /*98e10*/  IMAD R4, R2.reuse, 0x1f5, RZ ;  /* 0x000001f502047824 */ /* 0x040fe400078e02ff */
[----:B------:R-:W-:Y:S01]  /*98e20*/  IMAD R3, R2, 0x3ec, RZ ;  /* 0x000003ec02037824 */ /* 0x000fe200078e02ff */
[----:B0-----:R-:W-:Y:S01]  /*98e30*/  IADD3 R6, P6, R5, R28, RZ ;  /* 0x0000001c05067210 */ /* 0x001fe20007fde0ff */
[----:B----4-:R0:W-:Y:S03]  /*98e40*/  STG.E.U16 [R8.64], R0 ;  /* 0x0000000008007986 */ /* 0x0101e6000c101504 */
[----:B------:R-:W-:-:S05]  /*98e50*/  LEA.HI.X.SX32 R7, R4, R29, 0x1, P6 ;  /* 0x0000001d04077211 */ /* 0x000fca00030f0eff */
[----:B------:R1:W-:Y:S01]  /*98e60*/  STL.64 [R1+0xcd0], R6 ;  /* 0x000cd00601007387 */ /* 0x0003e20000100a00 */
[----:B0-----:R-:W-:Y:S01]  /*98e70*/  IADD3 R8, P6, R3, R28, RZ ;  /* 0x0000001c03087210 */ /* 0x001fe20007fde0ff */
[----:B------:R-:W-:-:S05]  /*98e80*/  FFMA R3, R18, 0.69314718246459960938, R17 ;  /* 0x3f31721812037823 */ /* 0x000fca0000000011 */
[----:B------:R-:W-:Y:S04]  /*98e90*/  STL [R1+0x220], R3 ;  /* 0x0002200301007387 */ /* 0x000fe80000100800 */
[----:B-1----:R-:W0:Y:S01]  /*98ea0*/  S2R R7, SR_TID.X ;  /* 0x0000000000077919 */ /* 0x002e220000002100 */
[----:B------:R-:W-:Y:S01]  /*98eb0*/  LEA.HI.X.SX32 R9, R19, R29, 0x1, P6 ;  /* 0x0000001d13097211 */ /* 0x000fe200030f0eff */
[C---:B------:R-:W-:Y:S02]  /*98ec0*/  IMAD R0, R2.reuse, 0x3ee, RZ ;  /* 0x000003ee02007824 */ /* 0x040fe400078e02ff */
[C---:B------:R-:W-:Y:S02]  /*98ed0*/  IMAD R5, R2.reuse, 0x1f7, RZ ;  /* 0x000001f702057824 */ /* 0x040fe400078e02ff */
[----:B------:R1:W-:Y:S01]  /*98ee0*/  STL.64 [R1+0xcc8], R8 ;  /* 0x000cc80801007387 */ /* 0x0003e20000100a00 */
[----:B------:R-:W-:Y:S01]  /*98ef0*/  IMAD R4, R2, 0x3f0, RZ ;  /* 0x000003f002047824 */ /* 0x000fe200078e02ff */
[----:B-1----:R-:W-:-:S04]  /*98f00*/  IADD3 R8, P6, R0, R28, RZ ;  /* 0x0000001c00087210 */ /* 0x002fc80007fde0ff */
[-C--:B------:R-:W-:Y:S02]  /*98f10*/  LEA.HI.X.SX32 R9, R5, R29.reuse, 0x1, P6 ;  /* 0x0000001d05097211 */ /* 0x080fe400030f0eff */
[----:B------:R-:W-:Y:S01]  /*98f20*/  IADD3 R6, P6, R4, R28, RZ ;  /* 0x0000001c04067210 */ /* 0x000fe20007fde0ff */
[----:B0-----:R-:W-:Y:S01]  /*98f30*/  IMAD.SHL.U32 R0, R7, 0x10, RZ ;  /* 0x0000001007007824 */ /* 0x001fe200078e00ff */
[----:B------:R0:W-:Y:S01]  /*98f40*/  STL [R1+0x1870], R7 ;  /* 0x0018700701007387 */ /* 0x0001e20000100800 */
[----:B------:R-:W-:Y:S01]  /*98f50*/  IMAD R5, R2, 0x1f9, RZ ;  /* 0x000001f902057824 */ /* 0x000fe200078e02ff */
[----:B0-----:R-:W-:Y:S01]  /*98f60*/  LEA.HI.X.SX32 R7, R26, R29, 0x1, P6 ;  /* 0x0000001d1a077211 */ /* 0x001fe200030f0eff */
[C---:B------:R-:W-:Y:S02]  /*98f70*/  IMAD R4, R2.reuse, 0x3f4, RZ ;  /* 0x000003f402047824 */ /* 0x040fe400078e02ff */
[----:B--2---:R-:W-:Y:S02]  /*98f80*/  FFMA R3, R27, 0.69314718246459960938, R20 ;  /* 0x3f3172181b037823 */ /* 0x004fe40000000014 */
[----:B------:R-:W0:Y:S04]  /*98f90*/  S2R R27, SR_TID.X ;  /* 0x00000000001b7919 */ /* 0x000e280000002100 */
[----:B------:R1:W-:Y:S04]  /*98fa0*/  STL [R1+0x224], R3 ;  /* 0x0002240301007387 */ /* 0x0003e80000100800 */
[----:B------:R-:W-:Y:S04]  /*98fb0*/  STL.64 [R1+0xcb0], R8 ;  /* 0x000cb00801007387 */ /* 0x000fe80000100a00 */
[----:B------:R-:W2:Y:S01]  /*98fc0*/  LDL.LU R26, [R1+0xb48] ;  /* 0x000b4800011a7983 */ /* 0x000ea20000300800 */
[----:B-1----:R-:W-:Y:S01]  /*98fd0*/  IMAD R3, R2, 0x3f2, RZ ;  /* 0x000003f202037824 */ /* 0x002fe200078e02ff */
[----:B0-----:R-:W-:-:S02]  /*98fe0*/  LOP3.LUT R20, R27, 0xe0, RZ, 0xc0, !PT ;  /* 0x000000e01b147812 */ /* 0x001fc400078ec0ff */
[----:B------:R-:W2:Y:S04]  /*98ff0*/  LDL.LU R27, [R1+0x1280] ;  /* 0x00128000011b7983 */ /* 0x000ea80000300800 */
[----:B------:R0:W-:Y:S02]  /*99000*/  STL.64 [R1+0xb68], R6 ;  /* 0x000b680601007387 */ /* 0x0001e40000100a00 */
[----:B0-----:R-:W-:-:S04]  /*99010*/  IADD3 R6, P6, R3, R28, RZ ;  /* 0x0000001c03067210 */ /* 0x001fc80007fde0ff */
[----:B------:R-:W-:-:S05]  /*99020*/  LEA.HI.X.SX32 R7, R5, R29, 0x1, P6 ;  /* 0x0000001d05077211 */ /* 0x000fca00030f0eff */
[----:B------:R0:W-:Y:S01]  /*99030*/  STL.64 [R1+0xb60], R6 ;  /* 0x000b600601007387 */ /* 0x0001e20000100a00 */
[C---:B------:R-:W-:Y:S02]  /*99040*/  IMAD R3, R2.reuse, 0x3f6, RZ ;  /* 0x000003f602037824 */ /* 0x040fe400078e02ff */
[----:B------:R-:W-:Y:S01]  /*99050*/  IMAD R5, R2, 0x1fb, RZ ;  /* 0x000001fb02057824 */ /* 0x000fe200078e02ff */
[----:B0-----:R-:W-:Y:S01]  /*99060*/  IADD3 R6, P6, R4, R28, RZ ;  /* 0x0000001c04067210 */ /* 0x001fe20007fde0ff */
[----:B---3--:R-:W-:-:S05]  /*99070*/  FFMA R7, R23, 0.69314718246459960938, R21 ;  /* 0x3f31721817077823 */ /* 0x008fca0000000015 */
[----:B------:R0:W-:Y:S02]  /*99080*/  STL [R1+0x228], R7 ;  /* 0x0002280701007387 */ /* 0x0001e40000100800 */
[----:B0-----:R-:W-:Y:S01]  /*99090*/  LEA.HI.X.SX32 R7, R22, R29, 0x1, P6 ;  /* 0x0000001d16077211 */ /* 0x001fe200030f0eff */
[----:B------:R-:W-:-:S04]  /*990a0*/  FFMA R8, R25, 0.69314718246459960938, R24 ;  /* 0x3f31721819087823 */ /* 0x000fc80000000018 */
[----:B------:R0:W-:Y:S04]  /*990b0*/  STL.64 [R1+0xca0], R6 ;  /* 0x000ca00601007387 */ /* 0x0001e80000100a00 */
[----:B------:R-:W-:Y:S01]  /*990c0*/  STL [R1+0x22c], R8 ;  /* 0x00022c0801007387 */ /* 0x000fe20000100800 */
[----:B0-----:R-:W-:-:S04]  /*990d0*/  IADD3 R6, P6, R3, R28, RZ ;  /* 0x0000001c03067210 */ /* 0x001fc80007fde0ff */
[----:B------:R-:W-:-:S05]  /*990e0*/  LEA.HI.X.SX32 R7, R5, R29, 0x1, P6 ;  /* 0x0000001d05077211 */ /* 0x000fca00030f0eff */
[----:B------:R0:W-:Y:S04]  /*990f0*/  STL.64 [R1+0xb70], R6 ;  /* 0x000b700601007387 */ /* 0x0001e80000100a00 */
[----:B0-----:R-:W3:Y:S04]  /*99100*/  LDL.LU R7, [R1+0x110] ;  /* 0x0001100001077983 */ /* 0x001ee80000300800 */
[----:B------:R-:W3:Y:S04]  /*99110*/  LDL.LU R6, [R1+0xb0] ;  /* 0x0000b00001067983 */ /* 0x000ee80000300800 */
[----:B---3--:R-:W-:Y:S04]  /*99120*/  STL.64 [R1+0x1cd8], R6 ;  /* 0x001cd80601007387 */ /* 0x008fe80000100a00 */
[----:B------:R-:W3:Y:S04]  /*99130*/  LDL.LU.64 R10, [R1+0x980] ;  /* 0x00098000010a7983 */ /* 0x000ee80000300a00 */
[----:B---3--:R0:W-:Y:S04]  /*99140*/  STL.64 [R1+0x1cd0], R10 ;  /* 0x001cd00a01007387 */ /* 0x0081e80000100a00 */
[----:B0-----:R-:W3:Y:S01]  /*99150*/  LDL.LU.64 R10, [R1+0x998] ;  /* 0x00099800010a7983 */ /* 0x001ee20000300a00 */
[----:B------:R-:W-:Y:S01]  /*99160*/  IMAD R4, R2, 0x3f8, RZ ;  /* 0x000003f802047824 */ /* 0x000fe200078e02ff */
[----:B------:R-:W-:-:S02]  /*99170*/  LOP3.LUT R0, R0, 0x70, RZ, 0xc0, !PT ;  /* 0x0000007000007812 */ /* 0x000fc400078ec0ff */
[----:B---3--:R0:W-:Y:S04]  /*99180*/  STL.64 [R1+0x1ce0], R10 ;  /* 0x001ce00a01007387 */ /* 0x0081e80000100a00 */
[----:B0-----:R-:W3:Y:S01]  /*99190*/  LDL.LU.64 R10, [R1+0x3a8] ;  /* 0x0003a800010a7983 */ /* 0x001ee20000300a00 */
[----:B------:R-:W-:-:S03]  /*991a0*/  IMAD R5, R2, 0x1fc, RZ ;  /* 0x000001fc02057824 */ /* 0x000fc600078e02ff */
[----:B------:R-:W4:Y:S01]  /*991b0*/  LDL.LU.64 R12, [R1+0x978] ;  /* 0x00097800010c7983 */ /* 0x000f220000300a00 */
[----:B------:R-:W-:-:S03]  /*991c0*/  LEA R0, R20, R0, 0x2 ;  /* 0x0000000014007211 */ /* 0x000fc600078e10ff */
[----:B------:R-:W4:Y:S04]  /*991d0*/  LDL.LU R18, [R1+0x50] ;  /* 0x0000500001127983 */ /* 0x000f280000300800 */
[----:B------:R-:W4:Y:S01]  /*991e0*/  LDL.LU.64 R14, [R1+0x970] ;  /* 0x00097000010e7983 */ /* 0x000f220000300a00 */
[----:B--2---:R-:W-:-:S03]  /*991f0*/  FFMA R8, R27, 0.69314718246459960938, R26 ;  /* 0x3f3172181b087823 */ /* 0x004fc6000000001a */
[----:B------:R-:W2:Y:S04]  /*99200*/  LDL.LU.64 R16, [R1+0x968] ;  /* 0x0009680001107983 */ /* 0x000ea80000300a00 */
[----:B------:R-:W2:Y:S04]  /*99210*/  LDL.LU R19, [R1+0x170] ;  /* 0x0001700001137983 */ /* 0x000ea80000300800 */
[----:B------:R-:W2:Y:S01]  /*99220*/  LDL.LU.64 R20, [R1+0x960] ;  /* 0x0009600001147983 */ /* 0x000ea20000300a00 */
[----:B------:R-:W-:-:S03]  /*99230*/  IMAD R3, R2, 0x3fa, RZ ;  /* 0x000003fa02037824 */ /* 0x000fc600078e02ff */
[----:B------:R-:W2:Y:S04]  /*99240*/  LDL.LU.64 R22, [R1+0x958] ;  /* 0x0009580001167983 */ /* 0x000ea80000300a00 */
[----:B------:R-:W2:Y:S04]  /*99250*/  LDL.LU R28, [R1+0x100] ;  /* 0x00010000011c7983 */ /* 0x000ea80000300800 */
[----:B------:R-:W2:Y:S04]  /*99260*/  LDL.LU R29, [R1+0xa0] ;  /* 0x0000a000011d7983 */ /* 0x000ea80000300800 */
[----:B------:R-:W2:Y:S04]  /*99270*/  LDL.LU.64 R24, [R1+0x950] ;  /* 0x0009500001187983 */ /* 0x000ea80000300a00 */
[----:B------:R-:W2:Y:S04]  /*99280*/  LDL.LU.64 R26, [R1+0x948] ;  /* 0x00094800011a7983 */ /* 0x000ea80000300a00 */
[----:B------:R0:W-:Y:S04]  /*99290*/  STL [R1+0x1890], R8 ;  /* 0x0018900801007387 */ /* 0x0001e80000100800 */
[----:B0-----:R-:W2:Y:S01]  /*992a0*/  LDL.LU.64 R8, [R1+0x988] ;  /* 0x0009880001087983 */ /* 0x001ea20000300a00 */
[----:B---3--:R-:W-:-:S04]  /*992b0*/  IADD3 R6, P6, R4, R10, RZ ;  /* 0x0000000a04067210 */ /* 0x008fc80007fde0ff */
[----:B------:R-:W-:Y:S01]  /*992c0*/  LEA.HI.X.SX32 R7, R5, R11, 0x1, P6 ;  /* 0x0000000b05077211 */ /* 0x000fe200030f0eff */
[----:B------:R-:W-:-:S04]  /*992d0*/  IMAD R4, R2, 0x1fd, RZ ;  /* 0x000001fd02047824 */ /* 0x000fc800078e02ff */
[----:B------:R0:W-:Y:S02]  /*992e0*/  STL.64 [R1+0xb58], R6 ;  /* 0x000b580601007387 */ /* 0x0001e40000100a00 */
[----:B0-----:R-:W-:Y:S01]  /*992f0*/  IADD3 R6, P6, R3, R10, RZ ;  /* 0x0000000a03067210 */ /* 0x001fe20007fde0ff */
[----:B------:R-:W-:-:S03]  /*99300*/  IMAD R3, R2, 0x3fc, RZ ;  /* 0x000003fc02037824 */ /* 0x000fc600078e02ff */
[----:B------:R-:W-:Y:S02]  /*99310*/  LEA.HI.X.SX32 R7, R4, R11, 0x1, P6 ;  /* 0x0000000b04077211 */ /* 0x000fe400030f0eff */
[----:B------:R-:W3:Y:S04]  /*99320*/  LDL.LU.64 R4, [R1+0x990] ;  /* 0x0009900001047983 */ /* 0x000ee80000300a00 */
[----:B------:R0:W-:Y:S02]  /*99330*/  STL.64 [R1+0xb48], R6 ;  /* 0x000b480601007387 */ /* 0x0001e40000100a00 */
[C---:B0-----:R-:W-:Y:S01]  /*99340*/  IMAD R7, R2.reuse, 0x1fe, RZ ;  /* 0x000001fe02077824 */ /* 0x041fe200078e02ff */
[----:B------:R-:W-:Y:S01]  /*99350*/  IADD3 R6, P6, R3, R10, RZ ;  /* 0x0000000a03067210 */ /* 0x000fe20007fde0ff */
[----:B------:R-:W-:-:S03]  /*99360*/  IMAD R3, R2, 0x3fe, RZ ;  /* 0x000003fe02037824 */ /* 0x000fc600078e02ff */
[----:B------:R-:W-:-:S05]  /*99370*/  LEA.HI.X.SX32 R7, R7, R11, 0x1, P6 ;  /* 0x0000000b07077211 */ /* 0x000fca00030f0eff */
[----:B------:R0:W-:Y:S02]  /*99380*/  STL.64 [R1+0xb50], R6 ;  /* 0x000b500601007387 */ /* 0x0001e40000100a00 */
[----:B0-----:R-:W-:Y:S02]  /*99390*/  IADD3 R6, P6, R3, R10, RZ ;  /* 0x0000000a03067210 */ /* 0x001fe40007fde0ff */
[----:B------:R-:W0:Y:S01]  /*993a0*/  S2R R3, SR_TID.X ;  /* 0x0000000000037919 */ /* 0x000e220000002100 */
[----:B------:R-:W-:-:S05]  /*993b0*/  IMAD R2, R2, 0x1ff, RZ ;  /* 0x000001ff02027824 */ /* 0x000fca00078e02ff */
[----:B------:R-:W-:Y:S02]  /*993c0*/  LEA.HI.X.SX32 R7, R2, R11, 0x1, P6 ;  /* 0x0000000b02077211 */ /* 0x000fe400030f0eff */
[----:B0-----:R-:W-:-:S04]  /*993d0*/  LOP3.LUT R3, R3, 0x18, RZ, 0xc0, !PT ;  /* 0x0000001803037812 */ /* 0x001fc800078ec0ff */
[----:B------:R-:W-:-:S05]  /*993e0*/  LEA.HI R3, R3, R0, RZ, 0x1f ;  /* 0x0000000003037211 */ /* 0x000fca00078ff8ff */
[----:B------:R-:W-:Y:S04]  /*993f0*/  STL [R1+0x1320], R3 ;  /* 0x0013200301007387 */ /* 0x000fe80000100800 */
[----:B------:R-:W2:Y:S04]  /*99400*/  LDL.LU.64 R10, [R1+0x1ce0] ;  /* 0x001ce000010a7983 */ /* 0x000ea80000300a00 */
[----:B------:R0:W-:Y:S04]  /*99410*/  STL.64 [R1+0x3a8], R6 ;  /* 0x0003a80601007387 */ /* 0x0001e80000100a00 */
[----:B0-----:R-:W2:Y:S04]  /*99420*/  LDL.LU.64 R6, [R1+0x1cd8] ;  /* 0x001cd80001067983 */ /* 0x001ea80000300a00 */
[----:B--2---:R0:W-:Y:S04]  /*99430*/  STG.E.U16 [R10.64], R7 ;  /* 0x000000070a007986 */ /* 0x0041e8000c101504 */
[----:B0-----:R-:W2:Y:S01]  /*99440*/  LDL.LU.64 R10, [R1+0x1cd0] ;  /* 0x001cd000010a7983 */ /* 0x001ea20000300a00 */
[----:B------:R-:W-:-:S02]  /*99450*/  PRMT R2, R7, 0x7632, R2 ;  /* 0x0000763207027816 */ /* 0x000fc40000000002 */
[----:B------:R-:W-:-:S03]  /*99460*/  PRMT R0, R6, 0x7632, R0 ;  /* 0x0000763206007816 */ /* 0x000fc60000000000 */
[----:B---3--:R4:W-:Y:S04]  /*99470*/  STG.E.U16 [R4.64], R2 ;  /* 0x0000000204007986 */ /* 0x0089e8000c101504 */
[----:B------:R-:W-:Y:S01]  /*99480*/  STG.E.U16 [R8.64], R6 ;  /* 0x0000000608007986 */ /* 0x000fe2000c101504 */
[----:B----4-:R-:W-:-:S03]  /*99490*/  PRMT R2, R18, 0x7632, R2 ;  /* 0x0000763212027816 */ /* 0x010fc60000000002 */
[----:B--2---:R0:W-:Y:S04]  /*994a0*/  STG.E.U16 [R10.64], R0 ;  /* 0x000000000a007986 */ /* 0x0041e8000c101504 */
[----:B------:R-:W-:Y:S04]  /*994b0*/  STG.E.U16 [R12.64], R18 ;  /* 0x000000120c007986 */ /* 0x000fe8000c101504 */
[----:B------:R1:W-:Y:S01]  /*994c0*/  STG.E.U16 [R14.64], R2 ;  /* 0x000000020e007986 */ /* 0x0003e2000c101504 */
[----:B0-----:R-:W-:-:S03]  /*994d0*/  PRMT R0, R19, 0x7632, R0 ;  /* 0x0000763213007816 */ /* 0x001fc60000000000 */
[----:B------:R-:W-:Y:S04]  /*994e0*/  STG.E.U16 [R16.64], R19 ;  /* 0x0000001310007986 */ /* 0x000fe8000c101504 */
[----:B------:R-:W-:Y:S01]  /*994f0*/  STG.E.U16 [R20.64], R0 ;  /* 0x0000000014007986 */ /* 0x000fe2000c101504 */
[----:B-1----:R-:W-:-:S03]  /*99500*/  PRMT R2, R28, 0x7632, R2 ;  /* 0x000076321c027816 */ /* 0x002fc60000000002 */
[----:B------:R-:W-:Y:S04]  /*99510*/  STG.E.U16 [R22.64], R28 ;  /* 0x0000001c16007986 */ /* 0x000fe8000c101504 */
[----:B------:R-:W-:Y:S04]  /*99520*/  STG.E.U16 [R24.64], R2 ;  /* 0x0000000218007986 */ /* 0x000fe8000c101504 */
[----:B------:R0:W-:Y:S04]  /*99530*/  STG.E.U16 [R26.64], R29 ;  /* 0x0000001d1a007986 */ /* 0x0001e8000c101504 */
[----:B0-----:R-:W2:Y:S04]  /*99540*/  LDL.LU.64 R26, [R1+0x940] ;  /* 0x00094000011a7983 */ /* 0x001ea80000300a00 */
[----:B------:R-:W3:Y:S04]  /*99550*/  LDL.LU R3, [R1+0x30] ;  /* 0x0000300001037983 */ /* 0x000ee80000300800 */
[----:B---3--:R0:W-:Y:S04]  /*99560*/  STL [R1+0x1c78], R3 ;  /* 0x001c780301007387 */ /* 0x0081e80000100800 */
[----:B0-----:R-:W3:Y:S04]  /*99570*/  LDL.LU R3, [R1+0x90] ;  /* 0x0000900001037983 */ /* 0x001ee80000300800 */
[----:B---3--:R0:W-:Y:S04]  /*99580*/  STL [R1+0x1c90], R3 ;  /* 0x001c900301007387 */ /* 0x0081e80000100800 */
[----:B0-----:R-:W3:Y:S04]  /*99590*/  LDL.LU R3, [R1+0xf0] ;  /* 0x0000f00001037983 */ /* 0x001ee80000300800 */
[----:B---3--:R0:W-:Y:S04]  /*995a0*/  STL [R1+0x1ca8], R3 ;  /* 0x001ca80301007387 */ /* 0x0081e80000100800 */
[----:B0-----:R-:W3:Y:S04]  /*995b0*/  LDL.LU R3, [R1+0x160] ;  /* 0x0001600001037983 */ /* 0x001ee80000300800 */
[----:B---3--:R0:W-:Y:S04]  /*995c0*/  STL [R1+0x1cc0], R3 ;  /* 0x001cc00301007387 */ /* 0x0081e80000100800 */
[----:B0-----:R-:W3:Y:S04]  /*995d0*/  LDL.LU R3, [R1+0x40] ;  /* 0x0000400001037983 */ /* 0x001ee80000300800 */
[----:B------:R-:W4:Y:S04]  /*995e0*/  LDL.LU R7, [R1+0x150] ;  /* 0x0001500001077983 */ /* 0x000f280000300800 */
[----:B------:R-:W2:Y:S04]  /*995f0*/  LDL.LU.64 R4, [R1+0x8e0] ;  /* 0x0008e00001047983 */ /* 0x000ea80000300a00 */
        /* <DEDUP_REMOVED lines=19> */
[----:B0-----:R-:W2:Y:S01]  /*99730*/  LDL.LU.64 R4, [R1+0x930] ;  /* 0x0009300001047983 */ /* 0x001ea20000300a00 */
[----:B------:R-:W-:-:S03]  /*99740*/  PRMT R0, R29, 0x7632, R0 ;  /* 0x000076321d007816 */ /* 0x000fc60000000000 */
[----:B--2---:R0:W-:Y:S04]  /*99750*/  STL.64 [R1+0x1cc8], R4 ;  /* 0x001cc80401007387 */ /* 0x0041e80000100a00 */
[----:B0-----:R-:W3:Y:S04]  /*99760*/  LDL.LU.64 R4, [R1+0x938] ;  /* 0x0009380001047983 */ /* 0x001ee80000300a00 */
[----:B------:R-:W2:Y:S04]  /*99770*/  LDL.LU.64 R8, [R1+0x8d8] ;  /* 0x0008d80001087983 */ /* 0x000ea80000300a00 */
[----:B------:R-:W2:Y:S04]  /*99780*/  LDL.LU R6, [R1+0xe0] ;  /* 0x0000e00001067983 */ /* 0x000ea80000300800 */
[----:B------:R-:W2:Y:S04]  /*99790*/  LDL.LU.64 R10, [R1+0x8d0] ;  /* 0x0008d000010a7983 */ /* 0x000ea80000300a00 */
[----:B------:R-:W2:Y:S04]  /*997a0*/  LDL.LU.64 R12, [R1+0x8c8] ;  /* 0x0008c800010c7983 */ /* 0x000ea80000300a00 */
[----:B------:R-:W2:Y:S04]  /*997b0*/  LDL.LU R18, [R1+0x80] ;  /* 0x0000800001127983 */ /* 0x000ea80000300800 */
[----:B------:R-:W2:Y:S04]  /*997c0*/  LDL.LU.64 R14, [R1+0x8c0] ;  /* 0x0008c000010e7983 */ /* 0x000ea80000300a00 */
[----:B------:R-:W2:Y:S04]  /*997d0*/  LDL.LU R19, [R1+0x20] ;  /* 0x0000200001137983 */ /* 0x000ea80000300800 */
[----:B------:R-:W2:Y:S04]  /*997e0*/  LDL.LU R28, [R1+0x140] ;  /* 0x00014000011c7983 */ /* 0x000ea80000300800 */
[----:B------:R-:W2:Y:S04]  /*997f0*/  LDL.LU.64 R16, [R1+0x8b8] ;  /* 0x0008b80001107983 */ /* 0x000ea80000300a00 */
[----:B------:R-:W2:Y:S04]  /*99800*/  LDL.LU.64 R20, [R1+0x8b0] ;  /* 0x0008b00001147983 */ /* 0x000ea80000300a00 */
[----:B------:R-:W2:Y:S04]  /*99810*/  LDL.LU.64 R22, [R1+0x8a8] ;  /* 0x0008a80001167983 */ /* 0x000ea80000300a00 */
[----:B------:R0:W-:Y:S04]  /*99820*/  STG.E.U16 [R26.64], R0 ;  /* 0x000000001a007986 */ /* 0x0001e8000c101504 */
[----:B------:R-:W2:Y:S04]  /*99830*/  LDL.LU.64 R24, [R1+0x8a0] ;  /* 0x0008a00001187983 */ /* 0x000ea80000300a00 */
[----:B0-----:R-:W2:Y:S04]  /*99840*/  LDL.LU.64 R26, [R1+0x898] ;  /* 0x00089800011a7983 */ /* 0x001ea80000300a00 */
[----:B------:R-:W2:Y:S04]  /*99850*/  LDL.LU R29, [R1+0xd0] ;  /* 0x0000d000011d7983 */ /* 0x000ea80000300800 */
[----:B---3--:R0:W-:Y:S04]  /*99860*/  STG.E.U16 [R4.64], R3 ;  /* 0x0000000304007986 */ /* 0x0081e8000c101504 */
[----:B0-----:R-:W3:Y:S01]  /*99870*/  LDL.LU.64 R4, [R1+0x1cc8] ;  /* 0x001cc80001047983 */ /* 0x001ee20000300a00 */
[----:B------:R-:W-:-:S03]  /*99880*/  PRMT R2, R3, 0x7632, R2 ;  /* 0x0000763203027816 */ /* 0x000fc60000000002 */
[----:B------:R-:W2:Y:S04]  /*99890*/  LDL.LU R3, [R1+0x1cc0] ;  /* 0x001cc00001037983 */ /* 0x000ea80000300800 */
[----:B---3--:R0:W-:Y:S04]  /*998a0*/  STG.E.U16 [R4.64], R2 ;  /* 0x0000000204007986 */ /* 0x0081e8000c101504 */
[----:B0-----:R-:W3:Y:S01]  /*998b0*/  LDL.LU.64 R4, [R1+0x1cb8] ;  /* 0x001cb80001047983 */ /* 0x001ee20000300a00 */
[----:B--2---:R-:W-:-:S03]  /*998c0*/  PRMT R0, R3, 0x7632, R0 ;  /* 0x0000763203007816 */ /* 0x004fc60000000000 */
[----:B---3--:R0:W-:Y:S04]  /*998d0*/  STG.E.U16 [R4.64], R3 ;  /* 0x0000000304007986 */ /* 0x0081e8000c101504 */
[----:B0-----:R-:W2:Y:S04]  /*998e0*/  LDL.LU.64 R4, [R1+0x1cb0] ;  /* 0x001cb00001047983 */ /* 0x001ea80000300a00 */
[----:B------:R-:W3:Y:S04]  /*998f0*/  LDL.LU R3, [R1+0x1ca8] ;  /* 0x001ca80001037983 */ /* 0x000ee80000300800 */
[----:B--2---:R0:W-:Y:S04]  /*99900*/  STG.E.U16 [R4.64], R0 ;  /* 0x0000000004007986 */ /* 0x0041e8000c101504 */
[----:B0-----:R-:W2:Y:S01]  /*99910*/  LDL.LU.64 R4, [R1+0x1ca0] ;  /* 0x001ca00001047983 */ /* 0x001ea20000300a00 */
[----:B---3--:R-:W-:-:S03]  /*99920*/  PRMT R2, R3, 0x7632, R2 ;  /* 0x0000763203027816 */ /* 0x008fc60000000002 */
[----:B--2---:R0:W-:Y:S04]  /*99930*/  STG.E.U16 [R4.64], R3 ;  /* 0x0000000304007986 */ /* 0x0041e8000c101504 */
        /* <DEDUP_REMOVED lines=13> */
[----:B--2---:R0:W-:Y:S04]  /*99a10*/  STG.E.U16 [R4.64], R2 ;  /* 0x0000000204007986 */ /* 0x0041e8000c101504 */
[----:B0-----:R-:W2:Y:S01]  /*99a20*/  LDL.LU.64 R4, [R1+0x1c60] ;  /* 0x001c600001047983 */ /* 0x001ea20000300a00 */
[----:B----4-:R-:W-:-:S03]  /*99a30*/  PRMT R0, R7, 0x7632, R0 ;  /* 0x0000763207007816 */ /* 0x010fc60000000000 */
[----:B--2---:R0:W-:Y:S04]  /*99a40*/  STG.E.U16 [R4.64], R7 ;  /* 0x0000000704007986 */ /* 0x0041e8000c101504 */
[----:B0-----:R-:W2:Y:S01]  /*99a50*/  LDL.LU.64 R4, [R1+0x1c58] ;  /* 0x001c580001047983 */ /* 0x001ea20000300a00 */
[----:B------:R-:W-:-:S03]  /*99a60*/  PRMT R2, R6, 0x7632, R2 ;  /* 0x0000763206027816 */ /* 0x000fc60000000002 */
[----:B--2---:R0:W-:Y:S04]  /*99a70*/  STG.E.U16 [R4.64], R0 ;  /* 0x0000000004007986 */ /* 0x0041e8000c101504 */
[----:B------:R-:W-:Y:S04]  /*99a80*/  STG.E.U16 [R8.64], R6 ;  /* 0x0000000608007986 */ /* 0x000fe8000c101504 */
[----:B------:R1:W-:Y:S01]  /*99a90*/  STG.E.U16 [R10.64], R2 ;  /* 0x000000020a007986 */ /* 0x0003e2000c101504 */
[----:B0-----:R-:W-:-:S03]  /*99aa0*/  PRMT R0, R18, 0x7632, R0 ;  /* 0x0000763212007816 */ /* 0x001fc60000000000 */
[----:B------:R-:W-:Y:S04]  /*99ab0*/  STG.E.U16 [R12.64], R18 ;  /* 0x000000120c007986 */ /* 0x000fe8000c101504 */
[----:B------:R0:W-:Y:S01]  /*99ac0*/  STG.E.U16 [R14.64], R0 ;  /* 0x000000000e007986 */ /* 0x0001e2000c101504 */
[----:B-1----:R-:W-:-:S03]  /*99ad0*/  PRMT R2, R19, 0x7632, R2 ;  /* 0x0000763213027816 */ /* 0x002fc60000000002 */
[----:B------:R-:W-:Y:S04]  /*99ae0*/  STG.E.U16 [R16.64], R19 ;  /* 0x0000001310007986 */ /* 0x000fe8000c101504 */
[----:B------:R-:W-:Y:S01]  /*99af0*/  STG.E.U16 [R20.64], R2 ;  /* 0x0000000214007986 */ /* 0x000fe2000c101504 */
[----:B0-----:R-:W-:-:S03]  /*99b00*/  PRMT R0, R28, 0x7632, R0 ;  /* 0x000076321c007816 */ /* 0x001fc60000000000 */
        /* <DEDUP_REMOVED lines=13> */
[----:B------:R-:W4:Y:S04]  /*99be0*/  LDL.LU R7, [R1] ;  /* 0x0000000001077983 */ /* 0x000f280000300800 */
        /* <DEDUP_REMOVED lines=35> */
[----:B------:R-:W2:Y:S04]  /*99e20*/  LDL.LU R29, [R1+0x1d0] ;  /* 0x0001d000011d7983 */ /* 0x000ea80000300800 */
[----:B------:R0:W-:Y:S04]  /*99e30*/  STG.E.U16 [R26.64], R2 ;  /* 0x000000021a007986 */ /* 0x0001e8000c101504 */
[----:B------:R-:W2:Y:S04]  /*99e40*/  LDL.LU.64 R24, [R1+0x7f0] ;  /* 0x0007f00001187983 */ /* 0x000ea80000300a00 */
[----:B0-----:R-:W2:Y:S04]  /*99e50*/  LDL.LU.64 R26, [R1+0x7e8] ;  /* 0x0007e800011a7983 */ /* 0x001ea80000300a00 */
        /* <DEDUP_REMOVED lines=272> */
[----:B0-----:R-:W3:Y:S01]  /*9af60*/  LDL.LU.64 R4, [R1+0x678] ;  /* 0x0006780001047983 */ /* 0x001ee20000300a00 */
[----:B------:R-:W2:Y:S02]  /*9af70*/  LDL.LU.64 R8, [R1+0x618] ;  /* 0x0006180001087983 */ /* 0x000ea40000300a00 */
[----:B------:R-:W2:Y:S02]  /*9af80*/  LDL.LU R6, [R1+0x1a4] ;  /* 0x0001a40001067983 */ /* 0x000ea40000300800 */
[----:B------:R-:W2:Y:S01]  /*9af90*/  LDL.LU.64 R10, [R1+0x610] ;  /* 0x00061000010a7983 */ /* 0x000ea20000300a00 */
[----:B------:R-:W2:Y:S01]  /*9afa0*/  LDL.LU.64 R12, [R1+0x608] ;  /* 0x00060800010c7983 */ /* 0x000ea20000300a00 */
[----:B------:R-:W2:Y:S02]  /*9afb0*/  LDL.LU R18, [R1+0x1b4] ;  /* 0x0001b40001127983 */ /* 0x000ea40000300800 */
[----:B------:R-:W2:Y:S02]  /*9afc0*/  LDL.LU.64 R14, [R1+0x600] ;  /* 0x00060000010e7983 */ /* 0x000ea40000300a00 */
[----:B------:R-:W2:Y:S01]  /*9afd0*/  LDL.LU R19, [R1+0x1c4] ;  /* 0x0001c40001137983 */ /* 0x000ea20000300800 */
[----:B------:R-:W2:Y:S01]  /*9afe0*/  LDL.LU R28, [R1+0x1d4] ;  /* 0x0001d400011c7983 */ /* 0x000ea20000300800 */
[----:B------:R-:W2:Y:S02]  /*9aff0*/  LDL.LU.64 R16, [R1+0x5f8] ;  /* 0x0005f80001107983 */ /* 0x000ea40000300a00 */
[----:B------:R-:W2:Y:S02]  /*9b000*/  LDL.LU.64 R20, [R1+0x5f0] ;  /* 0x0005f00001147983 */ /* 0x000ea40000300a00 */
[----:B------:R-:W2:Y:S01]  /*9b010*/  LDL.LU.64 R22, [R1+0x5e8] ;  /* 0x0005e80001167983 */ /* 0x000ea20000300a00 */
[----:B------:R0:W-:Y:S04]  /*9b020*/  STG.E.U16 [R26.64], R0 ;  /* 0x000000001a007986 */ /* 0x0001e8000c101504 */
[----:B------:R-:W2:Y:S04]  /*9b030*/  LDL.LU.64 R24, [R1+0x5e0] ;  /* 0x0005e00001187983 */ /* 0x000ea80000300a00 */
[----:B0-----:R-:W2:Y:S01]  /*9b040*/  LDL.LU.64 R26, [R1+0x5d8] ;  /* 0x0005d800011a7983 */ /* 0x001ea20000300a00 */
[----:B------:R-:W2:Y:S03]  /*9b050*/  LDL.LU R29, [R1+0x1e4] ;  /* 0x0001e400011d7983 */ /* 0x000ea60000300800 */
[----:B---3--:R0:W-:Y:S04]  /*9b060*/  STG.E.U16 [R4.64], R3 ;  /* 0x0000000304007986 */ /* 0x0081e8000c101504 */
[----:B0-----:R-:W3:Y:S01]  /*9b070*/  LDL.LU.64 R4, [R1+0x1ae8] ;  /* 0x001ae80001047983 */ /* 0x001ee20000300a00 */
[----:B------:R-:W-:-:S02]  /*9b080*/  PRMT R2, R3, 0x7632, R2 ;  /* 0x0000763203027816 */ /* 0x000fc40000000002 */
[----:B------:R-:W2:Y:S03]  /*9b090*/  LDL.LU R3, [R1+0x1ae0] ;  /* 0x001ae00001037983 */ /* 0x000ea60000300800 */
[----:B---3--:R0:W-:Y:S04]  /*9b0a0*/  STG.E.U16 [R4.64], R2 ;  /* 0x0000000204007986 */ /* 0x0081e8000c101504 */
[----:B0-----:R-:W3:Y:S01]  /*9b0b0*/  LDL.LU.64 R4, [R1+0x1ad8] ;  /* 0x001ad80001047983 */ /* 0x001ee20000300a00 */
[----:B--2---:R-:W-:-:S03]  /*9b0c0*/  PRMT R0, R3, 0x7632, R0 ;  /* 0x0000763203007816 */ /* 0x004fc60000000000 */
[----:B---3--:R0:W-:Y:S04]  /*9b0d0*/  STG.E.U16 [R4.64], R3 ;  /* 0x0000000304007986 */ /* 0x0081e8000c101504 */
[----:B0-----:R-:W2:Y:S01]  /*9b0e0*/  LDL.LU.64 R4, [R1+0x1ad0] ;  /* 0x001ad00001047983 */ /* 0x001ea20000300a00 */
[----:B------:R-:W3:Y:S03]  /*9b0f0*/  LDL.LU R3, [R1+0x1ac8] ;  /* 0x001ac80001037983 */ /* 0x000ee60000300800 */
[----:B--2---:R0:W-:Y:S04]  /*9b100*/  STG.E.U16 [R4.64], R0 ;  /* 0x0000000004007986 */ /* 0x0041e8000c101504 */
[----:B0-----:R-:W2:Y:S01]  /*9b110*/  LDL.LU.64 R4, [R1+0x1ac0] ;  /* 0x001ac00001047983 */ /* 0x001ea20000300a00 */
[----:B---3--:R-:W-:-:S03]  /*9b120*/  PRMT R2, R3, 0x7632, R2 ;  /* 0x0000763203027816 */ /* 0x008fc60000000002 */
[----:B--2---:R0:W-:Y:S04]  /*9b130*/  STG.E.U16 [R4.64], R3 ;  /* 0x0000000304007986 */ /* 0x0041e8000c101504 */
        /* <DEDUP_REMOVED lines=19> */
[----:B--2---:R0:W-:Y:S01]  /*9b270*/  STG.E.U16 [R4.64], R0 ;  /* 0x0000000004007986 */ /* 0x0041e2000c101504 */
[----:B------:R-:W-:Y:S02]  /*9b280*/  STG.E.U16 [R8.64], R6 ;  /* 0x0000000608007986 */ /* 0x000fe4000c101504 */
[----:B------:R1:W-:Y:S02]  /*9b290*/  STG.E.U16 [R10.64], R2 ;  /* 0x000000020a007986 */ /* 0x0003e4000c101504 */
[----:B------:R-:W-:Y:S01]  /*9b2a0*/  STG.E.U16 [R12.64], R18 ;  /* 0x000000120c007986 */ /* 0x000fe2000c101504 */
[----:B0-----:R-:W-:Y:S02]  /*9b2b0*/  PRMT R0, R18, 0x7632, R0 ;  /* 0x0000763212007816 */ /* 0x001fe40000000000 */
[----:B-1----:R-:W-:-:S03]  /*9b2c0*/  PRMT R2, R19, 0x7632, R2 ;  /* 0x0000763213027816 */ /* 0x002fc60000000002 */
[----:B------:R0:W-:Y:S01]  /*9b2d0*/  STG.E.U16 [R14.64], R0 ;  /* 0x000000000e007986 */ /* 0x0001e2000c101504 */
[----:B------:R-:W-:Y:S02]  /*9b2e0*/  STG.E.U16 [R16.64], R19 ;  /* 0x0000001310007986 */ /* 0x000fe4000c101504 */
[----:B------:R-:W-:Y:S02]  /*9b2f0*/  STG.E.U16 [R20.64], R2 ;  /* 0x0000000214007986 */ /* 0x000fe4000c101504 */
[----:B------:R-:W-:Y:S01]  /*9b300*/  STG.E.U16 [R22.64], R28 ;  /* 0x0000001c16007986 */ /* 0x000fe2000c101504 */
[----:B0-----:R-:W-:-:S05]  /*9b310*/  PRMT R0, R28, 0x7632, R0 ;  /* 0x000076321c007816 */ /* 0x001fca0000000000 */
[----:B------:R-:W-:Y:S01]  /*9b320*/  STG.E.U16 [R24.64], R0 ;  /* 0x0000000018007986 */ /* 0x000fe2000c101504 */
[----:B------:R0:W-:Y:S03]  /*9b330*/  STG.E.U16 [R26.64], R29 ;  /* 0x0000001d1a007986 */ /* 0x0001e6000c101504 */
[----:B0-----:R-:W2:Y:S01]  /*9b340*/  LDL.LU.64 R26, [R1+0x5d0] ;  /* 0x0005d000011a7983 */ /* 0x001ea20000300a00 */
[----:B------:R-:W3:Y:S03]  /*9b350*/  LDL.LU R3, [R1+0xb8] ;  /* 0x0000b80001037983 */ /* 0x000ee60000300800 */
[----:B---3--:R0:W-:Y:S04]  /*9b360*/  STL [R1+0x1a20], R3 ;  /* 0x001a200301007387 */ /* 0x0081e80000100800 */
[----:B0-----:R-:W3:Y:S04]  /*9b370*/  LDL.LU R3, [R1+0x118] ;  /* 0x0001180001037983 */ /* 0x001ee80000300800 */
[----:B---3--:R0:W-:Y:S04]  /*9b380*/  STL [R1+0x1a38], R3 ;  /* 0x001a380301007387 */ /* 0x0081e80000100800 */
[----:B0-----:R-:W3:Y:S04]  /*9b390*/  LDL.LU R3, [R1+0x188] ;  /* 0x0001880001037983 */ /* 0x001ee80000300800 */
[----:B---3--:R0:W-:Y:S04]  /*9b3a0*/  STL [R1+0x1a50], R3 ;  /* 0x001a500301007387 */ /* 0x0081e80000100800 */
[----:B0-----:R-:W3:Y:S04]  /*9b3b0*/  LDL.LU R3, [R1+0x204] ;  /* 0x0002040001037983 */ /* 0x001ee80000300800 */
[----:B---3--:R0:W-:Y:S04]  /*9b3c0*/  STL [R1+0x1a68], R3 ;  /* 0x001a680301007387 */ /* 0x0081e80000100800 */
[----:B0-----:R-:W3:Y:S01]  /*9b3d0*/  LDL.LU R3, [R1+0x1f4] ;  /* 0x0001f40001037983 */ /* 0x001ee20000300800 */
[----:B------:R-:W4:Y:S02]  /*9b3e0*/  LDL.LU R7, [R1+0x58] ;  /* 0x0000580001077983 */ /* 0x000f240000300800 */
[----:B------:R-:W2:Y:S02]  /*9b3f0*/  LDL.LU.64 R4, [R1+0x570] ;  /* 0x0005700001047983 */ /* 0x000ea40000300a00 */
        /* <DEDUP_REMOVED lines=29> */
[----:B------:R-:W2:Y:S01]  /*9b5d0*/  LDL.LU.64 R16, [R1+0x548] ;  /* 0x0005480001107983 */ /* 0x000ea20000300a00 */
[----:B------:R-:W2:Y:S01]  /*9b5e0*/  LDL.LU R19, [R1+0xa8] ;  /* 0x0000a80001137983 */ /* 0x000ea20000300800 */
[----:B------:R-:W2:Y:S02]  /*9b5f0*/  LDL.LU.64 R20, [R1+0x540] ;  /* 0x0005400001147983 */ /* 0x000ea40000300a00 */
[----:B------:R-:W2:Y:S02]  /*9b600*/  LDL.LU.64 R22, [R1+0x538] ;  /* 0x0005380001167983 */ /* 0x000ea40000300a00 */
[----:B------:R-:W2:Y:S01]  /*9b610*/  LDL.LU R28, [R1+0x48] ;  /* 0x00004800011c7983 */ /* 0x000ea20000300800 */
[----:B------:R-:W2:Y:S04]  /*9b620*/  LDL.LU R29, [R1+0x168] ;  /* 0x00016800011d7983 */ /* 0x000ea80000300800 */
[----:B------:R0:W-:Y:S01]  /*9b630*/  STG.E.U16 [R26.64], R2 ;  /* 0x000000021a007986 */ /* 0x0001e2000c101504 */
[----:B------:R-:W2:Y:S03]  /*9b640*/  LDL.LU.64 R24, [R1+0x530] ;  /* 0x0005300001187983 */ /* 0x000ea60000300a00 */
[----:B0-----:R-:W2:Y:S04]  /*9b650*/  LDL.LU.64 R26, [R1+0x528] ;  /* 0x00052800011a7983 */ /* 0x001ea80000300a00 */
        /* <DEDUP_REMOVED lines=137> */
[----:B------:R1:W-:Y:S02]  /*9bef0*/  STG.E.U16 [R20.64], R2 ;  /* 0x0000000214007986 */ /* 0x0003e4000c101504 */
[----:B------:R2:W-:Y:S01]  /*9bf00*/  STG.E.U16 [R22.64], R28 ;  /* 0x0000001c16007986 */ /* 0x0005e2000c101504 */
[----:B0-----:R-:W-:Y:S02]  /*9bf10*/  PRMT R0, R28, 0x7632, R0 ;  /* 0x000076321c007816 */ /* 0x001fe40000000000 */
[----:B-1----:R-:W-:Y:S01]  /*9bf20*/  PRMT R2, R29, 0x7632, R2 ;  /* 0x000076321d027816 */ /* 0x002fe20000000002 */
[----:B--2---:R-:W2:Y:S04]  /*9bf30*/  LDL.LU.64 R22, [R1+0x470] ;  /* 0x0004700001167983 */ /* 0x004ea80000300a00 */
[----:B------:R0:W-:Y:S01]  /*9bf40*/  STG.E.U16 [R24.64], R0 ;  /* 0x0000000018007986 */ /* 0x0001e2000c101504 */
[----:B------:R1:W-:Y:S03]  /*9bf50*/  STG.E.U16 [R26.64], R29 ;  /* 0x0000001d1a007986 */ /* 0x0003e6000c101504 */
[----:B0-----:R-:W3:Y:S01]  /*9bf60*/  LDL.LU.64 R24, [R1+0x468] ;  /* 0x0004680001187983 */ /* 0x001ee20000300a00 */
[----:B-1----:R-:W4:Y:S02]  /*9bf70*/  LDL.LU R29, [R1+0x138] ;  /* 0x00013800011d7983 */ /* 0x002f240000300800 */
[----:B------:R-:W2:Y:S02]  /*9bf80*/  LDL.LU R3, [R1+0x128] ;  /* 0x0001280001037983 */ /* 0x000ea40000300800 */
[----:B--2---:R0:W-:Y:S04]  /*9bf90*/  STL [R1+0x1940], R3 ;  /* 0x0019400301007387 */ /* 0x0041e80000100800 */
[----:B0-----:R-:W2:Y:S04]  /*9bfa0*/  LDL.LU R3, [R1+0x8] ;  /* 0x0000080001037983 */ /* 0x001ea80000300800 */
[----:B--2---:R0:W-:Y:S04]  /*9bfb0*/  STL [R1+0x1958], R3 ;  /* 0x0019580301007387 */ /* 0x0041e80000100800 */
[----:B0-----:R-:W2:Y:S04]  /*9bfc0*/  LDL.LU R3, [R1+0x68] ;  /* 0x0000680001037983 */ /* 0x001ea80000300800 */
[----:B--2---:R0:W-:Y:S04]  /*9bfd0*/  STL [R1+0x1970], R3 ;  /* 0x0019700301007387 */ /* 0x0041e80000100800 */
[----:B0-----:R-:W2:Y:S01]  /*9bfe0*/  LDL.LU R3, [R1+0xc8] ;  /* 0x0000c80001037983 */ /* 0x001ea20000300800 */
[----:B------:R-:W2:Y:S02]  /*9bff0*/  LDL.LU R8, [R1+0x1a8] ;  /* 0x0001a80001087983 */ /* 0x000ea40000300800 */
        /* <DEDUP_REMOVED lines=21> */
[----:B----4-:R-:W-:-:S03]  /*9c150*/  PRMT R0, R29, 0x7632, R0 ;  /* 0x000076321d007816 */ /* 0x010fc60000000000 */
[----:B------:R-:W-:Y:S04]  /*9c160*/  STG.E.U16 [R22.64], R2 ;  /* 0x0000000216007986 */ /* 0x000fe8000c101504 */
[----:B--2---:R0:W-:Y:S04]  /*9c170*/  STL.64 [R1+0x1980], R4 ;  /* 0x0019800401007387 */ /* 0x0041e80000100a00 */
[----:B0-----:R-:W2:Y:S01]  /*9c180*/  LDL.LU.64 R4, [R1+0x460] ;  /* 0x0004600001047983 */ /* 0x001ea20000300a00 */
[----:B------:R-:W4:Y:S02]  /*9c190*/  LDL.LU R9, [R1+0x1b8] ;  /* 0x0001b80001097983 */ /* 0x000f240000300800 */
[----:B------:R-:W4:Y:S02]  /*9c1a0*/  LDL.LU.64 R6, [R1+0x400] ;  /* 0x0004000001067983 */ /* 0x000f240000300a00 */
[----:B------:R-:W4:Y:S01]  /*9c1b0*/  LDL.LU.64 R10, [R1+0x3f8] ;  /* 0x0003f800010a7983 */ /* 0x000f220000300a00 */
[----:B------:R-:W4:Y:S01]  /*9c1c0*/  LDL.LU R16, [R1+0x1c8] ;  /* 0x0001c80001107983 */ /* 0x000f220000300800 */
[----:B------:R-:W4:Y:S02]  /*9c1d0*/  LDL.LU.64 R12, [R1+0x3f0] ;  /* 0x0003f000010c7983 */ /* 0x000f240000300a00 */
[----:B------:R-:W4:Y:S02]  /*9c1e0*/  LDL.LU.64 R14, [R1+0x3e8] ;  /* 0x0003e800010e7983 */ /* 0x000f240000300a00 */
[----:B------:R-:W4:Y:S01]  /*9c1f0*/  LDL.LU R17, [R1+0x1d8] ;  /* 0x0001d80001117983 */ /* 0x000f220000300800 */
[----:B------:R-:W4:Y:S01]  /*9c200*/  LDL.LU.64 R18, [R1+0x3e0] ;  /* 0x0003e00001127983 */ /* 0x000f220000300a00 */
[----:B------:R-:W4:Y:S02]  /*9c210*/  LDL.LU R26, [R1+0x1e8] ;  /* 0x0001e800011a7983 */ /* 0x000f240000300800 */
[----:B------:R-:W4:Y:S02]  /*9c220*/  LDL.LU R27, [R1+0x1f8] ;  /* 0x0001f800011b7983 */ /* 0x000f240000300800 */
[----:B------:R-:W4:Y:S01]  /*9c230*/  LDL.LU.64 R20, [R1+0x3d8] ;  /* 0x0003d80001147983 */ /* 0x000f220000300a00 */
[----:B---3--:R0:W-:Y:S04]  /*9c240*/  STG.E.U16 [R24.64], R29 ;  /* 0x0000001d18007986 */ /* 0x0081e8000c101504 */
[----:B------:R-:W3:Y:S04]  /*9c250*/  LDL.LU.64 R22, [R1+0x3d0] ;  /* 0x0003d00001167983 */ /* 0x000ee80000300a00 */
[----:B0-----:R-:W3:Y:S01]  /*9c260*/  LDL.LU.64 R24, [R1+0x3c8] ;  /* 0x0003c80001187983 */ /* 0x001ee20000300a00 */
[----:B------:R-:W3:Y:S03]  /*9c270*/  LDL.LU.64 R28, [R1+0x3c0] ;  /* 0x0003c000011c7983 */ /* 0x000ee60000300a00 */
[----:B--2---:R0:W-:Y:S04]  /*9c280*/  STG.E.U16 [R4.64], R0 ;  /* 0x0000000004007986 */ /* 0x0041e8000c101504 */
[----:B0-----:R-:W2:Y:S01]  /*9c290*/  LDL.LU.64 R4, [R1+0x1980] ;  /* 0x0019800001047983 */ /* 0x001ea20000300a00 */
[----:B------:R-:W-:-:S03]  /*9c2a0*/  PRMT R2, R3, 0x7632, R2 ;  /* 0x0000763203027816 */ /* 0x000fc60000000002 */
        /* <DEDUP_REMOVED lines=22> */
[----:B------:R-:W-:-:S03]  /*9c410*/  PRMT R2, R8, 0x7632, R2 ;  /* 0x0000763208027816 */ /* 0x000fc60000000002 */
[----:B--2---:R0:W-:Y:S04]  /*9c420*/  STG.E.U16 [R4.64], R8 ;  /* 0x0000000804007986 */ /* 0x0041e8000c101504 */
[----:B0-----:R-:W2:Y:S01]  /*9c430*/  LDL.LU.64 R4, [R1+0x1920] ;  /* 0x0019200001047983 */ /* 0x001ea20000300a00 */
[----:B----4-:R-:W-:-:S03]  /*9c440*/  PRMT R0, R9, 0x7632, R0 ;  /* 0x0000763209007816 */ /* 0x010fc60000000000 */
[----:B--2---:R0:W-:Y:S04]  /*9c450*/  STG.E.U16 [R4.64], R2 ;  /* 0x0000000204007986 */ /* 0x0041e8000c101504 */
[----:B0-----:R-:W2:Y:S01]  /*9c460*/  LDL.LU.64 R4, [R1+0x1918] ;  /* 0x0019180001047983 */ /* 0x001ea20000300a00 */
[----:B------:R-:W-:-:S03]  /*9c470*/  PRMT R2, R16, 0x7632, R2 ;  /* 0x0000763210027816 */ /* 0x000fc60000000002 */
[----:B--2---:R-:W-:Y:S01]  /*9c480*/  STG.E.U16 [R4.64], R9 ;  /* 0x0000000904007986 */ /* 0x004fe2000c101504 */
[----:B------:R0:W-:Y:S02]  /*9c490*/  STG.E.U16 [R6.64], R0 ;  /* 0x0000000006007986 */ /* 0x0001e4000c101504 */
[----:B------:R-:W-:Y:S02]  /*9c4a0*/  STG.E.U16 [R10.64], R16 ;  /* 0x000000100a007986 */ /* 0x000fe4000c101504 */
[----:B------:R1:W-:Y:S01]  /*9c4b0*/  STG.E.U16 [R12.64], R2 ;  /* 0x000000020c007986 */ /* 0x0003e2000c101504 */
[----:B------:R-:W-:Y:S01]  /*9c4c0*/  STG.E.U16 [R14.64], R17 ;  /* 0x000000110e007986 */ /* 0x000fe2000c101504 */
[----:B0-----:R-:W-:Y:S02]  /*9c4d0*/  PRMT R0, R17, 0x7632, R0 ;  /* 0x0000763211007816 */ /* 0x001fe40000000000 */
[----:B-1----:R-:W-:-:S03]  /*9c4e0*/  PRMT R2, R26, 0x7632, R2 ;  /* 0x000076321a027816 */ /* 0x002fc60000000002 */
[----:B------:R0:W-:Y:S01]  /*9c4f0*/  STG.E.U16 [R18.64], R0 ;  /* 0x0000000012007986 */ /* 0x0001e2000c101504 */
[----:B------:R-:W-:Y:S02]  /*9c500*/  STG.E.U16 [R20.64], R26 ;  /* 0x0000001a14007986 */ /* 0x000fe4000c101504 */
[----:B------:R-:W-:Y:S02]  /*9c510*/  STG.E.U16 [R22.64], R2 ;  /* 0x0000000216007986 */ /* 0x000fe4000c101504 */
[----:B------:R1:W-:Y:S01]  /*9c520*/  STG.E.U16 [R24.64], R27 ;  /* 0x0000001b18007986 */ /* 0x0003e2000c101504 */
[----:B0-----:R-:W-:Y:S02]  /*9c530*/  PRMT R0, R27, 0x7632, R0 ;  /* 0x000076321b007816 */ /* 0x001fe40000000000 */
[----:B-1----:R-:W2:Y:S04]  /*9c540*/  LDL.LU.64 R26, [R1+0x3b8] ;  /* 0x0003b800011a7983 */ /* 0x002ea80000300a00 */
[----:B------:R0:W-:Y:S04]  /*9c550*/  STG.E.U16 [R28.64], R0 ;  /* 0x000000001c007986 */ /* 0x0001e8000c101504 */
[----:B0-----:R-:W3:Y:S01]  /*9c560*/  LDL.LU R29, [R1+0x208] ;  /* 0x00020800011d7983 */ /* 0x001ee20000300800 */
[----:B------:R-:W4:Y:S03]  /*9c570*/  LDL.LU R3, [R1+0x17c] ;  /* 0x00017c0001037983 */ /* 0x000f260000300800 */
[----:B----4-:R0:W-:Y:S04]  /*9c580*/  STL [R1+0x18b8], R3 ;  /* 0x0018b80301007387 */ /* 0x0101e80000100800 */
[----:B0-----:R-:W4:Y:S04]  /*9c590*/  LDL.LU R3, [R1+0x5c] ;  /* 0x00005c0001037983 */ /* 0x001f280000300800 */
[----:B----4-:R0:W-:Y:S04]  /*9c5a0*/  STL [R1+0x18d0], R3 ;  /* 0x0018d00301007387 */ /* 0x0101e80000100800 */
[----:B0-----:R-:W4:Y:S04]  /*9c5b0*/  LDL.LU R3, [R1+0xbc] ;  /* 0x0000bc0001037983 */ /* 0x001f280000300800 */
[----:B----4-:R0:W-:Y:S04]  /*9c5c0*/  STL [R1+0x18e8], R3 ;  /* 0x0018e80301007387 */ /* 0x0101e80000100800 */
[----:B0-----:R-:W4:Y:S04]  /*9c5d0*/  LDL.LU R3, [R1+0x11c] ;  /* 0x00011c0001037983 */ /* 0x001f280000300800 */
[----:B----4-:R0:W-:Y:S04]  /*9c5e0*/  STL [R1+0x1900], R3 ;  /* 0x0019000301007387 */ /* 0x0101e80000100800 */
[----:B0-----:R-:W4:Y:S01]  /*9c5f0*/  LDL.LU R3, [R1+0x18c] ;  /* 0x00018c0001037983 */ /* 0x001f220000300800 */
[----:B------:R-:W2:Y:S03]  /*9c600*/  LDL.LU.64 R4, [R1+0x350] ;  /* 0x0003500001047983 */ /* 0x000ea60000300a00 */
        /* <DEDUP_REMOVED lines=20> */
[----:B---3--:R-:W-:-:S03]  /*9c750*/  PRMT R2, R29, 0x7632, R2 ;  /* 0x000076321d027816 */ /* 0x008fc60000000002 */
[----:B------:R-:W-:Y:S04]  /*9c760*/  STG.E.U16 [R26.64], R29 ;  /* 0x0000001d1a007986 */ /* 0x000fe8000c101504 */
[----:B--2---:R0:W-:Y:S04]  /*9c770*/  STL.64 [R1+0x1910], R4 ;  /* 0x0019100401007387 */ /* 0x0041e80000100a00 */
[----:B0-----:R-:W2:Y:S01]  /*9c780*/  LDL.LU.64 R4, [R1+0x3b0] ;  /* 0x0003b00001047983 */ /* 0x001ea20000300a00 */
[----:B------:R-:W3:Y:S02]  /*9c790*/  LDL.LU R10, [R1+0x10c] ;  /* 0x00010c00010a7983 */ /* 0x000ee40000300800 */
[----:B------:R-:W3:Y:S02]  /*9c7a0*/  LDL.LU.64 R8, [R1+0x348] ;  /* 0x0003480001087983 */ /* 0x000ee40000300a00 */
[----:B------:R-:W3:Y:S01]  /*9c7b0*/  LDL.LU.64 R6, [R1+0x340] ;  /* 0x0003400001067983 */ /* 0x000ee20000300a00 */
[----:B------:R-:W3:Y:S01]  /*9c7c0*/  LDL.LU R11, [R1+0xac] ;  /* 0x0000ac00010b7983 */ /* 0x000ee20000300800 */
[----:B------:R-:W3:Y:S02]  /*9c7d0*/  LDL.LU.64 R12, [R1+0x338] ;  /* 0x00033800010c7983 */ /* 0x000ee40000300a00 */
[----:B------:R-:W3:Y:S02]  /*9c7e0*/  LDL.LU R20, [R1+0x4c] ;  /* 0x00004c0001147983 */ /* 0x000ee40000300800 */
[----:B------:R-:W3:Y:S01]  /*9c7f0*/  LDL.LU R21, [R1+0x16c] ;  /* 0x00016c0001157983 */ /* 0x000ee20000300800 */
[----:B------:R-:W3:Y:S01]  /*9c800*/  LDL.LU.64 R14, [R1+0x330] ;  /* 0x00033000010e7983 */ /* 0x000ee20000300a00 */
[----:B------:R-:W3:Y:S02]  /*9c810*/  LDL.LU.64 R16, [R1+0x328] ;  /* 0x0003280001107983 */ /* 0x000ee40000300a00 */
[----:B------:R-:W3:Y:S02]  /*9c820*/  LDL.LU.64 R18, [R1+0x320] ;  /* 0x0003200001127983 */ /* 0x000ee40000300a00 */
[----:B------:R-:W3:Y:S01]  /*9c830*/  LDL.LU.64 R22, [R1+0x318] ;  /* 0x0003180001167983 */ /* 0x000ee20000300a00 */
[----:B------:R-:W3:Y:S01]  /*9c840*/  LDL.LU.64 R24, [R1+0x310] ;  /* 0x0003100001187983 */ /* 0x000ee20000300a00 */
[----:B------:R-:W3:Y:S02]  /*9c850*/  LDL.LU R26, [R1+0xfc] ;  /* 0x0000fc00011a7983 */ /* 0x000ee40000300800 */
[----:B------:R-:W3:Y:S02]  /*9c860*/  LDL.LU.64 R28, [R1+0x308] ;  /* 0x00030800011c7983 */ /* 0x000ee40000300a00 */
[----:B------:R-:W3:Y:S01]  /*9c870*/  LDL.LU R27, [R1+0x9c] ;  /* 0x00009c00011b7983 */ /* 0x000ee20000300800 */
[----:B--2---:R0:W-:Y:S04]  /*9c880*/  STG.E.U16 [R4.64], R2 ;  /* 0x0000000204007986 */ /* 0x0041e8000c101504 */
[----:B0-----:R-:W2:Y:S01]  /*9c890*/  LDL.LU.64 R4, [R1+0x1910] ;  /* 0x0019100001047983 */ /* 0x001ea20000300a00 */
[----:B----4-:R-:W-:-:S03]  /*9c8a0*/  PRMT R0, R3, 0x7632, R0 ;  /* 0x0000763203007816 */ /* 0x010fc60000000000 */
[----:B--2---:R0:W-:Y:S04]  /*9c8b0*/  STG.E.U16 [R4.64], R3 ;  /* 0x0000000304007986 */ /* 0x0041e8000c101504 */
[----:B0-----:R-:W2:Y:S01]  /*9c8c0*/  LDL.LU.64 R4, [R1+0x1908] ;  /* 0x0019080001047983 */ /* 0x001ea20000300a00 */
[----:B------:R-:W4:Y:S03]  /*9c8d0*/  LDL.LU R3, [R1+0x1900] ;  /* 0x0019000001037983 */ /* 0x000f260000300800 */
        /* <DEDUP_REMOVED lines=23> */
[----:B---3--:R-:W-:-:S03]  /*9ca50*/  PRMT R2, R10, 0x7632, R2 ;  /* 0x000076320a027816 */ /* 0x008fc60000000002 */
        /* <DEDUP_REMOVED lines=14> */
[----:B0-----:R-:W-:Y:S01]  /*9cb40*/  PRMT R2, R26, 0x7632, R2 ;  /* 0x000076321a027816 */ /* 0x001fe20000000002 */
[----:B-1----:R-:W2:Y:S04]  /*9cb50*/  LDL.LU.64 R24, [R1+0x300] ;  /* 0x0003000001187983 */ /* 0x002ea80000300a00 */
[----:B------:R0:W-:Y:S04]  /*9cb60*/  STG.E.U16 [R28.64], R2 ;  /* 0x000000021c007986 */ /* 0x0001e8000c101504 */
[----:B0-----:R-:W3:Y:S01]  /*9cb70*/  LDL.LU.64 R28, [R1+0x2f8] ;  /* 0x0002f800011c7983 */ /* 0x001ee20000300a00 */
[----:B------:R-:W4:Y:S03]  /*9cb80*/  LDL.LU.64 R8, [R1+0x2e8] ;  /* 0x0002e80001087983 */ /* 0x000f260000300a00 */
[----:B----4-:R0:W-:Y:S04]  /*9cb90*/  STL [R1+0x1894], R9 ;  /* 0x0018940901007387 */ /* 0x0101e80000100800 */
[----:B0-----:R-:W4:Y:S01]  /*9cba0*/  LDL.LU R9, [R1+0x3c] ;  /* 0x00003c0001097983 */ /* 0x001f220000300800 */
[----:B------:R-:W2:Y:S02]  /*9cbb0*/  LDL.LU R5, [R1+0x15c] ;  /* 0x00015c0001057983 */ /* 0x000ea40000300800 */
[----:B------:R-:W2:Y:S02]  /*9cbc0*/  LDL.LU R7, [R1+0xec] ;  /* 0x0000ec0001077983 */ /* 0x000ea40000300800 */
[----:B------:R-:W2:Y:S02]  /*9cbd0*/  LDL.LU R6, [R1+0x8c] ;  /* 0x00008c0001067983 */ /* 0x000ea40000300800 */
[----:B--2---:R0:W-:Y:S04]  /*9cbe0*/  STL.64 [R1+0x1880], R6 ;  /* 0x0018800601007387 */ /* 0x0041e80000100a00 */
[----:B0-----:R-:W2:Y:S04]  /*9cbf0*/  LDL.LU.64 R6, [R1+0x2d8] ;  /* 0x0002d80001067983 */ /* 0x001ea80000300a00 */
[----:B--2---:R0:W-:Y:S04]  /*9cc00*/  STL.64 [R1+0x1888], R6 ;  /* 0x0018880601007387 */ /* 0x0041e80000100a00 */
[----:B0-----:R-:W2:Y:S04]  /*9cc10*/  LDL.LU.64 R6, [R1+0x2e0] ;  /* 0x0002e00001067983 */ /* 0x001ea80000300a00 */
[----:B--2---:R0:W-:Y:S04]  /*9cc20*/  STL.64 [R1+0x1898], R6 ;  /* 0x0018980601007387 */ /* 0x0041e80000100a00 */
[----:B0-----:R-:W2:Y:S01]  /*9cc30*/  LDL.LU.64 R6, [R1+0x2f0] ;  /* 0x0002f00001067983 */ /* 0x001ea20000300a00 */
        /* <DEDUP_REMOVED lines=13> */
[----:B------:R-:W-:Y:S01]  /*9cd10*/  STG.E.U16 [R24.64], R27 ;  /* 0x0000001b18007986 */ /* 0x000fe2000c101504 */
[----:B----4-:R-:W-:-:S03]  /*9cd20*/  PRMT R2, R9, 0x7632, R2 ;  /* 0x0000763209027816 */ /* 0x010fc60000000002 */
[----:B---3--:R-:W-:Y:S01]  /*9cd30*/  STG.E.U16 [R28.64], R0 ;  /* 0x000000001c007986 */ /* 0x008fe2000c101504 */
[----:B------:R-:W-:Y:S03]  /*9cd40*/  STG.E.U16 [R6.64], R9 ;  /* 0x0000000906007986 */ /* 0x000fe6000c101504 */
[----:B--2---:R0:W-:Y:S04]  /*9cd50*/  STL.64 [R1+0x1878], R10 ;  /* 0x0018780a01007387 */ /* 0x0041e80000100a00 */
[----:B0-----:R-:W2:Y:S01]  /*9cd60*/  LDL.LU.64 R10, [R1+0x2d0] ;  /* 0x0002d000010a7983 */ /* 0x001ea20000300a00 */
[----:B------:R-:W3:Y:S02]  /*9cd70*/  LDL.LU R13, [R1+0x14c] ;  /* 0x00014c00010d7983 */ /* 0x000ee40000300800 */
[----:B------:R-:W4:Y:S02]  /*9cd80*/  LDL.LU.64 R14, [R1+0x298] ;  /* 0x00029800010e7983 */ /* 0x000f240000300a00 */
[----:B------:R-:W2:Y:S01]  /*9cd90*/  LDL.LU R22, [R1+0xdc] ;  /* 0x0000dc0001167983 */ /* 0x000ea20000300800 */
[----:B------:R-:W2:Y:S01]  /*9cda0*/  LDL.LU R23, [R1+0x7c] ;  /* 0x00007c0001177983 */ /* 0x000ea20000300800 */
[----:B------:R-:W2:Y:S02]  /*9cdb0*/  LDL.LU.64 R16, [R1+0x290] ;  /* 0x0002900001107983 */ /* 0x000ea40000300a00 */
[----:B------:R-:W2:Y:S02]  /*9cdc0*/  LDL.LU.64 R18, [R1+0x288] ;  /* 0x0002880001127983 */ /* 0x000ea40000300a00 */
[----:B------:R-:W2:Y:S01]  /*9cdd0*/  LDL.LU.64 R20, [R1+0x280] ;  /* 0x0002800001147983 */ /* 0x000ea20000300a00 */
[----:B------:R-:W2:Y:S01]  /*9cde0*/  LDL.LU.64 R24, [R1+0x218] ;  /* 0x0002180001187983 */ /* 0x000ea20000300a00 */
[----:B------:R-:W2:Y:S02]  /*9cdf0*/  LDL.LU.64 R26, [R1+0x198] ;  /* 0x00019800011a7983 */ /* 0x000ea40000300a00 */
[----:B------:R-:W2:Y:S02]  /*9ce00*/  LDL.LU R3, [R1+0x1c] ;  /* 0x00001c0001037983 */ /* 0x000ea40000300800 */
[----:B------:R-:W2:Y:S01]  /*9ce10*/  LDL.LU R4, [R1+0x13c] ;  /* 0x00013c0001047983 */ /* 0x000ea20000300800 */
[----:B------:R-:W2:Y:S01]  /*9ce20*/  LDL.LU.64 R28, [R1+0x190] ;  /* 0x00019000011c7983 */ /* 0x000ea20000300a00 */
[----:B------:R-:W2:Y:S02]  /*9ce30*/  LDL.LU.64 R6, [R1+0x1898] ;  /* 0x0018980001067983 */ /* 0x000ea40000300a00 */
[----:B------:R-:W2:Y:S01]  /*9ce40*/  LDL.LU R9, [R1+0x1894] ;  /* 0x0018940001097983 */ /* 0x000ea20000300800 */
[----:B------:R-:W-:Y:S01]  /*9ce50*/  PRMT R0, R5, 0x7632, R0 ;  /* 0x0000763205007816 */ /* 0x000fe20000000000 */
[----:B--2---:R0:W-:Y:S01]  /*9ce60*/  STG.E.U16 [R8.64], R2 ;  /* 0x0000000208007986 */ /* 0x0041e2000c101504 */
[----:B------:R1:W-:Y:S03]  /*9ce70*/  STG.E.U16 [R6.64], R5 ;  /* 0x0000000506007986 */ /* 0x0003e6000c101504 */
[----:B0-----:R-:W2:Y:S01]  /*9ce80*/  LDL.LU R8, [R1+0x1890] ;  /* 0x0018900001087983 */ /* 0x001ea20000300800 */
[----:B------:R-:W2:Y:S02]  /*9ce90*/  LDL.LU R9, [R1+0xcc] ;  /* 0x0000cc0001097983 */ /* 0x000ea40000300800 */
[----:B-1----:R-:W2:Y:S02]  /*9cea0*/  LDL.LU.64 R6, [R1+0x1888] ;  /* 0x0018880001067983 */ /* 0x002ea40000300a00 */
[----:B--2---:R0:W-:Y:S04]  /*9ceb0*/  STG.E.U16 [R6.64], R0 ;  /* 0x0000000006007986 */ /* 0x0041e8000c101504 */
[----:B0-----:R-:W2:Y:S01]  /*9cec0*/  LDL.LU.64 R6, [R1+0x1880] ;  /* 0x0018800001067983 */ /* 0x001ea20000300a00 */
[----:B------:R-:W3:Y:S03]  /*9ced0*/  LDL.LU R5, [R1+0x6c] ;  /* 0x00006c0001057983 */ /* 0x000ee60000300800 */
[----:B--2---:R0:W-:Y:S04]  /*9cee0*/  STG.E.U16 [R10.64], R7 ;  /* 0x000000070a007986 */ /* 0x0041e8000c101504 */
[----:B0-----:R-:W2:Y:S01]  /*9cef0*/  LDL.LU.64 R10, [R1+0x1878] ;  /* 0x00187800010a7983 */ /* 0x001ea20000300a00 */
[----:B------:R-:W-:-:S02]  /*9cf00*/  PRMT R2, R7, 0x7632, R2 ;  /* 0x0000763207027816 */ /* 0x000fc40000000002 */
[----:B------:R-:W3:Y:S03]  /*9cf10*/  LDL.LU R7, [R1+0x1870] ;  /* 0x0018700001077983 */ /* 0x000ee60000300800 */
        /* <DEDUP_REMOVED lines=8> */
[----:B------:R-:W-:-:S03]  /*9cfa0*/  PRMT R2, R12, 0x7632, R2 ;  /* 0x000076320c027816 */ /* 0x000fc60000000002 */
[----:B--2---:R0:W-:Y:S04]  /*9cfb0*/  STG.E.U16 [R10.64], R12 ;  /* 0x0000000c0a007986 */ /* 0x0041e8000c101504 */
[----:B0-----:R-:W2:Y:S01]  /*9cfc0*/  LDL.LU.64 R10, [R1+0x1850] ;  /* 0x00185000010a7983 */ /* 0x001ea20000300a00 */
[----:B------:R-:W4:Y:S01]  /*9cfd0*/  LDL.LU R12, [R1+0x1848] ;  /* 0x00184800010c7983 */ /* 0x000f220000300800 */
[----:B---3--:R-:W-:Y:S02]  /*9cfe0*/  PRMT R0, R13, 0x7632, R0 ;  /* 0x000076320d007816 */ /* 0x008fe40000000000 */
[----:B--2---:R0:W-:Y:S04]  /*9cff0*/  STG.E.U16 [R10.64], R2 ;  /* 0x000000020a007986 */ /* 0x0041e8000c101504 */
[----:B0-----:R-:W2:Y:S01]  /*9d000*/  LDL.LU.64 R10, [R1+0x1840] ;  /* 0x00184000010a7983 */ /* 0x001ea20000300a00 */
[----:B------:R-:W-:-:S03]  /*9d010*/  PRMT R2, R22, 0x7632, R2 ;  /* 0x0000763216027816 */ /* 0x000fc60000000002 */
[----:B--2---:R0:W-:Y:S01]  /*9d020*/  STG.E.U16 [R10.64], R13 ;  /* 0x0000000d0a007986 */ /* 0x0041e2000c101504 */
[----:B----4-:R1:W-:Y:S02]  /*9d030*/  STG.E.U16 [R14.64], R0 ;  /* 0x000000000e007986 */ /* 0x0103e4000c101504 */
[----:B------:R2:W-:Y:S02]  /*9d040*/  STG.E.U16 [R16.64], R22 ;  /* 0x0000001610007986 */ /* 0x0005e4000c101504 */
[----:B------:R3:W-:Y:S01]  /*9d050*/  STG.E.U16 [R18.64], R2 ;  /* 0x0000000212007986 */ /* 0x0007e2000c101504 */
[----:B------:R2:W-:Y:S04]  /*9d060*/  STG.E.U16 [R20.64], R23 ;  /* 0x0000001714007986 */ /* 0x0005e8000c101504 */
[----:B0-----:R-:W4:Y:S01]  /*9d070*/  LDL.LU.64 R10, [R1+0x1838] ;  /* 0x00183800010a7983 */ /* 0x001f220000300a00 */
[----:B------:R-:W4:Y:S02]  /*9d080*/  LDL.LU R13, [R1+0x1830] ;  /* 0x00183000010d7983 */ /* 0x000f240000300800 */
[----:B-1----:R-:W4:Y:S01]  /*9d090*/  LDL.LU.64 R14, [R1+0x1828] ;  /* 0x00182800010e7983 */ /* 0x002f220000300a00 */
[----:B------:R-:W-:Y:S01]  /*9d0a0*/  PRMT R0, R23, 0x7632, R0 ;  /* 0x0000763217007816 */ /* 0x000fe20000000000 */
[----:B--2---:R-:W2:Y:S01]  /*9d0b0*/  LDL.LU.64 R16, [R1+0x1820] ;  /* 0x0018200001107983 */ /* 0x004ea20000300a00 */
[----:B------:R-:W2:Y:S01]  /*9d0c0*/  LDL.LU R22, [R1+0x1818] ;  /* 0x0018180001167983 */ /* 0x000ea20000300800 */
[----:B---3--:R-:W-:Y:S01]  /*9d0d0*/  PRMT R2, R3, 0x7632, R2 ;  /* 0x0000763203027816 */ /* 0x008fe20000000002 */
[----:B------:R-:W3:Y:S01]  /*9d0e0*/  LDL.LU.64 R18, [R1+0x1810] ;  /* 0x0018100001127983 */ /* 0x000ee20000300a00 */
[----:B------:R-:W2:Y:S01]  /*9d0f0*/  LDL.LU.64 R20, [R1+0x1808] ;  /* 0x0018080001147983 */ /* 0x000ea20000300a00 */
[----:B------:R-:W2:Y:S03]  /*9d100*/  LDL.LU R23, [R1+0x1800] ;  /* 0x0018000001177983 */ /* 0x000ea60000300800 */
[----:B------:R0:W-:Y:S01]  /*9d110*/  STG.E.U16 [R24.64], R0 ;  /* 0x0000000018007986 */ /* 0x0001e2000c101504 */
[----:B------:R1:W-:Y:S02]  /*9d120*/  STG.E.U16 [R26.64], R3 ;  /* 0x000000031a007986 */ /* 0x0003e4000c101504 */
[----:B------:R1:W-:Y:S01]  /*9d130*/  STG.E.U16 [R28.64], R2 ;  /* 0x000000021c007986 */ /* 0x0003e2000c101504 */
[----:B0-----:R-:W2:Y:S01]  /*9d140*/  LDL.LU.64 R24, [R1+0x17f8] ;  /* 0x0017f80001187983 */ /* 0x001ea20000300a00 */
[----:B-1----:R-:W2:Y:S02]  /*9d150*/  LDL.LU.64 R26, [R1+0x17f0] ;  /* 0x0017f000011a7983 */ /* 0x002ea40000300a00 */
[----:B------:R-:W2:Y:S01]  /*9d160*/  LDL.LU.64 R28, [R1+0x17e8] ;  /* 0x0017e800011c7983 */ /* 0x000ea20000300a00 */
[----:B------:R-:W-:-:S02]  /*9d170*/  PRMT R0, R4, 0x7632, R0 ;  /* 0x0000763204007816 */ /* 0x000fc40000000000 */
[----:B------:R-:W-:Y:S01]  /*9d180*/  PRMT R2, R9, 0x7632, R2 ;  /* 0x0000763209027816 */ /* 0x000fe20000000002 */
[----:B--2---:R0:W-:Y:S04]  /*9d190*/  STG.E.U16 [R28.64], R4 ;  /* 0x000000041c007986 */ /* 0x0041e8000c101504 */
[----:B0-----:R-:W2:Y:S01]  /*9d1a0*/  LDL.LU R28, [R1+0x12c] ;  /* 0x00012c00011c7983 */ /* 0x001ea20000300800 */
[----:B------:R0:W-:Y:S02]  /*9d1b0*/  STG.E.U16 [R26.64], R0 ;  /* 0x000000001a007986 */ /* 0x0001e4000c101504 */
[----:B------:R1:W-:Y:S02]  /*9d1c0*/  STG.E.U16 [R24.64], R9 ;  /* 0x0000000918007986 */ /* 0x0003e4000c101504 */
[----:B------:R3:W-:Y:S01]  /*9d1d0*/  STG.E.U16 [R22.64], R2 ;  /* 0x0000000216007986 */ /* 0x0007e2000c101504 */
[----:B------:R-:W-:Y:S04]  /*9d1e0*/  STG.E.U16 [R20.64], R5 ;  /* 0x0000000514007986 */ /* 0x000fe8000c101504 */
[----:B------:R-:W2:Y:S01]  /*9d1f0*/  LDL.LU R29, [R1+0x1ac] ;  /* 0x0001ac00011d7983 */ /* 0x000ea20000300800 */
[----:B0-----:R-:W-:-:S03]  /*9d200*/  PRMT R0, R5, 0x7632, R0 ;  /* 0x0000763205007816 */ /* 0x001fc60000000000 */
[----:B-1----:R-:W2:Y:S01]  /*9d210*/  LDL.LU.64 R24, [R1+0x9a0] ;  /* 0x0009a00001187983 */ /* 0x002ea20000300a00 */
[----:B---3--:R-:W-:Y:S01]  /*9d220*/  PRMT R2, R6, 0x7632, R2 ;  /* 0x0000763206027816 */ /* 0x008fe20000000002 */
[----:B------:R-:W3:Y:S02]  /*9d230*/  LDL.LU R9, [R1+0x1bc] ;  /* 0x0001bc0001097983 */ /* 0x000ee40000300800 */
[----:B------:R-:W3:Y:S01]  /*9d240*/  LDL.LU.64 R22, [R1+0x9a8] ;  /* 0x0009a80001167983 */ /* 0x000ee20000300a00 */
[----:B------:R-:W-:Y:S01]  /*9d250*/  STG.E.U16 [R18.64], R0 ;  /* 0x0000000012007986 */ /* 0x000fe2000c101504 */
[----:B------:R0:W-:Y:S03]  /*9d260*/  STG.E.U16 [R16.64], R6 ;  /* 0x0000000610007986 */ /* 0x0001e6000c101504 */
[----:B0-----:R-:W0:Y:S01]  /*9d270*/  S2R R6, SR_TID.X ;  /* 0x0000000000067919 */ /* 0x001e220000002100 */
[----:B----4-:R-:W-:Y:S01]  /*9d280*/  STG.E.U16 [R14.64], R2 ;  /* 0x000000020e007986 */ /* 0x010fe2000c101504 */
[----:B0-----:R-:W-:-:S02]  /*9d290*/  SHF.L.U32 R19, R6, 0xe, RZ ;  /* 0x0000000e06137819 */ /* 0x001fc400000006ff */
[----:B------:R-:W-:Y:S02]  /*9d2a0*/  LOP3.LUT R3, R6, 0xff, RZ, 0xc0, !PT ;  /* 0x000000ff06037812 */ /* 0x000fe400078ec0ff */
[----:B------:R-:W-:-:S04]  /*9d2b0*/  LOP3.LUT R19, R19, 0x18000, RZ, 0xc0, !PT ;  /* 0x0001800013137812 */ /* 0x000fc800078ec0ff */
[----:B------:R-:W-:Y:S01]  /*9d2c0*/  LEA R19, R3, R19, 0x4 ;  /* 0x0000001303137211 */ /* 0x000fe200078e20ff */
[----:B------:R-:W-:Y:S01]  /*9d2d0*/  STL [R1+0x1790], R2 ;  /* 0x0017900201007387 */ /* 0x000fe20000100800 */
[----:B------:R-:W4:Y:S02]  /*9d2e0*/  LDL.LU.64 R26, [R1+0x9b8] ;  /* 0x0009b800011a7983 */ /* 0x000f240000300a00 */
[----:B------:R-:W3:Y:S02]  /*9d2f0*/  LDL.LU.64 R4, [R1+0x9b0] ;  /* 0x0009b00001047983 */ /* 0x000ee40000300a00 */
[----:B------:R-:W3:Y:S01]  /*9d300*/  LDL.LU R6, [R1+0x1cc] ;  /* 0x0001cc0001067983 */ /* 0x000ee20000300800 */
[----:B--2---:R-:W-:Y:S02]  /*9d310*/  STG.E.U16 [R12.64], R28 ;  /* 0x0000001c0c007986 */ /* 0x004fe4000c101504 */
[----:B------:R-:W0:Y:S02]  /*9d320*/  LDS.128 R12, [R19] ;  /* 0x00000000130c7984 */ /* 0x000e240000000c00 */
[----:B0-----:R-:W-:Y:S02]  /*9d330*/  STL [R1+0x194], R13 ;  /* 0x0001940d01007387 */ /* 0x001fe40000100800 */
[----:B------:R0:W-:Y:S02]  /*9d340*/  STL.64 [R1+0x198], R14 ;  /* 0x0001980e01007387 */ /* 0x0001e40000100a00 */
[----:B------:R-:W-:Y:S01]  /*9d350*/  STL [R1+0x17d8], R19 ;  /* 0x0017d81301007387 */ /* 0x000fe20000100800 */
[----:B0-----:R-:W2:Y:S01]  /*9d360*/  LDL.LU.64 R14, [R1+0x9c8] ;  /* 0x0009c800010e7983 */ /* 0x001ea20000300a00 */
[----:B------:R-:W-:Y:S01]  /*9d370*/  PRMT R0, R28, 0x7632, R0 ;  /* 0x000076321c007816 */ /* 0x000fe20000000000 */
[----:B------:R-:W-:-:S05]  /*9d380*/  IMAD.SHL.U32 R28, R7, 0x4000, RZ ;  /* 0x00004000071c7824 */ /* 0x000fca00078e00ff */
[----:B------:R-:W-:-:S04]  /*9d390*/  LOP3.LUT R28, R28, 0x18000, RZ, 0xc0, !PT ;  /* 0x000180001c1c7812 */ /* 0x000fc800078ec0ff */
[----:B------:R-:W-:-:S04]  /*9d3a0*/  LEA R28, R3, R28, 0x4 ;  /* 0x0000001c031c7211 */ /* 0x000fc800078e20ff */
[----:B------:R-:W-:Y:S01]  /*9d3b0*/  LOP3.LUT R28, R28, 0x20, RZ, 0x3c, !PT ;  /* 0x000000201c1c7812 */ /* 0x000fe200078e3cff */
[----:B------:R-:W-:Y:S01]  /*9d3c0*/  SHF.L.U32 R3, R7, 0xe, RZ ;  /* 0x0000000e07037819 */ /* 0x000fe200000006ff */
[----:B------:R-:W-:Y:S01]  /*9d3d0*/  STG.E.U16 [R10.64], R0 ;  /* 0x000000000a007986 */ /* 0x000fe2000c101504 */
[----:B---3--:R0:W-:Y:S02]  /*9d3e0*/  STG.E.U16 [R22.64], R29 ;  /* 0x0000001d16007986 */ /* 0x0081e4000c101504 */
[----:B------:R-:W-:Y:S02]  /*9d3f0*/  LOP3.LUT R3, R3, 0x18000, RZ, 0xc0, !PT ;  /* 0x0001800003037812 */ /* 0x000fe400078ec0ff */
[----:B0-----:R-:W-:-:S05]  /*9d400*/  LOP3.LUT R22, R7, 0xff, RZ, 0xc0, !PT ;  /* 0x000000ff07167812 */ /* 0x001fca00078ec0ff */
[----:B------:R-:W-:-:S05]  /*9d410*/  IMAD R3, R22, 0x10, R3 ;  /* 0x0000001016037824 */ /* 0x000fca00078e0203 */
[----:B------:R-:W-:Y:S02]  /*9d420*/  LOP3.LUT R3, R3, 0x40, RZ, 0x3c, !PT ;  /* 0x0000004003037812 */ /* 0x000fe400078e3cff */
[----:B------:R-:W-:-:S05]  /*9d430*/  PRMT R0, R29, 0x7632, R0 ;  /* 0x000076321d007816 */ /* 0x000fca0000000000 */
[----:B------:R0:W-:Y:S01]  /*9d440*/  STG.E.U16 [R24.64], R0 ;  /* 0x0000000018007986 */ /* 0x0001e2000c101504 */
[----:B----4-:R-:W-:Y:S01]  /*9d450*/  STG.E.U16 [R26.64], R9 ;  /* 0x000000091a007986 */ /* 0x010fe2000c101504 */
[----:B0-----:R-:W-:-:S05]  /*9d460*/  PRMT R0, R9, 0x7632, R0 ;  /* 0x0000763209007816 */ /* 0x001fca0000000000 */
[----:B------:R-:W-:Y:S04]  /*9d470*/  STG.E.U16 [R4.64], R0 ;  /* 0x0000000004007986 */ /* 0x000fe8000c101504 */
[----:B--2---:R-:W-:Y:S01]  /*9d480*/  STL.64 [R1+0x17e0], R14 ;  /* 0x0017e00e01007387 */ /* 0x004fe20000100a00 */
[----:B------:R-:W-:Y:S02]  /*9d490*/  STL [R1+0x17dc], R12 ;  /* 0x0017dc0c01007387 */ /* 0x000fe40000100800 */
[----:B------:R-:W0:Y:S04]  /*9d4a0*/  LDS.128 R12, [R28] ;  /* 0x000000001c0c7984 */ /* 0x000e280000000c00 */
[----:B------:R-:W2:Y:S01]  /*9d4b0*/  LDL.LU.64 R16, [R1+0x9c0] ;  /* 0x0009c00001107983 */ /* 0x000ea20000300a00 */
[----:B------:R-:W3:Y:S01]  /*9d4c0*/  LDL.LU R20, [R1+0x1dc] ;  /* 0x0001dc0001147983 */ /* 0x000ee20000300800 */
[----:B------:R-:W4:Y:S03]  /*9d4d0*/  LDL.LU R21, [R1+0x1ec] ;  /* 0x0001ec0001157983 */ /* 0x000f260000300800 */
[----:B0-----:R-:W-:Y:S01]  /*9d4e0*/  STL [R1+0x114], R13 ;  /* 0x0001140d01007387 */ /* 0x001fe20000100800 */
[----:B------:R-:W-:Y:S01]  /*9d4f0*/  STL.64 [R1+0x118], R14 ;  /* 0x0001180e01007387 */ /* 0x000fe20000100a00 */
[----:B------:R-:W-:Y:S01]  /*9d500*/  MOV R11, R12 ;  /* 0x0000000c000b7202 */ /* 0x000fe20000000f00 */
[----:B------:R-:W2:Y:S01]  /*9d510*/  LDL.LU.64 R24, [R1+0x9e0] ;  /* 0x0009e00001187983 */ /* 0x000ea20000300a00 */
[----:B------:R-:W0:Y:S04]  /*9d520*/  LDS.128 R12, [R3] ;  /* 0x00000000030c7984 */ /* 0x000e280000000c00 */
[----:B------:R-:W2:Y:S04]  /*9d530*/  LDL.LU R5, [R1+0x1fc] ;  /* 0x0001fc0001057983 */ /* 0x000ea80000300800 */
[----:B0-----:R-:W-:Y:S01]  /*9d540*/  STL [R1+0x94], R13 ;  /* 0x0000940d01007387 */ /* 0x001fe20000100800 */
[----:B------:R0:W-:Y:S03]  /*9d550*/  STL.64 [R1+0x98], R14 ;  /* 0x0000980e01007387 */ /* 0x0001e60000100a00 */
[----:B0-----:R-:W2:Y:S01]  /*9d560*/  LDL.LU.64 R14, [R1+0x17e0] ;  /* 0x0017e000010e7983 */ /* 0x001ea20000300a00 */
[----:B------:R-:W-:-:S02]  /*9d570*/  MOV R10, R12 ;  /* 0x0000000c000a7202 */ /* 0x000fc40000000f00 */
[----:B------:R-:W3:Y:S02]  /*9d580*/  LDL.LU R12, [R1+0x17dc] ;  /* 0x0017dc00010c7983 */ /* 0x000ee40000300800 */
[----:B------:R-:W3:Y:S01]  /*9d590*/  LDL.LU.64 R26, [R1+0x9f8] ;  /* 0x0009f800011a7983 */ /* 0x000ee20000300a00 */
[----:B------:R-:W-:-:S04]  /*9d5a0*/  SHF.L.U32 R23, R7, 0xe, RZ ;  /* 0x0000000e07177819 */ /* 0x000fc800000006ff */
[----:B------:R-:W-:Y:S02]  /*9d5b0*/  LOP3.LUT R23, R23, 0x18000, RZ, 0xc0, !PT ;  /* 0x0001800017177812 */ /* 0x000fe400078ec0ff */
[----:B------:R-:W-:-:S03]  /*9d5c0*/  PRMT R0, R6, 0x7632, R0 ;  /* 0x0000763206007816 */ /* 0x000fc60000000000 */
[----:B------:R-:W-:-:S05]  /*9d5d0*/  IMAD R23, R22, 0x10, R23 ;  /* 0x0000001016177824 */ /* 0x000fca00078e0217 */
[----:B------:R-:W-:Y:S02]  /*9d5e0*/  LOP3.LUT R23, R23, 0x60, RZ, 0x3c, !PT ;  /* 0x0000006017177812 */ /* 0x000fe400078e3cff */
[----:B------:R-:W-:Y:S01]  /*9d5f0*/  MOV R29, R8 ;  /* 0x00000008001d7202 */ /* 0x000fe20000000f00 */
[----:B--2---:R-:W-:Y:S01]  /*9d600*/  STG.E.U16 [R14.64], R6 ;  /* 0x000000060e007986 */ /* 0x004fe2000c101504 */
[----:B------:R-:W-:Y:S02]  /*9d610*/  STG.E.U16 [R16.64], R0 ;  /* 0x0000000010007986 */ /* 0x000fe4000c101504 */
[----:B------:R-:W0:Y:S01]  /*9d620*/  LDS.128 R16, [R23] ;  /* 0x0000000017107984 */ /* 0x000e220000000c00 */
[----:B---3--:R1:W-:Y:S04]  /*9d630*/  STL.64 [R1+0x17d0], R26 ;  /* 0x0017d01a01007387 */ /* 0x0083e80000100a00 */
[----:B-1----:R-:W2:Y:S01]  /*9d640*/  LDL.LU.64 R26, [R1+0x9d0] ;  /* 0x0009d000011a7983 */ /* 0x002ea20000300a00 */
[----:B------:R1:W-:Y:S03]  /*9d650*/  STL.64 [R1+0x17c8], R24 ;  /* 0x0017c81801007387 */ /* 0x0003e60000100a00 */
[----:B-1----:R-:W3:Y:S01]  /*9d660*/  LDL.LU.64 R24, [R1+0x9d8] ;  /* 0x0009d80001187983 */ /* 0x002ee20000300a00 */
[----:B------:R-:W2:Y:S02]  /*9d670*/  LDL.LU.64 R8, [R1+0x9f0] ;  /* 0x0009f00001087983 */ /* 0x000ea40000300a00 */
[----:B------:R-:W4:Y:S01]  /*9d680*/  LDL.LU R4, [R1+0x20c] ;  /* 0x00020c0001047983 */ /* 0x000f220000300800 */
[----:B0-----:R-:W-:Y:S01]  /*9d690*/  STL [R1+0x14], R17 ;  /* 0x0000141101007387 */ /* 0x001fe20000100800 */
[----:B------:R0:W-:Y:S03]  /*9d6a0*/  STL.64 [R1+0x18], R18 ;  /* 0x0000181201007387 */ /* 0x0001e60000100a00 */
[----:B0-----:R-:W4:Y:S01]  /*9d6b0*/  LDL.LU R19, [R1+0x17d8] ;  /* 0x0017d80001137983 */ /* 0x001f220000300800 */
[----:B------:R-:W-:-:S02]  /*9d6c0*/  PRMT R0, R20, 0x7632, R0 ;  /* 0x0000763214007816 */ /* 0x000fc40000000000 */
[----:B------:R-:W-:Y:S01]  /*9d6d0*/  MOV R6, R16 ;  /* 0x0000001000067202 */ /* 0x000fe20000000f00 */
[----:B------:R-:W4:Y:S01]  /*9d6e0*/  LDL.LU.64 R14, [R1+0xa18] ;  /* 0x000a1800010e7983 */ /* 0x000f220000300a00 */
[----:B------:R-:W4:Y:S04]  /*9d6f0*/  LDL.LU.64 R16, [R1+0xa10] ;  /* 0x000a100001107983 */ /* 0x000f280000300a00 */
[----:B---3--:R-:W-:Y:S01]  /*9d700*/  STG.E.U16 [R24.64], R20 ;  /* 0x0000001418007986 */ /* 0x008fe2000c101504 */
[----:B--2---:R-:W-:Y:S03]  /*9d710*/  STG.E.U16 [R26.64], R0 ;  /* 0x000000001a007986 */ /* 0x004fe6000c101504 */
[----:B----4-:R-:W0:Y:S04]  /*9d720*/  LDS.128 R24, [R19+0x1000] ;  /* 0x0010000013187984 */ /* 0x010e280000000c00 */
[----:B0-----:R-:W-:Y:S01]  /*9d730*/  STL [R1+0x184], R25 ;  /* 0x0001841901007387 */ /* 0x001fe20000100800 */
[----:B------:R0:W-:Y:S01]  /*9d740*/  STL.64 [R1+0x188], R26 ;  /* 0x0001881a01007387 */ /* 0x0001e20000100a00 */
[----:B------:R-:W-:-:S02]  /*9d750*/  MOV R2, R24 ;  /* 0x0000001800027202 */ /* 0x000fc40000000f00 */
[----:B0-----:R-:W2:Y:S01]  /*9d760*/  LDL.LU.64 R26, [R1+0x17d0] ;  /* 0x0017d000011a7983 */ /* 0x001ea20000300a00 */
[----:B------:R-:W3:Y:S02]  /*9d770*/  LDL.LU.64 R24, [R1+0x17c8] ;  /* 0x0017c80001187983 */ /* 0x000ee40000300a00 */
[----:B------:R0:W-:Y:S02]  /*9d780*/  STL [R1+0x17b0], R19 ;  /* 0x0017b01301007387 */ /* 0x0001e40000100800 */
[----:B0-----:R-:W4:Y:S01]  /*9d790*/  LDL.LU.64 R18, [R1+0xa00] ;  /* 0x000a000001127983 */ /* 0x001f220000300a00 */
[----:B------:R0:W-:Y:S03]  /*9d7a0*/  STL.64 [R1+0x17a8], R16 ;  /* 0x0017a81001007387 */ /* 0x0001e60000100a00 */
[----:B0-----:R-:W2:Y:S04]  /*9d7b0*/  LDL.LU.64 R16, [R1+0xa08] ;  /* 0x000a080001107983 */ /* 0x001ea80000300a00 */
[----:B----4-:R0:W-:Y:S04]  /*9d7c0*/  STL.64 [R1+0x17c0], R18 ;  /* 0x0017c01201007387 */ /* 0x0101e80000100a00 */
[----:B0-----:R-:W4:Y:S01]  /*9d7d0*/  LDL.LU.64 R18, [R1+0x9e8] ;  /* 0x0009e80001127983 */ /* 0x001f220000300a00 */
[----:B--2---:R-:W-:Y:S01]  /*9d7e0*/  STL.64 [R1+0x17b8], R16 ;  /* 0x0017b81001007387 */ /* 0x004fe20000100a00 */
[----:B------:R-:W-:-:S02]  /*9d7f0*/  PRMT R0, R21, 0x7632, R0 ;  /* 0x0000763215007816 */ /* 0x000fc40000000000 */
[----:B----4-:R-:W-:Y:S02]  /*9d800*/  STG.E.U16 [R18.64], R21 ;  /* 0x0000001512007986 */ /* 0x010fe4000c101504 */
[----:B------:R-:W0:Y:S04]  /*9d810*/  LDS.128 R16, [R28+0x1000] ;  /* 0x001000001c107984 */ /* 0x000e280000000c00 */
[----:B---3--:R1:W-:Y:S02]  /*9d820*/  STG.E.U16 [R24.64], R0 ;  /* 0x0000000018007986 */ /* 0x0083e4000c101504 */
[----:B------:R2:W-:Y:S01]  /*9d830*/  STG.E.U16 [R26.64], R5 ;  /* 0x000000051a007986 */ /* 0x0005e2000c101504 */
[----:B0-----:R-:W-:Y:S01]  /*9d840*/  STL [R1+0x104], R17 ;  /* 0x0001041101007387 */ /* 0x001fe20000100800 */
[----:B------:R-:W-:Y:S02]  /*9d850*/  STL.64 [R1+0x108], R18 ;  /* 0x0001081201007387 */ /* 0x000fe40000100a00 */
[----:B------:R-:W3:Y:S02]  /*9d860*/  LDL.LU.64 R20, [R1+0xa38] ;  /* 0x000a380001147983 */ /* 0x000ee40000300a00 */
[----:B-1----:R-:W4:Y:S01]  /*9d870*/  LDL.LU.64 R24, [R1+0xa30] ;  /* 0x000a300001187983 */ /* 0x002f220000300a00 */
[----:B--2---:R-:W2:Y:S01]  /*9d880*/  LDL.LU.64 R26, [R1+0xa48] ;  /* 0x000a4800011a7983 */ /* 0x004ea20000300a00 */
[----:B------:R-:W-:-:S02]  /*9d890*/  MOV R13, R16 ;  /* 0x00000010000d7202 */ /* 0x000fc40000000f00 */
[----:B------:R-:W0:Y:S01]  /*9d8a0*/  LDS.128 R16, [R3+0x1000] ;  /* 0x0010000003107984 */ /* 0x000e220000000c00 */
[----:B------:R-:W-:-:S05]  /*9d8b0*/  PRMT R0, R5, 0x7632, R0 ;  /* 0x0000763205007816 */ /* 0x000fca0000000000 */
[----:B------:R-:W-:Y:S01]  /*9d8c0*/  STG.E.U16 [R8.64], R0 ;  /* 0x0000000008007986 */ /* 0x000fe2000c101504 */
[----:B0-----:R-:W-:-:S03]  /*9d8d0*/  IMAD.MOV.U32 R5, RZ, RZ, R16 ;  /* 0x000000ffff057224 */ /* 0x001fc600078e0010 */
[----:B--2---:R0:W-:Y:S04]  /*9d8e0*/  STL.64 [R1+0x1798], R26 ;  /* 0x0017981a01007387 */ /* 0x0041e80000100a00 */
[----:B0-----:R-:W2:Y:S01]  /*9d8f0*/  LDL.LU.64 R26, [R1+0xa20] ;  /* 0x000a2000011a7983 */ /* 0x001ea20000300a00 */
[----:B----4-:R0:W-:Y:S03]  /*9d900*/  STL.64 [R1+0x17a0], R24 ;  /* 0x0017a01801007387 */ /* 0x0101e60000100a00 */
[----:B0-----:R-:W4:Y:S01]  /*9d910*/  LDL.LU.64 R24, [R1+0xa28] ;  /* 0x000a280001187983 */ /* 0x001f220000300a00 */
[----:B------:R-:W2:Y:S02]  /*9d920*/  LDL.LU.64 R8, [R1+0xa40] ;  /* 0x000a400001087983 */ /* 0x000ea40000300a00 */
[----:B------:R-:W-:Y:S02]  /*9d930*/  STL [R1+0x84], R17 ;  /* 0x0000841101007387 */ /* 0x000fe40000100800 */
[----:B------:R0:W-:Y:S02]  /*9d940*/  STL.64 [R1+0x88], R18 ;  /* 0x0000881201007387 */ /* 0x0001e40000100a00 */
[----:B0-----:R-:W2:Y:S01]  /*9d950*/  LDL.LU.64 R18, [R1+0x17c0] ;  /* 0x0017c00001127983 */ /* 0x001ea20000300a00 */
[----:B------:R-:W2:Y:S01]  /*9d960*/  LDL.LU.64 R16, [R1+0x17b8] ;  /* 0x0017b80001107983 */ /* 0x000ea20000300a00 */
[----:B------:R-:W-:-:S02]  /*9d970*/  PRMT R0, R4, 0x7632, R0 ;  /* 0x0000763204007816 */ /* 0x000fc40000000000 */
[----:B--2---:R-:W-:Y:S03]  /*9d980*/  STG.E.U16 [R16.64], R4 ;  /* 0x0000000410007986 */ /* 0x004fe6000c101504 */
[----:B------:R-:W-:Y:S02]  /*9d990*/  STG.E.U16 [R18.64], R0 ;  /* 0x0000000012007986 */ /* 0x000fe4000c101504 */
[----:B------:R-:W0:Y:S02]  /*9d9a0*/  LDS.128 R16, [R23+0x1000] ;  /* 0x0010000017107984 */ /* 0x000e240000000c00 */
[----:B0-----:R-:W-:Y:S02]  /*9d9b0*/  STL [R1+0x4], R17 ;  /* 0x0000041101007387 */ /* 0x001fe40000100800 */
[----:B------:R0:W-:Y:S01]  /*9d9c0*/  STL.64 [R1+0x8], R18 ;  /* 0x0000081201007387 */ /* 0x0001e20000100a00 */
[----:B------:R-:W-:Y:S01]  /*9d9d0*/  MOV R4, R16 ;  /* 0x0000001000047202 */ /* 0x000fe20000000f00 */
[----:B0-----:R-:W2:Y:S01]  /*9d9e0*/  LDL.LU R19, [R1+0x17b0] ;  /* 0x0017b00001137983 */ /* 0x001ea20000300800 */
[----:B------:R-:W2:Y:S01]  /*9d9f0*/  LDL.LU.64 R16, [R1+0x17a8] ;  /* 0x0017a80001107983 */ /* 0x000ea20000300a00 */
[----:B------:R-:W-:Y:S01]  /*9da00*/  PRMT R0, R12, 0x7632, R0 ;  /* 0x000076320c007816 */ /* 0x000fe20000000000 */
[----:B------:R0:W-:Y:S02]  /*9da10*/  STG.E.U16 [R14.64], R12 ;  /* 0x0000000c0e007986 */ /* 0x0001e4000c101504 */
[----:B0-----:R-:W3:Y:S04]  /*9da20*/  LDL.LU.64 R14, [R1+0xa50] ;  /* 0x000a5000010e7983 */ /* 0x001ee80000300a00 */
[----:B--2---:R-:W-:Y:S02]  /*9da30*/  STG.E.U16 [R16.64], R0 ;  /* 0x0000000010007986 */ /* 0x004fe4000c101504 */
[----:B------:R-:W0:Y:S02]  /*9da40*/  LDS.128 R16, [R19+0x2000] ;  /* 0x0020000013107984 */ /* 0x000e240000000c00 */
[----:B0-----:R0:W-:Y:S02]  /*9da50*/  STL [R1+0x174], R17 ;  /* 0x0001741101007387 */ /* 0x0011e40000100800 */
[----:B------:R1:W-:Y:S01]  /*9da60*/  STL.64 [R1+0x178], R18 ;  /* 0x0001781201007387 */ /* 0x0003e20000100a00 */
[----:B------:R-:W-:-:S02]  /*9da70*/  MOV R12, R16 ;  /* 0x00000010000c7202 */ /* 0x000fc40000000f00 */
[----:B0-----:R-:W2:Y:S01]  /*9da80*/  LDL.LU.64 R16, [R1+0xa68] ;  /* 0x000a680001107983 */ /* 0x001ea20000300a00 */
[----:B-1----:R-:W2:Y:S01]  /*9da90*/  LDL.LU.64 R18, [R1+0xa60] ;  /* 0x000a600001127983 */ /* 0x002ea20000300a00 */
[----:B------:R-:W-:Y:S01]  /*9daa0*/  PRMT R0, R11, 0x7632, R0 ;  /* 0x000076320b007816 */ /* 0x000fe20000000000 */
[----:B----4-:R-:W-:Y:S04]  /*9dab0*/  STG.E.U16 [R24.64], R11 ;  /* 0x0000000b18007986 */ /* 0x010fe8000c101504 */
[----:B------:R-:W-:Y:S02]  /*9dac0*/  STG.E.U16 [R26.64], R0 ;  /* 0x000000001a007986 */ /* 0x000fe4000c101504 */
[----:B------:R-:W0:Y:S02]  /*9dad0*/  LDS.128 R24, [R28+0x2000] ;  /* 0x002000001c187984 */ /* 0x000e240000000c00 */
[----:B0-----:R-:W-:Y:S01]  /*9dae0*/  MOV R11, R24 ;  /* 0x00000018000b7202 */ /* 0x001fe20000000f00 */
[----:B--2---:R0:W-:Y:S04]  /*9daf0*/  STL.64 [R1+0x1788], R18 ;  /* 0x0017881201007387 */ /* 0x0041e80000100a00 */
[----:B0-----:R-:W2:Y:S01]  /*9db00*/  LDL.LU.64 R18, [R1+0xa58] ;  /* 0x000a580001127983 */ /* 0x001ea20000300a00 */
[----:B------:R-:W-:Y:S02]  /*9db10*/  STL.64 [R1+0x1780], R16 ;  /* 0x0017801001007387 */ /* 0x000fe40000100a00 */
[----:B------:R0:W-:Y:S02]  /*9db20*/  STL [R1+0xf4], R25 ;  /* 0x0000f41901007387 */ /* 0x0001e40000100800 */
[----:B------:R-:W-:Y:S01]  /*9db30*/  STL.64 [R1+0xf8], R26 ;  /* 0x0000f81a01007387 */ /* 0x000fe20000100a00 */
[----:B0-----:R-:W4:Y:S01]  /*9db40*/  LDL.LU.64 R24, [R1+0x17a0] ;  /* 0x0017a00001187983 */ /* 0x001f220000300a00 */
[----:B------:R-:W-:-:S03]  /*9db50*/  PRMT R0, R10, 0x7632, R0 ;  /* 0x000076320a007816 */ /* 0x000fc60000000000 */
[----:B---3--:R-:W-:Y:S04]  /*9db60*/  STG.E.U16 [R20.64], R10 ;  /* 0x0000000a14007986 */ /* 0x008fe8000c101504 */
[----:B----4-:R-:W-:Y:S02]  /*9db70*/  STG.E.U16 [R24.64], R0 ;  /* 0x0000000018007986 */ /* 0x010fe4000c101504 */
[----:B------:R-:W0:Y:S02]  /*9db80*/  LDS.128 R24, [R3+0x2000] ;  /* 0x0020000003187984 */ /* 0x000e240000000c00 */
[----:B0-----:R-:W-:Y:S02]  /*9db90*/  STL [R1+0x74], R25 ;  /* 0x0000741901007387 */ /* 0x001fe40000100800 */
[----:B------:R0:W-:Y:S02]  /*9dba0*/  STL.64 [R1+0x78], R26 ;  /* 0x0000781a01007387 */ /* 0x0001e40000100a00 */
[----:B0-----:R-:W3:Y:S01]  /*9dbb0*/  LDL.LU.64 R26, [R1+0x1798] ;  /* 0x00179800011a7983 */ /* 0x001ee20000300a00 */
[----:B------:R-:W-:Y:S01]  /*9dbc0*/  IMAD.MOV.U32 R10, RZ, RZ, R24 ;  /* 0x000000ffff0a7224 */ /* 0x000fe200078e0018 */
[----:B------:R-:W-:Y:S01]  /*9dbd0*/  PRMT R0, R6, 0x7632, R0 ;  /* 0x0000763206007816 */ /* 0x000fe20000000000 */
[----:B------:R-:W4:Y:S01]  /*9dbe0*/  LDL.LU.64 R20, [R1+0xa78] ;  /* 0x000a780001147983 */ /* 0x000f220000300a00 */
[----:B---3--:R-:W-:Y:S02]  /*9dbf0*/  STG.E.U16 [R26.64], R6 ;  /* 0x000000061a007986 */ /* 0x008fe4000c101504 */
[----:B------:R-:W0:Y:S04]  /*9dc00*/  LDS.128 R24, [R23+0x2000] ;  /* 0x0020000017187984 */ /* 0x000e280000000c00 */
[----:B------:R1:W-:Y:S02]  /*9dc10*/  STG.E.U16 [R8.64], R0 ;  /* 0x0000000008007986 */ /* 0x0003e4000c101504 */
[----:B-1----:R-:W3:Y:S01]  /*9dc20*/  LDL.LU.64 R8, [R1+0xa70] ;  /* 0x000a700001087983 */ /* 0x002ee20000300a00 */
[----:B--2---:R-:W-:Y:S03]  /*9dc30*/  STG.E.U16 [R18.64], R2 ;  /* 0x0000000212007986 */ /* 0x004fe6000c101504 */
[----:B0-----:R0:W-:Y:S02]  /*9dc40*/  STL.64 [R1+0x1500], R26 ;  /* 0x0015001a01007387 */ /* 0x0011e40000100a00 */
[----:B0-----:R-:W-:-:S02]  /*9dc50*/  SHF.L.U32 R27, R7, 0xe, RZ ;  /* 0x0000000e071b7819 */ /* 0x001fc400000006ff */
[----:B------:R-:W-:Y:S01]  /*9dc60*/  PRMT R0, R2, 0x7632, R0 ;  /* 0x0000763202007816 */ /* 0x000fe20000000000 */
[----:B------:R-:W2:Y:S01]  /*9dc70*/  LDL.LU.64 R6, [R1+0xa80] ;  /* 0x000a800001067983 */ /* 0x000ea20000300a00 */
[----:B------:R-:W2:Y:S01]  /*9dc80*/  LDL.LU R2, [R1+0x1790] ;  /* 0x0017900001027983 */ /* 0x000ea20000300800 */
[----:B------:R-:W-:-:S04]  /*9dc90*/  LOP3.LUT R27, R27, 0x18000, RZ, 0xc0, !PT ;  /* 0x000180001b1b7812 */ /* 0x000fc800078ec0ff */
[----:B------:R-:W-:-:S05]  /*9dca0*/  LEA R27, R22, R27, 0x4 ;  /* 0x0000001b161b7211 */ /* 0x000fca00078e20ff */
[----:B------:R-:W0:Y:S04]  /*9dcb0*/  LDS.128 R16, [R27+0x3000] ;  /* 0x003000001b107984 */ /* 0x000e280000000c00 */
[----:B------:R1:W-:Y:S04]  /*9dcc0*/  STG.E.U16 [R14.64], R0 ;  /* 0x000000000e007986 */ /* 0x0003e8000c101504 */
[----:B0-----:R-:W-:Y:S01]  /*9dcd0*/  STL [R1+0x164], R17 ;  /* 0x0001641101007387 */ /* 0x001fe20000100800 */
[----:B------:R0:W-:Y:S01]  /*9dce0*/  STL.64 [R1+0x168], R18 ;  /* 0x0001681201007387 */ /* 0x0001e20000100a00 */
[----:B-1----:R-:W-:-:S02]  /*9dcf0*/  MOV R15, R16 ;  /* 0x00000010000f7202 */ /* 0x002fc40000000f00 */
[----:B0-----:R-:W2:Y:S01]  /*9dd00*/  LDL.LU.64 R18, [R1+0x1788] ;  /* 0x0017880001127983 */ /* 0x001ea20000300a00 */
[----:B------:R-:W2:Y:S01]  /*9dd10*/  LDL.LU.64 R16, [R1+0x1780] ;  /* 0x0017800001107983 */ /* 0x000ea20000300a00 */
[----:B------:R-:W-:Y:S01]  /*9dd20*/  PRMT R0, R13, 0x7632, R0 ;  /* 0x000076320d007816 */ /* 0x000fe20000000000 */
[----:B------:R-:W-:Y:S01]  /*9dd30*/  STL [R1+0x1778], R27 ;  /* 0x0017781b01007387 */ /* 0x000fe20000100800 */
[----:B------:R-:W-:Y:S02]  /*9dd40*/  STL.64 [R1+0x1770], R24 ;  /* 0x0017701801007387 */ /* 0x000fe40000100a00 */
[----:B------:R-:W0:Y:S02]  /*9dd50*/  LDS.128 R24, [R28+0x3000] ;  /* 0x003000001c187984 */ /* 0x000e240000000c00 */
[----:B--2---:R1:W-:Y:S02]  /*9dd60*/  STG.E.U16 [R16.64], R13 ;  /* 0x0000000d10007986 */ /* 0x0043e4000c101504 */
[----:B------:R2:W-:Y:S02]  /*9dd70*/  STG.E.U16 [R18.64], R0 ;  /* 0x0000000012007986 */ /* 0x0005e4000c101504 */
[----:B-1----:R-:W3:Y:S01]  /*9dd80*/  LDL.LU.64 R16, [R1+0xac0] ;  /* 0x000ac00001107983 */ /* 0x002ee20000300a00 */
[----:B--2---:R-:W2:Y:S03]  /*9dd90*/  LDL.LU.64 R18, [R1+0xab8] ;  /* 0x000ab80001127983 */ /* 0x004ea60000300a00 */
[----:B--2---:R1:W-:Y:S04]  /*9dda0*/  STL.64 [R1+0x1758], R18 ;  /* 0x0017581201007387 */ /* 0x0043e80000100a00 */
[----:B-1----:R-:W2:Y:S01]  /*9ddb0*/  LDL.LU.64 R18, [R1+0xaa0] ;  /* 0x000aa00001127983 */ /* 0x002ea20000300a00 */
[----:B---3--:R1:W-:Y:S03]  /*9ddc0*/  STL.64 [R1+0x1750], R16 ;  /* 0x0017501001007387 */ /* 0x0083e60000100a00 */
[----:B-1----:R-:W3:Y:S01]  /*9ddd0*/  LDL.LU.64 R16, [R1+0xaa8] ;  /* 0x000aa80001107983 */ /* 0x002ee20000300a00 */
[----:B------:R-:W-:Y:S01]  /*9dde0*/  PRMT R0, R5, 0x7632, R0 ;  /* 0x0000763205007816 */ /* 0x000fe20000000000 */
[----:B----4-:R-:W-:Y:S04]  /*9ddf0*/  STG.E.U16 [R20.64], R5 ;  /* 0x0000000514007986 */ /* 0x010fe8000c101504 */
[----:B------:R-:W-:Y:S01]  /*9de00*/  STG.E.U16 [R8.64], R0 ;  /* 0x0000000008007986 */ /* 0x000fe2000c101504 */
[----:B0-----:R-:W-:-:S03]  /*9de10*/  IMAD.MOV.U32 R14, RZ, RZ, R24 ;  /* 0x000000ffff0e7224 */ /* 0x001fc600078e0018 */
[----:B--2---:R0:W-:Y:S04]  /*9de20*/  STL.64 [R1+0x1768], R18 ;  /* 0x0017681201007387 */ /* 0x0041e80000100a00 */
[----:B0-----:R-:W2:Y:S01]  /*9de30*/  LDL.LU.64 R18, [R1+0xa90] ;  /* 0x000a900001127983 */ /* 0x001ea20000300a00 */
[----:B---3--:R0:W-:Y:S03]  /*9de40*/  STL.64 [R1+0x1760], R16 ;  /* 0x0017601001007387 */ /* 0x0081e60000100a00 */
[----:B0-----:R-:W3:Y:S01]  /*9de50*/  LDL.LU.64 R16, [R1+0xa98] ;  /* 0x000a980001107983 */ /* 0x001ee20000300a00 */
[----:B------:R-:W-:Y:S02]  /*9de60*/  STL [R1+0xe4], R25 ;  /* 0x0000e41901007387 */ /* 0x000fe40000100800 */
[----:B------:R-:W-:Y:S02]  /*9de70*/  STL.64 [R1+0xe8], R26 ;  /* 0x0000e81a01007387 */ /* 0x000fe40000100a00 */
[----:B------:R-:W4:Y:S01]  /*9de80*/  LDL.LU.64 R20, [R1+0xab0] ;  /* 0x000ab00001147983 */ /* 0x000f220000300a00 */
[----:B------:R-:W2:Y:S04]  /*9de90*/  LDL.LU.64 R8, [R1+0xac8] ;  /* 0x000ac80001087983 */ /* 0x000ea80000300a00 */
[----:B------:R-:W0:Y:S01]  /*9dea0*/  LDS.128 R24, [R3+0x3000] ;  /* 0x0030000003187984 */ /* 0x000e220000000c00 */
[----:B------:R-:W-:-:S03]  /*9deb0*/  PRMT R0, R4, 0x7632, R0 ;  /* 0x0000763204007816 */ /* 0x000fc60000000000 */
[----:B--2---:R1:W-:Y:S04]  /*9dec0*/  STL.64 [R1+0x1748], R8 ;  /* 0x0017480801007387 */ /* 0x0043e80000100a00 */
[----:B-1----:R-:W2:Y:S01]  /*9ded0*/  LDL.LU.64 R8, [R1+0xa88] ;  /* 0x000a880001087983 */ /* 0x002ea20000300a00 */
[----:B0-----:R-:W-:Y:S02]  /*9dee0*/  STL [R1+0x64], R25 ;  /* 0x0000641901007387 */ /* 0x001fe40000100800 */
[----:B------:R0:W-:Y:S02]  /*9def0*/  STL.64 [R1+0x68], R26 ;  /* 0x0000681a01007387 */ /* 0x0001e40000100a00 */
[----:B0-----:R-:W4:Y:S01]  /*9df00*/  LDL.LU R27, [R1+0x1778] ;  /* 0x00177800011b7983 */ /* 0x001f220000300800 */
[----:B------:R-:W-:-:S02]  /*9df10*/  MOV R13, R24 ;  /* 0x00000018000d7202 */ /* 0x000fc40000000f00 */
[----:B------:R-:W4:Y:S01]  /*9df20*/  LDL.LU.64 R24, [R1+0x1770] ;  /* 0x0017700001187983 */ /* 0x000f220000300a00 */
[----:B--2---:R-:W-:Y:S01]  /*9df30*/  STG.E.U16 [R8.64], R4 ;  /* 0x0000000408007986 */ /* 0x004fe2000c101504 */
[----:B------:R0:W-:Y:S02]  /*9df40*/  STG.E.U16 [R6.64], R0 ;  /* 0x0000000006007986 */ /* 0x0001e4000c101504 */
[----:B------:R-:W1:Y:S04]  /*9df50*/  LDS.128 R4, [R23+0x3000] ;  /* 0x0030000017047984 */ /* 0x000e680000000c00 */
[----:B---3--:R-:W-:Y:S01]  /*9df60*/  STG.E.U16 [R16.64], R12 ;  /* 0x0000000c10007986 */ /* 0x008fe2000c101504 */
[----:B0-----:R-:W-:-:S05]  /*9df70*/  PRMT R0, R12, 0x7632, R0 ;  /* 0x000076320c007816 */ /* 0x001fca0000000000 */
[----:B------:R-:W-:Y:S02]  /*9df80*/  STG.E.U16 [R18.64], R0 ;  /* 0x0000000012007986 */ /* 0x000fe4000c101504 */
[----:B----4-:R-:W0:Y:S02]  /*9df90*/  LDS.128 R16, [R27+0x4000] ;  /* 0x004000001b107984 */ /* 0x010e240000000c00 */
[----:B-1----:R-:W-:Y:S02]  /*9dfa0*/  STL [R1+0x1650], R5 ;  /* 0x0016500501007387 */ /* 0x002fe40000100800 */
[----:B------:R1:W-:Y:S02]  /*9dfb0*/  STL.64 [R1+0x14f0], R6 ;  /* 0x0014f00601007387 */ /* 0x0003e40000100a00 */
[----:B-1----:R-:W2:Y:S04]  /*9dfc0*/  LDL.LU.64 R6, [R1+0xad0] ;  /* 0x000ad00001067983 */ /* 0x002ea80000300a00 */
[----:B0-----:R-:W-:Y:S01]  /*9dfd0*/  STL [R1+0x154], R17 ;  /* 0x0001541101007387 */ /* 0x001fe20000100800 */
[----:B------:R0:W-:Y:S01]  /*9dfe0*/  STL.64 [R1+0x158], R18 ;  /* 0x0001581201007387 */ /* 0x0001e20000100a00 */
[----:B------:R-:W-:-:S02]  /*9dff0*/  MOV R12, R16 ;  /* 0x00000010000c7202 */ /* 0x000fc40000000f00 */
[----:B0-----:R-:W3:Y:S01]  /*9e000*/  LDL.LU.64 R18, [R1+0x1768] ;  /* 0x0017680001127983 */ /* 0x001ee20000300a00 */
[----:B------:R-:W4:Y:S01]  /*9e010*/  LDL.LU.64 R16, [R1+0x1760] ;  /* 0x0017600001107983 */ /* 0x000f220000300a00 */
[----:B------:R-:W-:Y:S02]  /*9e020*/  PRMT R0, R11, 0x7632, R0 ;  /* 0x000076320b007816 */ /* 0x000fe40000000000 */
[----:B----4-:R-:W-:Y:S03]  /*9e030*/  STG.E.U16 [R16.64], R11 ;  /* 0x0000000b10007986 */ /* 0x010fe6000c101504 */
[----:B---3--:R-:W-:Y:S02]  /*9e040*/  STG.E.U16 [R18.64], R0 ;  /* 0x0000000012007986 */ /* 0x008fe4000c101504 */
[----:B------:R-:W0:Y:S02]  /*9e050*/  LDS.128 R16, [R28+0x4000] ;  /* 0x004000001c107984 */ /* 0x000e240000000c00 */
[----:B0-----:R-:W-:Y:S02]  /*9e060*/  STL [R1+0xd4], R17 ;  /* 0x0000d41101007387 */ /* 0x001fe40000100800 */
[----:B------:R0:W-:Y:S02]  /*9e070*/  STL [R1+0xd8], R18 ;  /* 0x0000d81201007387 */ /* 0x0001e40000100800 */
[----:B------:R-:W-:Y:S01]  /*9e080*/  IMAD.MOV.U32 R28, RZ, RZ, R19 ;  /* 0x000000ffff1c7224 */ /* 0x000fe200078e0013 */
[----:B------:R-:W-:Y:S01]  /*9e090*/  MOV R26, R16 ;  /* 0x00000010001a7202 */ /* 0x000fe20000000f00 */
[----:B0-----:R-:W3:Y:S01]  /*9e0a0*/  LDL.LU.64 R18, [R1+0x1758] ;  /* 0x0017580001127983 */ /* 0x001ee20000300a00 */
[----:B------:R-:W4:Y:S01]  /*9e0b0*/  LDL.LU.64 R16, [R1+0x1750] ;  /* 0x0017500001107983 */ /* 0x000f220000300a00 */
[----:B------:R-:W-:Y:S01]  /*9e0c0*/  PRMT R0, R10, 0x7632, R0 ;  /* 0x000076320a007816 */ /* 0x000fe20000000000 */
[----:B------:R-:W-:Y:S01]  /*9e0d0*/  STL [R1+0x13cc], R28 ;  /* 0x0013cc1c01007387 */ /* 0x000fe20000100800 */
[----:B----4-:R0:W-:Y:S02]  /*9e0e0*/  STG.E.U16 [R16.64], R10 ;  /* 0x0000000a10007986 */ /* 0x0101e4000c101504 */
[----:B------:R-:W1:Y:S04]  /*9e0f0*/  LDS.128 R8, [R3+0x4000] ;  /* 0x0040000003087984 */ /* 0x000e680000000c00 */
[----:B---3--:R-:W-:Y:S02]  /*9e100*/  STG.E.U16 [R18.64], R0 ;  /* 0x0000000012007986 */ /* 0x008fe4000c101504 */
[----:B------:R3:W-:Y:S01]  /*9e110*/  STG.E.U16 [R20.64], R24 ;  /* 0x0000001814007986 */ /* 0x0007e2000c101504 */
[----:B0-----:R-:W4:Y:S01]  /*9e120*/  LDL.LU.64 R16, [R1+0xae8] ;  /* 0x000ae80001107983 */ /* 0x001f220000300a00 */
[----:B---3--:R-:W3:Y:S03]  /*9e130*/  LDL.LU.64 R20, [R1+0xb00] ;  /* 0x000b000001147983 */ /* 0x008ee60000300a00 */
[----:B-1----:R0:W-:Y:S01]  /*9e140*/  STL [R1+0x54], R9 ;  /* 0x0000540901007387 */ /* 0x0021e20000100800 */
[----:B------:R-:W-:Y:S01]  /*9e150*/  STL.64 [R1+0x58], R10 ;  /* 0x0000580a01007387 */ /* 0x000fe20000100a00 */
[----:B------:R-:W-:-:S02]  /*9e160*/  MOV R5, R8 ;  /* 0x0000000800057202 */ /* 0x000fc40000000f00 */
[----:B0-----:R-:W2:Y:S01]  /*9e170*/  LDL.LU.64 R8, [R1+0x1748] ;  /* 0x0017480001087983 */ /* 0x001ea20000300a00 */
[----:B------:R-:W2:Y:S03]  /*9e180*/  LDL.LU.64 R18, [R1+0xb10] ;  /* 0x000b100001127983 */ /* 0x000ea60000300a00 */
[----:B--2---:R0:W-:Y:S04]  /*9e190*/  STL.64 [R1+0x1730], R18 ;  /* 0x0017301201007387 */ /* 0x0041e80000100a00 */
[----:B0-----:R-:W2:Y:S01]  /*9e1a0*/  LDL.LU.64 R18, [R1+0xaf0] ;  /* 0x000af00001127983 */ /* 0x001ea20000300a00 */
[----:B------:R-:W-:-:S05]  /*9e1b0*/  PRMT R0, R24, 0x7632, R0 ;  /* 0x0000763218007816 */ /* 0x000fca0000000000 */
[----:B------:R-:W-:Y:S02]  /*9e1c0*/  STG.E.U16 [R8.64], R0 ;  /* 0x0000000008007986 */ /* 0x000fe4000c101504 */
[----:B------:R-:W0:Y:S02]  /*9e1d0*/  LDS.128 R8, [R23+0x4000] ;  /* 0x0040000017087984 */ /* 0x000e240000000c00 */
[----:B--2---:R1:W-:Y:S04]  /*9e1e0*/  STL.64 [R1+0x1740], R18 ;  /* 0x0017401201007387 */ /* 0x0043e80000100a00 */
[----:B-1----:R-:W2:Y:S01]  /*9e1f0*/  LDL.LU.64 R18, [R1+0xad8] ;  /* 0x000ad80001127983 */ /* 0x002ea20000300a00 */
[----:B----4-:R1:W-:Y:S03]  /*9e200*/  STL.64 [R1+0x1738], R16 ;  /* 0x0017381001007387 */ /* 0x0103e60000100a00 */
[----:B-1----:R-:W4:Y:S01]  /*9e210*/  LDL.LU.64 R16, [R1+0xae0] ;  /* 0x000ae00001107983 */ /* 0x002f220000300a00 */
[----:B------:R-:W-:Y:S01]  /*9e220*/  PRMT R0, R15, 0x7632, R0 ;  /* 0x000076320f007816 */ /* 0x000fe20000000000 */
[----:B0-----:R-:W-:Y:S02]  /*9e230*/  STL [R1+0x14d8], R10 ;  /* 0x0014d80a01007387 */ /* 0x001fe40000100800 */
[----:B------:R-:W-:Y:S01]  /*9e240*/  STL [R1+0x1448], R11 ;  /* 0x0014480b01007387 */ /* 0x000fe20000100800 */
[----:B----4-:R-:W-:Y:S01]  /*9e250*/  STG.E.U16 [R16.64], R15 ;  /* 0x0000000f10007986 */ /* 0x010fe2000c101504 */
[----:B--2---:R0:W-:Y:S02]  /*9e260*/  STG.E.U16 [R18.64], R0 ;  /* 0x0000000012007986 */ /* 0x0041e4000c101504 */
[----:B------:R1:W-:Y:S02]  /*9e270*/  STG.E.U16 [R6.64], R14 ;  /* 0x0000000e06007986 */ /* 0x0003e4000c101504 */
[----:B------:R-:W2:Y:S01]  /*9e280*/  LDS.128 R16, [R27+0x5000] ;  /* 0x005000001b107984 */ /* 0x000ea20000000c00 */
[----:B0-----:R-:W-:-:S02]  /*9e290*/  PRMT R0, R14, 0x7632, R0 ;  /* 0x000076320e007816 */ /* 0x001fc40000000000 */
[----:B-1----:R-:W4:Y:S01]  /*9e2a0*/  LDL.LU.64 R14, [R1+0xb08] ;  /* 0x000b0800010e7983 */ /* 0x002f220000300a00 */
[----:B--2---:R-:W-:-:S03]  /*9e2b0*/  MOV R24, R16 ;  /* 0x0000001000187202 */ /* 0x004fc60000000f00 */
[----:B------:R-:W0:Y:S04]  /*9e2c0*/  S2R R7, SR_TID.X ;  /* 0x0000000000077919 */ /* 0x000e280000002100 */
[----:B----4-:R1:W-:Y:S04]  /*9e2d0*/  STL.64 [R1+0x1728], R14 ;  /* 0x0017280e01007387 */ /* 0x0103e80000100a00 */
[----:B-1----:R-:W2:Y:S01]  /*9e2e0*/  LDL.LU.64 R14, [R1+0xaf8] ;  /* 0x000af800010e7983 */ /* 0x002ea20000300a00 */
[----:B------:R-:W-:Y:S02]  /*9e2f0*/  STL [R1+0x1724], R12 ;  /* 0x0017240c01007387 */ /* 0x000fe40000100800 */
[----:B------:R-:W-:Y:S02]  /*9e300*/  STL [R1+0x144], R17 ;  /* 0x0001441101007387 */ /* 0x000fe40000100800 */
[----:B------:R1:W-:Y:S02]  /*9e310*/  STL.64 [R1+0x148], R18 ;  /* 0x0001481201007387 */ /* 0x0003e40000100a00 */
[----:B-1----:R-:W4:Y:S01]  /*9e320*/  LDL.LU.64 R18, [R1+0x1740] ;  /* 0x0017400001127983 */ /* 0x002f220000300a00 */
[----:B------:R-:W2:Y:S01]  /*9e330*/  LDL.LU.64 R16, [R1+0x1738] ;  /* 0x0017380001107983 */ /* 0x000ea20000300a00 */
[----:B0-----:R-:W-:-:S02]  /*9e340*/  SHF.L.U32 R11, R7, 0xe, RZ ;  /* 0x0000000e070b7819 */ /* 0x001fc400000006ff */
[----:B------:R-:W3:Y:S02]  /*9e350*/  LDL.LU.64 R6, [R1+0xb20] ;  /* 0x000b200001067983 */ /* 0x000ee40000300a00 */
[----:B------:R-:W-:-:S05]  /*9e360*/  LOP3.LUT R11, R11, 0x18000, RZ, 0xc0, !PT ;  /* 0x000180000b0b7812 */ /* 0x000fca00078ec0ff */
[----:B------:R-:W-:-:S05]  /*9e370*/  IMAD R11, R22, 0x10, R11 ;  /* 0x00000010160b7824 */ /* 0x000fca00078e020b */
[----:B------:R-:W-:Y:S01]  /*9e380*/  LOP3.LUT R11, R11, 0x20, RZ, 0x3c, !PT ;  /* 0x000000200b0b7812 */ /* 0x000fe200078e3cff */
[----:B----4-:R-:W-:Y:S01]  /*9e390*/  STG.E.U16 [R18.64], R0 ;  /* 0x0000000012007986 */ /* 0x010fe2000c101504 */
[----:B--2---:R-:W-:Y:S03]  /*9e3a0*/  STG.E.U16 [R16.64], R13 ;  /* 0x0000000d10007986 */ /* 0x004fe6000c101504 */
[----:B------:R-:W0:Y:S02]  /*9e3b0*/  LDS.128 R16, [R11+0x5000] ;  /* 0x005000000b107984 */ /* 0x000e240000000c00 */
[----:B0-----:R-:W-:Y:S02]  /*9e3c0*/  STL.64 [R1+0xc0], R16 ;  /* 0x0000c01001007387 */ /* 0x001fe40000100a00 */
[----:B------:R0:W-:Y:S02]  /*9e3d0*/  STL.64 [R1+0xc8], R18 ;  /* 0x0000c81201007387 */ /* 0x0001e40000100a00 */
[----:B0-----:R-:W2:Y:S01]  /*9e3e0*/  LDL.LU.64 R18, [R1+0x1730] ;  /* 0x0017300001127983 */ /* 0x001ea20000300a00 */
[----:B------:R-:W-:-:S05]  /*9e3f0*/  PRMT R0, R13, 0x7632, R0 ;  /* 0x000076320d007816 */ /* 0x000fca0000000000 */
[----:B---3--:R-:W-:Y:S01]  /*9e400*/  STG.E.U16 [R20.64], R0 ;  /* 0x0000000014007986 */ /* 0x008fe2000c101504 */
[----:B------:R-:W-:Y:S02]  /*9e410*/  STG.E.U16 [R14.64], R4 ;  /* 0x000000040e007986 */ /* 0x000fe4000c101504 */
[----:B------:R-:W0:Y:S04]  /*9e420*/  LDS.128 R12, [R3+0x5000] ;  /* 0x00500000030c7984 */ /* 0x000e280000000c00 */
[----:B------:R1:W-:Y:S02]  /*9e430*/  STL [R1+0x1720], R11 ;  /* 0x0017200b01007387 */ /* 0x0003e40000100800 */
[----:B-1----:R-:W3:Y:S01]  /*9e440*/  LDL.LU.64 R10, [R1+0xb18] ;  /* 0x000b1800010a7983 */ /* 0x002ee20000300a00 */
[----:B------:R-:W-:Y:S02]  /*9e450*/  STL.64 [R1+0x1718], R8 ;  /* 0x0017180801007387 */ /* 0x000fe40000100a00 */
[----:B------:R-:W4:Y:S02]  /*9e460*/  LDL.LU.64 R16, [R1+0xb80] ;  /* 0x000b800001107983 */ /* 0x000f240000300a00 */
[----:B------:R-:W3:Y:S01]  /*9e470*/  LDL.LU.64 R20, [R1+0xb40] ;  /* 0x000b400001147983 */ /* 0x000ee20000300a00 */
[----:B------:R-:W-:Y:S01]  /*9e480*/  PRMT R0, R4, 0x7632, R0 ;  /* 0x0000763204007816 */ /* 0x000fe20000000000 */
[----:B------:R1:W-:Y:S04]  /*9e490*/  STL [R1+0x1710], R5 ;  /* 0x0017100501007387 */ /* 0x0003e80000100800 */
[----:B-1----:R-:W3:Y:S04]  /*9e4a0*/  LDL.LU.64 R4, [R1+0xb28] ;  /* 0x000b280001047983 */ /* 0x002ee80000300a00 */
[----:B0-----:R-:W-:Y:S01]  /*9e4b0*/  STL [R1+0x44], R13 ;  /* 0x0000440d01007387 */ /* 0x001fe20000100800 */
[----:B------:R0:W-:Y:S01]  /*9e4c0*/  STL.64 [R1+0x48], R14 ;  /* 0x0000480e01007387 */ /* 0x0001e20000100a00 */
[----:B------:R-:W-:-:S02]  /*9e4d0*/  MOV R22, R12 ;  /* 0x0000000c00167202 */ /* 0x000fc40000000f00 */
[----:B0-----:R-:W3:Y:S01]  /*9e4e0*/  LDL.LU.64 R14, [R1+0x1728] ;  /* 0x00172800010e7983 */ /* 0x001ee20000300a00 */
[----:B------:R-:W3:Y:S03]  /*9e4f0*/  LDL.LU R12, [R1+0x1724] ;  /* 0x00172400010c7983 */ /* 0x000ee60000300800 */
[----:B--2---:R0:W-:Y:S04]  /*9e500*/  STG.E.U16 [R18.64], R0 ;  /* 0x0000000012007986 */ /* 0x0041e8000c101504 */
[----:B0-----:R-:W2:Y:S01]  /*9e510*/  LDL.LU.64 R18, [R1+0xb38] ;  /* 0x000b380001127983 */ /* 0x001ea20000300a00 */
[----:B---3--:R-:W-:-:S03]  /*9e520*/  PRMT R0, R12, 0x7632, R0 ;  /* 0x000076320c007816 */ /* 0x008fc60000000000 */
[----:B------:R-:W-:Y:S02]  /*9e530*/  STG.E.U16 [R14.64], R12 ;  /* 0x0000000c0e007986 */ /* 0x000fe4000c101504 */
[----:B------:R-:W0:Y:S02]  /*9e540*/  LDS.128 R12, [R23+0x5000] ;  /* 0x00500000170c7984 */ /* 0x000e240000000c00 */
[----:B------:R-:W-:Y:S02]  /*9e550*/  STG.E.U16 [R10.64], R0 ;  /* 0x000000000a007986 */ /* 0x000fe4000c101504 */
[----:B------:R-:W1:Y:S02]  /*9e560*/  LDS.128 R8, [R27+0x6000] ;  /* 0x006000001b087984 */ /* 0x000e640000000c00 */
[----:B--2---:R2:W-:Y:S04]  /*9e570*/  STL.64 [R1+0x1708], R18 ;  /* 0x0017081201007387 */ /* 0x0045e80000100a00 */
[----:B--2---:R-:W2:Y:S01]  /*9e580*/  LDL.LU.64 R18, [R1+0xb30] ;  /* 0x000b300001127983 */ /* 0x004ea20000300a00 */
[----:B----4-:R-:W-:Y:S02]  /*9e590*/  STL.64 [R1+0x1700], R16 ;  /* 0x0017001001007387 */ /* 0x010fe40000100a00 */
[----:B0-----:R-:W-:Y:S02]  /*9e5a0*/  STL.64 [R1+0x16d0], R12 ;  /* 0x0016d00c01007387 */ /* 0x001fe40000100a00 */
[----:B------:R0:W-:Y:S02]  /*9e5b0*/  STL.64 [R1+0x1488], R14 ;  /* 0x0014880e01007387 */ /* 0x0001e40000100a00 */
[----:B0-----:R-:W3:Y:S01]  /*9e5c0*/  LDL.LU.64 R14, [R1+0xb88] ;  /* 0x000b8800010e7983 */ /* 0x001ee20000300a00 */
[----:B-1----:R-:W-:Y:S02]  /*9e5d0*/  STL.64 [R1+0x130], R8 ;  /* 0x0001300801007387 */ /* 0x002fe40000100a00 */
[----:B------:R0:W-:Y:S02]  /*9e5e0*/  STL.64 [R1+0x138], R10 ;  /* 0x0001380a01007387 */ /* 0x0001e40000100a00 */
[----:B0-----:R-:W4:Y:S01]  /*9e5f0*/  LDL.LU R11, [R1+0x1720] ;  /* 0x00172000010b7983 */ /* 0x001f220000300800 */
[----:B------:R-:W-:-:S03]  /*9e600*/  PRMT R0, R26, 0x7632, R0 ;  /* 0x000076321a007816 */ /* 0x000fc60000000000 */
[----:B------:R-:W-:Y:S01]  /*9e610*/  STG.E.U16 [R4.64], R26 ;  /* 0x0000001a04007986 */ /* 0x000fe2000c101504 */
[----:B------:R-:W2:Y:S03]  /*9e620*/  LDL.LU.64 R8, [R1+0x1718] ;  /* 0x0017180001087983 */ /* 0x000ea60000300a00 */
[----:B------:R-:W-:Y:S04]  /*9e630*/  STG.E.U16 [R6.64], R0 ;  /* 0x0000000006007986 */ /* 0x000fe8000c101504 */
[----:B----4-:R-:W0:Y:S04]  /*9e640*/  LDS.128 R4, [R11+0x6000] ;  /* 0x006000000b047984 */ /* 0x010e280000000c00 */
[----:B0-----:R0:W-:Y:S02]  /*9e650*/  STL.64 [R1+0xb8], R6 ;  /* 0x0000b80601007387 */ /* 0x0011e40000100a00 */
[----:B0-----:R-:W-:-:S02]  /*9e660*/  MOV R7, R5 ;  /* 0x0000000500077202 */ /* 0x001fc40000000f00 */
[----:B------:R-:W2:Y:S04]  /*9e670*/  LDL.LU R5, [R1+0x1710] ;  /* 0x0017100001057983 */ /* 0x000ea80000300800 */
[----:B--2---:R-:W-:Y:S02]  /*9e680*/  STG.E.U16 [R18.64], R5 ;  /* 0x0000000512007986 */ /* 0x004fe4000c101504 */
[----:B------:R-:W0:Y:S01]  /*9e690*/  LDS.128 R16, [R3+0x6000] ;  /* 0x0060000003107984 */ /* 0x000e220000000c00 */
[----:B------:R-:W-:Y:S02]  /*9e6a0*/  PRMT R2, R5, 0x7632, R2 ;  /* 0x0000763205027816 */ /* 0x000fe40000000002 */
[----:B0-----:R-:W-:Y:S02]  /*9e6b0*/  MOV R6, R17 ;  /* 0x0000001100067202 */ /* 0x001fe40000000f00 */
[----:B------:R-:W-:Y:S01]  /*9e6c0*/  MOV R28, R18 ;  /* 0x00000012001c7202 */ /* 0x000fe20000000f00 */
[----:B------:R0:W-:Y:S01]  /*9e6d0*/  STL [R1+0x3c], R19 ;  /* 0x00003c1301007387 */ /* 0x0001e20000100800 */
[----:B------:R-:W-:-:S03]  /*9e6e0*/  IMAD.MOV.U32 R5, RZ, RZ, R16 ;  /* 0x000000ffff057224 */ /* 0x000fc600078e0010 */
[----:B0-----:R-:W2:Y:S01]  /*9e6f0*/  LDL.LU.64 R18, [R1+0x1708] ;  /* 0x0017080001127983 */ /* 0x001ea20000300a00 */
[----:B------:R-:W4:Y:S02]  /*9e700*/  LDL.LU.64 R16, [R1+0x1700] ;  /* 0x0017000001107983 */ /* 0x000f240000300a00 */
[----:B------:R-:W-:Y:S02]  /*9e710*/  STL.64 [R1+0x15a8], R6 ;  /* 0x0015a80601007387 */ /* 0x000fe40000100a00 */
[----:B------:R-:W-:Y:S01]  /*9e720*/  STL [R1+0x14b0], R28 ;  /* 0x0014b01c01007387 */ /* 0x000fe20000100800 */
[----:B------:R-:W2:Y:S01]  /*9e730*/  LDL.LU.64 R12, [R1+0xbb0] ;  /* 0x000bb000010c7983 */ /* 0x000ea20000300a00 */
[----:B------:R-:W-:-:S03]  /*9e740*/  PRMT R0, R8, 0x7632, R0 ;  /* 0x0000763208007816 */ /* 0x000fc60000000000 */
[----:B----4-:R-:W-:Y:S01]  /*9e750*/  STG.E.U16 [R16.64], R2 ;  /* 0x0000000210007986 */ /* 0x010fe2000c101504 */
[----:B------:R0:W-:Y:S03]  /*9e760*/  STG.E.U16 [R20.64], R8 ;  /* 0x0000000814007986 */ /* 0x0001e6000c101504 */
[----:B--2---:R-:W-:Y:S04]  /*9e770*/  STL.64 [R1+0x16f8], R12 ;  /* 0x0016f80c01007387 */ /* 0x004fe80000100a00 */
[----:B0-----:R-:W2:Y:S01]  /*9e780*/  LDL.LU.64 R20, [R1+0xba8] ;  /* 0x000ba80001147983 */ /* 0x001ea20000300a00 */
[----:B------:R-:W-:Y:S02]  /*9e790*/  STG.E.U16 [R18.64], R0 ;  /* 0x0000000012007986 */ /* 0x000fe4000c101504 */
[----:B------:R-:W0:Y:S04]  /*9e7a0*/  LDS.128 R16, [R23+0x6000] ;  /* 0x0060000017107984 */ /* 0x000e280000000c00 */
[----:B------:R-:W-:Y:S01]  /*9e7b0*/  STL [R1+0x15e8], R9 ;  /* 0x0015e80901007387 */ /* 0x000fe20000100800 */
[----:B------:R1:W-:Y:S04]  /*9e7c0*/  STL.64 [R1+0x16f0], R22 ;  /* 0x0016f01601007387 */ /* 0x0003e80000100a00 */
[----:B-1----:R-:W4:Y:S04]  /*9e7d0*/  LDL.LU R23, [R1+0xc0] ;  /* 0x0000c00001177983 */ /* 0x002f280000300800 */
[----:B--2---:R1:W-:Y:S04]  /*9e7e0*/  STL.64 [R1+0x16e8], R20 ;  /* 0x0016e81401007387 */ /* 0x0043e80000100a00 */
[----:B-1----:R-:W4:Y:S01]  /*9e7f0*/  LDL.LU.64 R20, [R1+0xb90] ;  /* 0x000b900001147983 */ /* 0x002f220000300a00 */
[----:B0-----:R0:W-:Y:S02]  /*9e800*/  STL.64 [R1+0x1480], R18 ;  /* 0x0014801201007387 */ /* 0x0011e40000100a00 */
[----:B------:R-:W2:Y:S02]  /*9e810*/  LDL.LU.64 R6, [R1+0xe60] ;  /* 0x000e600001067983 */ /* 0x000ea40000300a00 */
[----:B------:R-:W2:Y:S01]  /*9e820*/  LDL.LU R28, [R1+0x130] ;  /* 0x00013000011c7983 */ /* 0x000ea20000300800 */
[----:B0-----:R-:W2:Y:S04]  /*9e830*/  LDL.LU.64 R18, [R1+0xe48] ;  /* 0x000e480001127983 */ /* 0x001ea80000300a00 */
[----:B---3--:R-:W-:Y:S02]  /*9e840*/  STG.E.U16 [R14.64], R24 ;  /* 0x000000180e007986 */ /* 0x008fe4000c101504 */
[----:B------:R-:W0:Y:S02]  /*9e850*/  LDS.128 R12, [R27+0x7000] ;  /* 0x007000001b0c7984 */ /* 0x000e240000000c00 */
[----:B--2---:R1:W-:Y:S04]  /*9e860*/  STL.64 [R1+0x16e0], R18 ;  /* 0x0016e01201007387 */ /* 0x0043e80000100a00 */
[----:B-1----:R-:W2:Y:S01]  /*9e870*/  LDL.LU.64 R18, [R1+0xba0] ;  /* 0x000ba00001127983 */ /* 0x002ea20000300a00 */
[----:B------:R1:W-:Y:S03]  /*9e880*/  STL.64 [R1+0x16d8], R16 ;  /* 0x0016d81001007387 */ /* 0x0003e60000100a00 */
[----:B-1----:R-:W3:Y:S01]  /*9e890*/  LDL.LU.64 R16, [R1+0xb98] ;  /* 0x000b980001107983 */ /* 0x002ee20000300a00 */
[----:B------:R-:W-:Y:S01]  /*9e8a0*/  PRMT R0, R24, 0x7632, R0 ;  /* 0x0000763218007816 */ /* 0x000fe20000000000 */
[----:B0-----:R-:W-:-:S02]  /*9e8b0*/  MOV R24, R14 ;  /* 0x0000000e00187202 */ /* 0x001fc40000000f00 */
[----:B------:R0:W-:Y:S01]  /*9e8c0*/  STL.64 [R1+0x120], R12 ;  /* 0x0001200c01007387 */ /* 0x0001e20000100a00 */
[----:B------:R-:W-:Y:S01]  /*9e8d0*/  MOV R10, R4 ;  /* 0x00000004000a7202 */ /* 0x000fe20000000f00 */
[----:B------:R-:W-:Y:S01]  /*9e8e0*/  IMAD.MOV.U32 R4, RZ, RZ, R15 ;  /* 0x000000ffff047224 */ /* 0x000fe200078e000f */
[----:B0-----:R-:W2:Y:S01]  /*9e8f0*/  LDL.LU.64 R12, [R1+0x16f8] ;  /* 0x0016f800010c7983 */ /* 0x001ea20000300a00 */
[----:B------:R-:W2:Y:S02]  /*9e900*/  LDL.LU.64 R8, [R1+0xe40] ;  /* 0x000e400001087983 */ /* 0x000ea40000300a00 */
[----:B------:R-:W2:Y:S02]  /*9e910*/  LDL.LU.64 R14, [R1+0xe38] ;  /* 0x000e3800010e7983 */ /* 0x000ea40000300a00 */
[----:B------:R-:W2:Y:S01]  /*9e920*/  LDL.LU.64 R26, [R1+0xe30] ;  /* 0x000e3000011a7983 */ /* 0x000ea20000300a00 */
[----:B------:R0:W-:Y:S04]  /*9e930*/  STL.64 [R1+0x1618], R24 ;  /* 0x0016181801007387 */ /* 0x0001e80000100a00 */
[----:B0-----:R-:W2:Y:S01]  /*9e940*/  LDL.LU.64 R24, [R1+0xe50] ;  /* 0x000e500001187983 */ /* 0x001ea20000300a00 */
[----:B------:R-:W-:Y:S03]  /*9e950*/  STL [R1+0x135c], R4 ;  /* 0x00135c0401007387 */ /* 0x000fe60000100800 */
[----:B---3--:R0:W-:Y:S01]  /*9e960*/  STG.E.U16 [R16.64], R0 ;  /* 0x0000000010007986 */ /* 0x0081e2000c101504 */
[----:B----4-:R-:W-:Y:S01]  /*9e970*/  STG.E.U16 [R20.64], R23 ;  /* 0x0000001714007986 */ /* 0x010fe2000c101504 */
[----:B0-----:R-:W-:-:S02]  /*9e980*/  PRMT R0, R23, 0x7632, R0 ;  /* 0x0000763217007816 */ /* 0x001fc40000000000 */
[----:B------:R-:W0:Y:S04]  /*9e990*/  LDS.128 R20, [R11+0x7000] ;  /* 0x007000000b147984 */ /* 0x000e280000000c00 */
[----:B0-----:R-:W-:Y:S01]  /*9e9a0*/  STL.64 [R1+0xa0], R20 ;  /* 0x0000a01401007387 */ /* 0x001fe20000100a00 */
[----:B------:R0:W-:Y:S03]  /*9e9b0*/  STL.64 [R1+0xa8], R22 ;  /* 0x0000a81601007387 */ /* 0x0001e60000100a00 */
[----:B0-----:R-:W3:Y:S01]  /*9e9c0*/  LDL.LU.64 R22, [R1+0x16f0] ;  /* 0x0016f00001167983 */ /* 0x001ee20000300a00 */
[----:B------:R-:W4:Y:S03]  /*9e9d0*/  LDL.LU.64 R20, [R1+0x16e8] ;  /* 0x0016e80001147983 */ /* 0x000f260000300a00 */
[----:B--2---:R-:W-:Y:S02]  /*9e9e0*/  STG.E.U16 [R18.64], R0 ;  /* 0x0000000012007986 */ /* 0x004fe4000c101504 */
[----:B------:R-:W0:Y:S02]  /*9e9f0*/  LDS.128 R16, [R3+0x7000] ;  /* 0x0070000003107984 */ /* 0x000e240000000c00 */
[----:B0-----:R-:W-:-:S02]  /*9ea00*/  MOV R11, R18 ;  /* 0x00000012000b7202 */ /* 0x001fc40000000f00 */
[----:B------:R-:W-:Y:S01]  /*9ea10*/  MOV R3, R19 ;  /* 0x0000001300037202 */ /* 0x000fe20000000f00 */
[----:B------:R0:W-:Y:S01]  /*9ea20*/  STL.64 [R1+0x20], R16 ;  /* 0x0000201001007387 */ /* 0x0001e20000100a00 */
[----:B------:R-:W2:Y:S03]  /*9ea30*/  LDL.LU.64 R18, [R1+0x16e0] ;  /* 0x0016e00001127983 */ /* 0x000ea60000300a00 */
[----:B0-----:R-:W2:Y:S01]  /*9ea40*/  LDL.LU.64 R16, [R1+0x16d8] ;  /* 0x0016d80001107983 */ /* 0x001ea20000300a00 */
[----:B------:R-:W-:Y:S02]  /*9ea50*/  STL [R1+0x1460], R11 ;  /* 0x0014600b01007387 */ /* 0x000fe40000100800 */
[----:B------:R-:W-:Y:S01]  /*9ea60*/  STL [R1+0x1338], R3 ;  /* 0x0013380301007387 */ /* 0x000fe20000100800 */
[----:B---3--:R-:W-:Y:S01]  /*9ea70*/  PRMT R0, R22, 0x7632, R0 ;  /* 0x0000763216007816 */ /* 0x008fe20000000000 */
[----:B------:R0:W-:Y:S04]  /*9ea80*/  STG.E.U16 [R12.64], R22 ;  /* 0x000000160c007986 */ /* 0x0001e8000c101504 */
[----:B----4-:R-:W-:Y:S02]  /*9ea90*/  STG.E.U16 [R20.64], R0 ;  /* 0x0000000014007986 */ /* 0x010fe4000c101504 */
[----:B------:R-:W1:Y:S02]  /*9eaa0*/  LDS.128 R20, [R23+0x7000] ;  /* 0x0070000017147984 */ /* 0x000e640000000c00 */
[----:B0-----:R-:W3:Y:S04]  /*9eab0*/  LDL.LU.64 R12, [R1+0x16d0] ;  /* 0x0016d000010c7983 */ /* 0x001ee80000300a00 */
[----:B-1----:R0:W-:Y:S04]  /*9eac0*/  STL.64 [R1+0x1690], R20 ;  /* 0x0016901401007387 */ /* 0x0021e80000100a00 */
[----:B0-----:R-:W4:Y:S01]  /*9ead0*/  LDL.LU.64 R20, [R1+0xe58] ;  /* 0x000e580001147983 */ /* 0x001f220000300a00 */
[----:B------:R-:W-:Y:S01]  /*9eae0*/  PRMT R0, R28, 0x7632, R0 ;  /* 0x000076321c007816 */ /* 0x000fe20000000000 */
[----:B------:R-:W-:Y:S01]  /*9eaf0*/  STL.64 [R1+0x1440], R22 ;  /* 0x0014401601007387 */ /* 0x000fe20000100a00 */
[----:B---3--:R-:W-:Y:S01]  /*9eb00*/  PRMT R2, R12, 0x7632, R2 ;  /* 0x000076320c027816 */ /* 0x008fe20000000002 */
[----:B------:R0:W-:Y:S04]  /*9eb10*/  STG.E.U16 [R6.64], R12 ;  /* 0x0000000c06007986 */ /* 0x0001e8000c101504 */
[----:B0-----:R-:W3:Y:S01]  /*9eb20*/  LDL.LU.64 R6, [R1+0xe28] ;  /* 0x000e280001067983 */ /* 0x001ee20000300a00 */
[----:B------:R-:W-:Y:S03]  /*9eb30*/  STL [R1+0x15b0], R13 ;  /* 0x0015b00d01007387 */ /* 0x000fe60000100800 */
[----:B----4-:R0:W-:Y:S01]  /*9eb40*/  STG.E.U16 [R20.64], R2 ;  /* 0x0000000214007986 */ /* 0x0101e2000c101504 */
[----:B------:R-:W-:Y:S02]  /*9eb50*/  STG.E.U16 [R24.64], R28 ;  /* 0x0000001c18007986 */ /* 0x000fe4000c101504 */
[----:B--2---:R-:W-:Y:S02]  /*9eb60*/  STG.E.U16 [R18.64], R0 ;  /* 0x0000000012007986 */ /* 0x004fe4000c101504 */
[----:B------:R-:W-:Y:S01]  /*9eb70*/  STG.E.U16 [R8.64], R10 ;  /* 0x0000000a08007986 */ /* 0x000fe2000c101504 */
[----:B0-----:R-:W-:-:S05]  /*9eb80*/  PRMT R2, R10, 0x7632, R2 ;  /* 0x000076320a027816 */ /* 0x001fca0000000002 */
[----:B------:R0:W-:Y:S01]  /*9eb90*/  STG.E.U16 [R14.64], R2 ;  /* 0x000000020e007986 */ /* 0x0001e2000c101504 */
[----:B------:R1:W-:Y:S03]  /*9eba0*/  STG.E.U16 [R26.64], R5 ;  /* 0x000000051a007986 */ /* 0x0003e6000c101504 */
[----:B0-----:R-:W2:Y:S01]  /*9ebb0*/  LDL.LU.64 R14, [R1+0xe20] ;  /* 0x000e2000010e7983 */ /* 0x001ea20000300a00 */
[----:B-1----:R-:W4:Y:S03]  /*9ebc0*/  LDL.LU.64 R26, [R1+0xe08] ;  /* 0x000e0800011a7983 */ /* 0x002f260000300a00 */
[----:B----4-:R0:W-:Y:S04]  /*9ebd0*/  STL [R1+0x16b8], R27 ;  /* 0x0016b81b01007387 */ /* 0x0101e80000100800 */
[----:B0-----:R-:W4:Y:S01]  /*9ebe0*/  LDL.LU R27, [R1+0x120] ;  /* 0x00012000011b7983 */ /* 0x001f220000300800 */
[----:B------:R-:W2:Y:S03]  /*9ebf0*/  LDL.LU R3, [R1+0x20] ;  /* 0x0000200001037983 */ /* 0x000ea60000300800 */
[----:B--2---:R0:W-:Y:S04]  /*9ec00*/  STL [R1+0x16a8], R3 ;  /* 0x0016a80301007387 */ /* 0x0041e80000100800 */
[----:B0-----:R-:W2:Y:S01]  /*9ec10*/  LDL.LU R3, [R1+0xa0] ;  /* 0x0000a00001037983 */ /* 0x001ea20000300800 */
        /* <DEDUP_REMOVED lines=11> */
[----:B------:R-:W2:Y:S02]  /*9ecd0*/  LDL.LU R11, [R1+0x194] ;  /* 0x00019400010b7983 */ /* 0x000ea40000300800 */
[----:B------:R-:W2:Y:S02]  /*9ece0*/  LDL.LU R28, [R1+0x94] ;  /* 0x00009400011c7983 */ /* 0x000ea40000300800 */
[----:B------:R-:W3:Y:S01]  /*9ecf0*/  LDL.LU R4, [R1+0x114] ;  /* 0x0001140001047983 */ /* 0x000ee20000300800 */
[----:B--2---:R0:W-:Y:S04]  /*9ed00*/  STL.64 [R1+0x1680], R28 ;  /* 0x0016801c01007387 */ /* 0x0041e80000100a00 */
[----:B0-----:R-:W2:Y:S01]  /*9ed10*/  LDL.LU.64 R28, [R1+0xdd8] ;  /* 0x000dd800011c7983 */ /* 0x001ea20000300a00 */
[----:B------:R-:W-:-:S02]  /*9ed20*/  PRMT R0, R5, 0x7632, R0 ;  /* 0x0000763205007816 */ /* 0x000fc40000000000 */
[----:B------:R-:W-:-:S03]  /*9ed30*/  PRMT R2, R16, 0x7632, R2 ;  /* 0x0000763210027816 */ /* 0x000fc60000000002 */
[----:B---3--:R-:W-:Y:S01]  /*9ed40*/  STG.E.U16 [R6.64], R0 ;  /* 0x0000000006007986 */ /* 0x008fe2000c101504 */
[----:B------:R-:W-:Y:S02]  /*9ed50*/  STG.E.U16 [R14.64], R16 ;  /* 0x000000100e007986 */ /* 0x000fe4000c101504 */
[----:B------:R-:W-:Y:S01]  /*9ed60*/  STG.E.U16 [R20.64], R2 ;  /* 0x0000000214007986 */ /* 0x000fe2000c101504 */
[----:B--2---:R0:W-:Y:S04]  /*9ed70*/  STL.64 [R1+0x1688], R28 ;  /* 0x0016881c01007387 */ /* 0x0041e80000100a00 */
[----:B0-----:R-:W2:Y:S01]  /*9ed80*/  LDL.LU.64 R28, [R1+0xde0] ;  /* 0x000de000011c7983 */ /* 0x001ea20000300a00 */
[----:B------:R-:W3:Y:S02]  /*9ed90*/  LDL.LU.64 R12, [R1+0xdc0] ;  /* 0x000dc000010c7983 */ /* 0x000ee40000300a00 */
        /* <DEDUP_REMOVED lines=8> */
[----:B------:R0:W-:Y:S02]  /*9ee20*/  STL [R1+0x1610], R17 ;  /* 0x0016101101007387 */ /* 0x0001e40000100800 */
[----:B0-----:R-:W2:Y:S01]  /*9ee30*/  LDL.LU.64 R16, [R1+0xdc8] ;  /* 0x000dc80001107983 */ /* 0x001ea20000300a00 */
[----:B------:R-:W2:Y:S01]  /*9ee40*/  LDL.LU.64 R20, [R1+0x16c8] ;  /* 0x0016c80001147983 */ /* 0x000ea20000300a00 */
[----:B----4-:R-:W-:-:S02]  /*9ee50*/  PRMT R0, R27, 0x7632, R0 ;  /* 0x000076321b007816 */ /* 0x010fc40000000000 */
[----:B--2---:R0:W-:Y:S04]  /*9ee60*/  STG.E.U16 [R20.64], R27 ;  /* 0x0000001b14007986 */ /* 0x0041e8000c101504 */
[----:B0-----:R-:W2:Y:S01]  /*9ee70*/  LDL.LU.64 R20, [R1+0x16c0] ;  /* 0x0016c00001147983 */ /* 0x001ea20000300a00 */
[----:B------:R-:W4:Y:S01]  /*9ee80*/  LDL.LU R27, [R1+0x16b8] ;  /* 0x0016b800011b7983 */ /* 0x000f220000300800 */
[----:B------:R-:W-:Y:S02]  /*9ee90*/  PRMT R2, R3, 0x7632, R2 ;  /* 0x0000763203027816 */ /* 0x000fe40000000002 */
[----:B----4-:R0:W-:Y:S01]  /*9eea0*/  STG.E.U16 [R26.64], R0 ;  /* 0x000000001a007986 */ /* 0x0101e2000c101504 */
[----:B--2---:R1:W-:Y:S03]  /*9eeb0*/  STG.E.U16 [R20.64], R3 ;  /* 0x0000000314007986 */ /* 0x0043e6000c101504 */
[----:B0-----:R-:W2:Y:S01]  /*9eec0*/  LDL.LU.64 R26, [R1+0xd88] ;  /* 0x000d8800011a7983 */ /* 0x001ea20000300a00 */
[----:B-1----:R-:W4:Y:S02]  /*9eed0*/  LDL.LU.64 R20, [R1+0x16b0] ;  /* 0x0016b00001147983 */ /* 0x002f240000300a00 */
[----:B------:R-:W2:Y:S01]  /*9eee0*/  LDL.LU R3, [R1+0x16a8] ;  /* 0x0016a80001037983 */ /* 0x000ea20000300800 */
[----:B----4-:R0:W-:Y:S04]  /*9eef0*/  STG.E.U16 [R20.64], R2 ;  /* 0x0000000214007986 */ /* 0x0101e8000c101504 */
[----:B0-----:R-:W4:Y:S01]  /*9ef00*/  LDL.LU.64 R20, [R1+0x16a0] ;  /* 0x0016a00001147983 */ /* 0x001f220000300a00 */
[----:B--2---:R-:W-:-:S03]  /*9ef10*/  PRMT R0, R3, 0x7632, R0 ;  /* 0x0000763203007816 */ /* 0x004fc60000000000 */
[----:B----4-:R0:W-:Y:S04]  /*9ef20*/  STG.E.U16 [R20.64], R3 ;  /* 0x0000000314007986 */ /* 0x0101e8000c101504 */
[----:B0-----:R-:W2:Y:S04]  /*9ef30*/  LDL.LU.64 R20, [R1+0x1698] ;  /* 0x0016980001147983 */ /* 0x001ea80000300a00 */
[----:B--2---:R0:W-:Y:S04]  /*9ef40*/  STG.E.U16 [R20.64], R0 ;  /* 0x0000000014007986 */ /* 0x0041e8000c101504 */
[----:B0-----:R-:W2:Y:S04]  /*9ef50*/  LDL.LU.64 R20, [R1+0x1690] ;  /* 0x0016900001147983 */ /* 0x001ea80000300a00 */
[----:B--2---:R0:W-:Y:S01]  /*9ef60*/  STG.E.U16 [R28.64], R20 ;  /* 0x000000141c007986 */ /* 0x0041e2000c101504 */
[----:B------:R-:W-:-:S03]  /*9ef70*/  PRMT R2, R20, 0x7632, R2 ;  /* 0x0000763214027816 */ /* 0x000fc60000000002 */
[----:B0-----:R-:W2:Y:S01]  /*9ef80*/  LDL.LU.64 R28, [R1+0x1688] ;  /* 0x00168800011c7983 */ /* 0x001ea20000300a00 */
[----:B------:R0:W-:Y:S03]  /*9ef90*/  STL [R1+0x1560], R21 ;  /* 0x0015601501007387 */ /* 0x0001e60000100800 */
[----:B0-----:R-:W4:Y:S01]  /*9efa0*/  LDL.LU.64 R20, [R1+0xdd0] ;  /* 0x000dd00001147983 */ /* 0x001f220000300a00 */
[----:B------:R-:W-:-:S03]  /*9efb0*/  PRMT R0, R11, 0x7632, R0 ;  /* 0x000076320b007816 */ /* 0x000fc60000000000 */
[----:B--2---:R0:W-:Y:S04]  /*9efc0*/  STG.E.U16 [R28.64], R2 ;  /* 0x000000021c007986 */ /* 0x0041e8000c101504 */
[----:B0-----:R-:W2:Y:S04]  /*9efd0*/  LDL.LU.64 R28, [R1+0x1680] ;  /* 0x00168000011c7983 */ /* 0x001ea80000300a00 */
[----:B----4-:R0:W-:Y:S04]  /*9efe0*/  STG.E.U16 [R20.64], R11 ;  /* 0x0000000b14007986 */ /* 0x0101e8000c101504 */
[----:B0-----:R-:W4:Y:S01]  /*9eff0*/  LDL.LU R11, [R1+0x74] ;  /* 0x00007400010b7983 */ /* 0x001f220000300800 */
[----:B------:R-:W-:Y:S01]  /*9f000*/  PRMT R2, R4, 0x7632, R2 ;  /* 0x0000763204027816 */ /* 0x000fe20000000002 */
[----:B------:R-:W-:Y:S02]  /*9f010*/  STG.E.U16 [R16.64], R0 ;  /* 0x0000000010007986 */ /* 0x000fe4000c101504 */
[----:B---3--:R-:W-:Y:S02]  /*9f020*/  STG.E.U16 [R12.64], R4 ;  /* 0x000000040c007986 */ /* 0x008fe4000c101504 */
[----:B------:R0:W-:Y:S02]  /*9f030*/  STG.E.U16 [R22.64], R2 ;  /* 0x0000000216007986 */ /* 0x0001e4000c101504 */
[----:B0-----:R-:W-:-:S02]  /*9f040*/  PRMT R2, R10, 0x7632, R2 ;  /* 0x000076320a027816 */ /* 0x001fc40000000002 */
[----:B--2---:R-:W-:Y:S01]  /*9f050*/  PRMT R0, R28, 0x7632, R0 ;  /* 0x000076321c007816 */ /* 0x004fe20000000000 */
[----:B------:R-:W-:Y:S04]  /*9f060*/  STG.E.U16 [R24.64], R28 ;  /* 0x0000001c18007986 */ /* 0x000fe8000c101504 */
[----:B------:R-:W-:Y:S01]  /*9f070*/  STG.E.U16 [R18.64], R0 ;  /* 0x0000000012007986 */ /* 0x000fe2000c101504 */
[----:B------:R-:W-:Y:S02]  /*9f080*/  STG.E.U16 [R8.64], R10 ;  /* 0x0000000a08007986 */ /* 0x000fe4000c101504 */
[----:B------:R0:W-:Y:S01]  /*9f090*/  STG.E.U16 [R6.64], R2 ;  /* 0x0000000206007986 */ /* 0x0001e2000c101504 */
[----:B----4-:R-:W-:Y:S01]  /*9f0a0*/  STL [R1+0x1668], R11 ;  /* 0x0016680b01007387 */ /* 0x010fe20000100800 */
[----:B------:R-:W2:Y:S03]  /*9f0b0*/  LDL.LU R3, [R1+0x174] ;  /* 0x0001740001037983 */ /* 0x000ea60000300800 */
[----:B0-----:R-:W3:Y:S01]  /*9f0c0*/  LDL.LU R7, [R1+0xf4] ;  /* 0x0000f40001077983 */ /* 0x001ee20000300800 */
[----:B------:R-:W-:Y:S01]  /*9f0d0*/  PRMT R0, R5, 0x7632, R0 ;  /* 0x0000763205007816 */ /* 0x000fe20000000000 */
[----:B------:R0:W-:Y:S04]  /*9f0e0*/  STG.E.U16 [R14.64], R5 ;  /* 0x000000050e007986 */ /* 0x0001e8000c101504 */
[----:B------:R1:W-:Y:S04]  /*9f0f0*/  STG.E.U16 [R26.64], R0 ;  /* 0x000000001a007986 */ /* 0x0003e8000c101504 */
[----:B---3--:R3:W-:Y:S01]  /*9f100*/  STL [R1+0x1638], R7 ;  /* 0x0016380701007387 */ /* 0x0087e20000100800 */
[----:B0-----:R-:W4:Y:S02]  /*9f110*/  LDL.LU.64 R14, [R1+0xd80] ;  /* 0x000d8000010e7983 */ /* 0x001f240000300a00 */
[----:B-1----:R-:W2:Y:S02]  /*9f120*/  LDL.LU R27, [R1+0x104] ;  /* 0x00010400011b7983 */ /* 0x002ea40000300800 */
[----:B------:R-:W2:Y:S01]  /*9f130*/  LDL.LU R11, [R1+0x84] ;  /* 0x00008400010b7983 */ /* 0x000ea20000300800 */
[----:B------:R-:W2:Y:S04]  /*9f140*/  LDL.LU R5, [R1+0x4] ;  /* 0x0000040001057983 */ /* 0x000ea80000300800 */
[----:B---3--:R-:W3:Y:S04]  /*9f150*/  LDL.LU.64 R6, [R1+0xd48] ;  /* 0x000d480001067983 */ /* 0x008ee80000300a00 */
        /* <DEDUP_REMOVED lines=11> */
[----:B0-----:R-:W3:Y:S01]  /*9f210*/  LDL.LU.64 R6, [R1+0xd78] ;  /* 0x000d780001067983 */ /* 0x001ee20000300a00 */
[----:B------:R-:W2:Y:S03]  /*9f220*/  LDL.LU.64 R24, [R1+0xd28] ;  /* 0x000d280001187983 */ /* 0x000ea60000300a00 */
[----:B--2---:R0:W-:Y:S04]  /*9f230*/  STL.64 [R1+0x1620], R24 ;  /* 0x0016201801007387 */ /* 0x0041e80000100a00 */
[----:B0-----:R-:W2:Y:S04]  /*9f240*/  LDL.LU.64 R24, [R1+0xd30] ;  /* 0x000d300001187983 */ /* 0x001ea80000300a00 */
[----:B--2---:R0:W-:Y:S04]  /*9f250*/  STL.64 [R1+0x1628], R24 ;  /* 0x0016281801007387 */ /* 0x0041e80000100a00 */
[----:B0-----:R-:W2:Y:S01]  /*9f260*/  LDL.LU.64 R24, [R1+0xd38] ;  /* 0x000d380001187983 */ /* 0x001ea20000300a00 */
[----:B------:R-:W-:-:S03]  /*9f270*/  PRMT R2, R27, 0x7632, R2 ;  /* 0x000076321b027816 */ /* 0x000fc60000000002 */
[----:B----4-:R-:W-:Y:S04]  /*9f280*/  STG.E.U16 [R14.64], R27 ;  /* 0x0000001b0e007986 */ /* 0x010fe8000c101504 */
[----:B---3--:R-:W-:Y:S04]  /*9f290*/  STG.E.U16 [R6.64], R2 ;  /* 0x0000000206007986 */ /* 0x008fe8000c101504 */
[----:B--2---:R0:W-:Y:S04]  /*9f2a0*/  STL.64 [R1+0x1630], R24 ;  /* 0x0016301801007387 */ /* 0x0041e80000100a00 */
[----:B0-----:R-:W2:Y:S01]  /*9f2b0*/  LDL.LU.64 R24, [R1+0xd40] ;  /* 0x000d400001187983 */ /* 0x001ea20000300a00 */
[----:B------:R-:W3:Y:S02]  /*9f2c0*/  LDL.LU.64 R16, [R1+0xd20] ;  /* 0x000d200001107983 */ /* 0x000ee40000300a00 */
[----:B------:R-:W4:Y:S02]  /*9f2d0*/  LDL.LU.64 R20, [R1+0xd18] ;  /* 0x000d180001147983 */ /* 0x000f240000300a00 */
[----:B------:R-:W2:Y:S01]  /*9f2e0*/  LDL.LU.64 R12, [R1+0xd10] ;  /* 0x000d1000010c7983 */ /* 0x000ea20000300a00 */
[----:B------:R-:W2:Y:S01]  /*9f2f0*/  LDL.LU R4, [R1+0x164] ;  /* 0x0001640001047983 */ /* 0x000ea20000300800 */
[----:B------:R-:W2:Y:S02]  /*9f300*/  LDL.LU.64 R22, [R1+0xd08] ;  /* 0x000d080001167983 */ /* 0x000ea40000300a00 */
[----:B------:R-:W2:Y:S02]  /*9f310*/  LDL.LU.64 R18, [R1+0xd00] ;  /* 0x000d000001127983 */ /* 0x000ea40000300a00 */
[----:B------:R-:W2:Y:S01]  /*9f320*/  LDL.LU R28, [R1+0xe4] ;  /* 0x0000e400011c7983 */ /* 0x000ea20000300800 */
[----:B------:R-:W2:Y:S01]  /*9f330*/  LDL.LU R10, [R1+0x64] ;  /* 0x00006400010a7983 */ /* 0x000ea20000300800 */
[----:B------:R-:W2:Y:S02]  /*9f340*/  LDL.LU.64 R8, [R1+0xcf8] ;  /* 0x000cf80001087983 */ /* 0x000ea40000300a00 */
[----:B------:R-:W2:Y:S02]  /*9f350*/  LDL.LU.64 R14, [R1+0xcf0] ;  /* 0x000cf000010e7983 */ /* 0x000ea40000300a00 */
[----:B------:R-:W2:Y:S01]  /*9f360*/  LDL.LU.64 R26, [R1+0xce8] ;  /* 0x000ce800011a7983 */ /* 0x000ea20000300a00 */
[----:B------:R-:W2:Y:S01]  /*9f370*/  LDL.LU.64 R6, [R1+0x1678] ;  /* 0x0016780001067983 */ /* 0x000ea20000300a00 */
        /* <DEDUP_REMOVED lines=14> */
[----:B0-----:R-:W2:Y:S04]  /*9f460*/  LDL.LU.64 R6, [R1+0x1640] ;  /* 0x0016400001067983 */ /* 0x001ea80000300a00 */
[----:B--2---:R0:W-:Y:S04]  /*9f470*/  STG.E.U16 [R6.64], R0 ;  /* 0x0000000006007986 */ /* 0x0041e8000c101504 */
[----:B0-----:R-:W2:Y:S04]  /*9f480*/  LDL.LU R7, [R1+0x1638] ;  /* 0x0016380001077983 */ /* 0x001ea80000300800 */
[----:B--2---:R0:W-:Y:S04]  /*9f490*/  STG.E.U16 [R24.64], R7 ;  /* 0x0000000718007986 */ /* 0x0041e8000c101504 */
[----:B0-----:R-:W2:Y:S01]  /*9f4a0*/  LDL.LU.64 R24, [R1+0x1630] ;  /* 0x0016300001187983 */ /* 0x001ea20000300a00 */
[----:B------:R-:W-:-:S02]  /*9f4b0*/  PRMT R2, R7, 0x7632, R2 ;  /* 0x0000763207027816 */ /* 0x000fc40000000002 */
[----:B------:R-:W3:Y:S03]  /*9f4c0*/  LDL.LU.64 R6, [R1+0xce0] ;  /* 0x000ce00001067983 */ /* 0x000ee60000300a00 */
[----:B--2---:R0:W-:Y:S04]  /*9f4d0*/  STG.E.U16 [R24.64], R2 ;  /* 0x0000000218007986 */ /* 0x0041e8000c101504 */
[----:B0-----:R-:W2:Y:S01]  /*9f4e0*/  LDL.LU.64 R24, [R1+0x1628] ;  /* 0x0016280001187983 */ /* 0x001ea20000300a00 */
[----:B---3--:R-:W-:-:S03]  /*9f4f0*/  PRMT R0, R11, 0x7632, R0 ;  /* 0x000076320b007816 */ /* 0x008fc60000000000 */
[----:B--2---:R0:W-:Y:S04]  /*9f500*/  STG.E.U16 [R24.64], R11 ;  /* 0x0000000b18007986 */ /* 0x0041e8000c101504 */
[----:B0-----:R-:W2:Y:S04]  /*9f510*/  LDL.LU.64 R24, [R1+0x1620] ;  /* 0x0016200001187983 */ /* 0x001ea80000300a00 */
[----:B--2---:R0:W-:Y:S04]  /*9f520*/  STG.E.U16 [R24.64], R0 ;  /* 0x0000000018007986 */ /* 0x0041e8000c101504 */
[----:B0-----:R-:W2:Y:S01]  /*9f530*/  LDL.LU.64 R24, [R1+0x1618] ;  /* 0x0016180001187983 */ /* 0x001ea20000300a00 */
[----:B------:R-:W-:-:S02]  /*9f540*/  PRMT R0, R4, 0x7632, R0 ;  /* 0x0000763204007816 */ /* 0x000fc40000000000 */
[----:B--2---:R-:W-:Y:S01]  /*9f550*/  PRMT R2, R25, 0x7632, R2 ;  /* 0x0000763219027816 */ /* 0x004fe20000000002 */
[----:B------:R0:W-:Y:S04]  /*9f560*/  STG.E.U16 [R16.64], R25 ;  /* 0x0000001910007986 */ /* 0x0001e8000c101504 */
[----:B----4-:R1:W-:Y:S01]  /*9f570*/  STG.E.U16 [R20.64], R2 ;  /* 0x0000000214007986 */ /* 0x0103e2000c101504 */
[----:B------:R-:W-:Y:S02]  /*9f580*/  STG.E.U16 [R12.64], R4 ;  /* 0x000000040c007986 */ /* 0x000fe4000c101504 */
[----:B------:R2:W-:Y:S02]  /*9f590*/  STG.E.U16 [R22.64], R0 ;  /* 0x0000000016007986 */ /* 0x0005e4000c101504 */
[----:B------:R3:W-:Y:S01]  /*9f5a0*/  STG.E.U16 [R18.64], R28 ;  /* 0x0000001c12007986 */ /* 0x0007e2000c101504 */
[----:B0-----:R-:W4:Y:S01]  /*9f5b0*/  LDL.LU R17, [R1+0x1610] ;  /* 0x0016100001117983 */ /* 0x001f220000300800 */
[----:B-1----:R-:W-:-:S02]  /*9f5c0*/  PRMT R2, R28, 0x7632, R2 ;  /* 0x000076321c027816 */ /* 0x002fc40000000002 */
[----:B--2---:R-:W-:Y:S01]  /*9f5d0*/  PRMT R0, R10, 0x7632, R0 ;  /* 0x000076320a007816 */ /* 0x004fe20000000000 */
[----:B------:R-:W-:Y:S04]  /*9f5e0*/  STL [R1+0x14f8], R24 ;  /* 0x0014f81801007387 */ /* 0x000fe80000100800 */
[----:B------:R-:W-:Y:S01]  /*9f5f0*/  STG.E.U16 [R8.64], R2 ;  /* 0x0000000208007986 */ /* 0x000fe2000c101504 */
[----:B------:R0:W-:Y:S02]  /*9f600*/  STG.E.U16 [R14.64], R10 ;  /* 0x0000000a0e007986 */ /* 0x0001e4000c101504 */
[----:B---3--:R-:W2:Y:S02]  /*9f610*/  LDL.LU.64 R18, [R1+0xc88] ;  /* 0x000c880001127983 */ /* 0x008ea40000300a00 */
[----:B------:R1:W-:Y:S01]  /*9f620*/  STG.E.U16 [R26.64], R0 ;  /* 0x000000001a007986 */ /* 0x0003e2000c101504 */
[----:B0-----:R-:W3:Y:S01]  /*9f630*/  LDL.LU.64 R14, [R1+0xc80] ;  /* 0x000c8000010e7983 */ /* 0x001ee20000300a00 */
[----:B------:R-:W2:Y:S02]  /*9f640*/  LDL.LU R10, [R1+0x154] ;  /* 0x00015400010a7983 */ /* 0x000ea40000300800 */
[----:B-1----:R-:W2:Y:S02]  /*9f650*/  LDL.LU.64 R26, [R1+0xc78] ;  /* 0x000c7800011a7983 */ /* 0x002ea40000300a00 */
[----:B------:R-:W4:Y:S02]  /*9f660*/  LDL.LU R16, [R1+0xc4] ;  /* 0x0000c40001107983 */ /* 0x000f240000300800 */
[----:B----4-:R-:W-:Y:S01]  /*9f670*/  STL.64 [R1+0x15c0], R16 ;  /* 0x0015c01001007387 */ /* 0x010fe20000100a00 */
[----:B------:R-:W4:Y:S03]  /*9f680*/  LDL.LU R3, [R1+0x44] ;  /* 0x0000440001037983 */ /* 0x000f260000300800 */
        /* <DEDUP_REMOVED lines=12> */
[----:B0-----:R-:W4:Y:S01]  /*9f750*/  LDL.LU.64 R8, [R1+0xc70] ;  /* 0x000c700001087983 */ /* 0x001f220000300a00 */
[----:B------:R-:W2:Y:S03]  /*9f760*/  LDL.LU.64 R16, [R1+0xc38] ;  /* 0x000c380001107983 */ /* 0x000ea60000300a00 */
[----:B--2---:R0:W-:Y:S04]  /*9f770*/  STL.64 [R1+0x15d0], R16 ;  /* 0x0015d01001007387 */ /* 0x0041e80000100a00 */
[----:B0-----:R-:W2:Y:S04]  /*9f780*/  LDL.LU.64 R16, [R1+0xc40] ;  /* 0x000c400001107983 */ /* 0x001ea80000300a00 */
[----:B--2---:R0:W-:Y:S04]  /*9f790*/  STL.64 [R1+0x15d8], R16 ;  /* 0x0015d81001007387 */ /* 0x0041e80000100a00 */
[----:B0-----:R-:W2:Y:S04]  /*9f7a0*/  LDL.LU.64 R16, [R1+0xc48] ;  /* 0x000c480001107983 */ /* 0x001ea80000300a00 */
[----:B--2---:R0:W-:Y:S04]  /*9f7b0*/  STL.64 [R1+0x15e0], R16 ;  /* 0x0015e01001007387 */ /* 0x0041e80000100a00 */
[----:B0-----:R-:W2:Y:S01]  /*9f7c0*/  LDL.LU.64 R16, [R1+0xc50] ;  /* 0x000c500001107983 */ /* 0x001ea20000300a00 */
[----:B------:R-:W2:Y:S01]  /*9f7d0*/  LDL.LU.64 R12, [R1+0xc28] ;  /* 0x000c2800010c7983 */ /* 0x000ea20000300a00 */
[----:B------:R-:W-:-:S02]  /*9f7e0*/  PRMT R2, R5, 0x7632, R2 ;  /* 0x0000763205027816 */ /* 0x000fc40000000002 */
[----:B------:R-:W-:Y:S01]  /*9f7f0*/  STG.E.U16 [R6.64], R5 ;  /* 0x0000000506007986 */ /* 0x000fe2000c101504 */
[----:B------:R-:W-:-:S03]  /*9f800*/  PRMT R0, R10, 0x7632, R0 ;  /* 0x000076320a007816 */ /* 0x000fc60000000000 */
[----:B------:R-:W-:Y:S01]  /*9f810*/  STG.E.U16 [R18.64], R2 ;  /* 0x0000000212007986 */ /* 0x000fe2000c101504 */
[----:B---3--:R-:W-:Y:S02]  /*9f820*/  STG.E.U16 [R14.64], R10 ;  /* 0x0000000a0e007986 */ /* 0x008fe4000c101504 */
[----:B------:R-:W-:Y:S02]  /*9f830*/  STG.E.U16 [R26.64], R0 ;  /* 0x000000001a007986 */ /* 0x000fe4000c101504 */
[----:B----4-:R-:W-:Y:S01]  /*9f840*/  STG.E.U16 [R8.64], R3 ;  /* 0x0000000308007986 */ /* 0x010fe2000c101504 */
[----:B--2---:R0:W-:Y:S04]  /*9f850*/  STL.64 [R1+0x15b8], R12 ;  /* 0x0015b80c01007387 */ /* 0x0041e80000100a00 */
[----:B0-----:R-:W2:Y:S01]  /*9f860*/  LDL.LU.64 R12, [R1+0xc30] ;  /* 0x000c3000010c7983 */ /* 0x001ea20000300a00 */
[----:B------:R-:W3:Y:S02]  /*9f870*/  LDL.LU.64 R6, [R1+0xc20] ;  /* 0x000c200001067983 */ /* 0x000ee40000300a00 */
[----:B------:R-:W4:Y:S02]  /*9f880*/  LDL.LU.64 R4, [R1+0xc10] ;  /* 0x000c100001047983 */ /* 0x000f240000300a00 */
[----:B------:R-:W2:Y:S01]  /*9f890*/  LDL.LU R28, [R1+0x134] ;  /* 0x00013400011c7983 */ /* 0x000ea20000300800 */
[----:B------:R-:W2:Y:S01]  /*9f8a0*/  LDL.LU.64 R24, [R1+0xc08] ;  /* 0x000c080001187983 */ /* 0x000ea20000300a00 */
[----:B------:R-:W2:Y:S02]  /*9f8b0*/  LDL.LU.64 R20, [R1+0xc00] ;  /* 0x000c000001147983 */ /* 0x000ea40000300a00 */
[----:B------:R-:W2:Y:S02]  /*9f8c0*/  LDL.LU.64 R22, [R1+0xbf8] ;  /* 0x000bf80001167983 */ /* 0x000ea40000300a00 */
[----:B------:R-:W2:Y:S01]  /*9f8d0*/  LDL.LU.64 R10, [R1+0xbf0] ;  /* 0x000bf000010a7983 */ /* 0x000ea20000300a00 */
[----:B------:R-:W2:Y:S01]  /*9f8e0*/  LDL.LU.64 R18, [R1+0xbe8] ;  /* 0x000be80001127983 */ /* 0x000ea20000300a00 */
[----:B------:R-:W2:Y:S02]  /*9f8f0*/  LDL.LU.64 R14, [R1+0xbe0] ;  /* 0x000be000010e7983 */ /* 0x000ea40000300a00 */
[----:B------:R-:W2:Y:S02]  /*9f900*/  LDL.LU.64 R26, [R1+0xbd8] ;  /* 0x000bd800011a7983 */ /* 0x000ea40000300a00 */
[----:B------:R-:W2:Y:S01]  /*9f910*/  LDL.LU.64 R8, [R1+0x1608] ;  /* 0x0016080001087983 */ /* 0x000ea20000300a00 */
[----:B------:R-:W-:-:S02]  /*9f920*/  PRMT R2, R3, 0x7632, R2 ;  /* 0x0000763203027816 */ /* 0x000fc40000000002 */
[----:B------:R-:W3:Y:S04]  /*9f930*/  LDL.LU R3, [R1+0x1600] ;  /* 0x0016000001037983 */ /* 0x000ee80000300800 */
[----:B--2---:R0:W-:Y:S04]  /*9f940*/  STG.E.U16 [R8.64], R2 ;  /* 0x0000000208007986 */ /* 0x0041e8000c101504 */
[----:B0-----:R-:W2:Y:S01]  /*9f950*/  LDL.LU.64 R8, [R1+0x15f8] ;  /* 0x0015f80001087983 */ /* 0x001ea20000300a00 */
[----:B---3--:R-:W-:-:S03]  /*9f960*/  PRMT R0, R3, 0x7632, R0 ;  /* 0x0000763203007816 */ /* 0x008fc60000000000 */
[----:B--2---:R0:W-:Y:S04]  /*9f970*/  STG.E.U16 [R8.64], R3 ;  /* 0x0000000308007986 */ /* 0x0041e8000c101504 */
[----:B0-----:R-:W2:Y:S01]  /*9f980*/  LDL.LU.64 R8, [R1+0x15f0] ;  /* 0x0015f00001087983 */ /* 0x001ea20000300a00 */
[----:B------:R-:W3:Y:S03]  /*9f990*/  LDL.LU R3, [R1+0x15ec] ;  /* 0x0015ec0001037983 */ /* 0x000ee60000300800 */
        /* <DEDUP_REMOVED lines=10> */
[----:B0-----:R-:W2:Y:S01]  /*9fa40*/  LDL.LU.64 R16, [R1+0x15d0] ;  /* 0x0015d00001107983 */ /* 0x001ea20000300a00 */
[----:B------:R-:W3:Y:S03]  /*9fa50*/  LDL.LU R3, [R1+0x15c8] ;  /* 0x0015c80001037983 */ /* 0x000ee60000300800 */
[----:B--2---:R0:W-:Y:S04]  /*9fa60*/  STG.E.U16 [R16.64], R0 ;  /* 0x0000000010007986 */ /* 0x0041e8000c101504 */
[----:B0-----:R-:W2:Y:S04]  /*9fa70*/  LDL.LU.64 R16, [R1+0x15c0] ;  /* 0x0015c00001107983 */ /* 0x001ea80000300a00 */
[----:B--2---:R0:W-:Y:S04]  /*9fa80*/  STG.E.U16 [R12.64], R16 ;  /* 0x000000100c007986 */ /* 0x0041e8000c101504 */
[----:B0-----:R-:W2:Y:S01]  /*9fa90*/  LDL.LU.64 R12, [R1+0x15b8] ;  /* 0x0015b800010c7983 */ /* 0x001ea20000300a00 */
[----:B------:R-:W-:-:S05]  /*9faa0*/  PRMT R2, R16, 0x7632, R2 ;  /* 0x0000763210027816 */ /* 0x000fca0000000002 */
[----:B--2---:R0:W-:Y:S01]  /*9fab0*/  STG.E.U16 [R12.64], R2 ;  /* 0x000000020c007986 */ /* 0x0041e2000c101504 */
[----:B---3--:R1:W-:Y:S03]  /*9fac0*/  STG.E.U16 [R6.64], R3 ;  /* 0x0000000306007986 */ /* 0x0083e6000c101504 */
[----:B0-----:R-:W2:Y:S01]  /*9fad0*/  LDL.LU R13, [R1+0x15b0] ;  /* 0x0015b000010d7983 */ /* 0x001ea20000300800 */
[----:B-1----:R-:W3:Y:S01]  /*9fae0*/  LDL.LU.64 R6, [R1+0x15a8] ;  /* 0x0015a80001067983 */ /* 0x002ee20000300a00 */
[----:B------:R-:W-:-:S05]  /*9faf0*/  PRMT R0, R3, 0x7632, R0 ;  /* 0x0000763203007816 */ /* 0x000fca0000000000 */
[----:B------:R0:W-:Y:S02]  /*9fb00*/  STG.E.U16 [R8.64], R0 ;  /* 0x0000000008007986 */ /* 0x0001e4000c101504 */
[----:B0-----:R-:W-:Y:S02]  /*9fb10*/  PRMT R0, R28, 0x7632, R0 ;  /* 0x000076321c007816 */ /* 0x001fe40000000000 */
[----:B--2---:R-:W-:Y:S01]  /*9fb20*/  PRMT R2, R13, 0x7632, R2 ;  /* 0x000076320d027816 */ /* 0x004fe20000000002 */
[----:B----4-:R-:W-:Y:S04]  /*9fb30*/  STG.E.U16 [R4.64], R13 ;  /* 0x0000000d04007986 */ /* 0x010fe8000c101504 */
[----:B------:R0:W-:Y:S01]  /*9fb40*/  STG.E.U16 [R24.64], R2 ;  /* 0x0000000218007986 */ /* 0x0001e2000c101504 */
[----:B------:R-:W-:Y:S02]  /*9fb50*/  STG.E.U16 [R20.64], R28 ;  /* 0x0000001c14007986 */ /* 0x000fe4000c101504 */
[----:B------:R1:W-:Y:S02]  /*9fb60*/  STG.E.U16 [R22.64], R0 ;  /* 0x0000000016007986 */ /* 0x0003e4000c101504 */
[----:B---3--:R-:W-:Y:S01]  /*9fb70*/  STG.E.U16 [R10.64], R7 ;  /* 0x000000070a007986 */ /* 0x008fe2000c101504 */
[----:B0-----:R-:W-:-:S02]  /*9fb80*/  PRMT R2, R7, 0x7632, R2 ;  /* 0x0000763207027816 */ /* 0x001fc40000000002 */
[----:B-1----:R-:W-:-:S03]  /*9fb90*/  PRMT R0, R6, 0x7632, R0 ;  /* 0x0000763206007816 */ /* 0x002fc60000000000 */
[----:B------:R-:W-:Y:S01]  /*9fba0*/  STG.E.U16 [R18.64], R2 ;  /* 0x0000000212007986 */ /* 0x000fe2000c101504 */
[----:B------:R0:W-:Y:S03]  /*9fbb0*/  STG.E.U16 [R14.64], R6 ;  /* 0x000000060e007986 */ /* 0x0001e6000c101504 */
[----:B0-----:R-:W2:Y:S01]  /*9fbc0*/  LDL.LU.64 R6, [R1+0xbd0] ;  /* 0x000bd00001067983 */ /* 0x001ea20000300a00 */
[----:B------:R-:W3:Y:S03]  /*9fbd0*/  LDL.LU.64 R20, [R1+0xe70] ;  /* 0x000e700001147983 */ /* 0x000ee60000300a00 */
[----:B---3--:R0:W-:Y:S04]  /*9fbe0*/  STL [R1+0x1578], R20 ;  /* 0x0015781401007387 */ /* 0x0081e80000100800 */
[----:B0-----:R-:W3:Y:S01]  /*9fbf0*/  LDL.LU R20, [R1+0xa4] ;  /* 0x0000a40001147983 */ /* 0x001ee20000300800 */
[----:B------:R0:W-:Y:S03]  /*9fc00*/  STL [R1+0x1564], R21 ;  /* 0x0015641501007387 */ /* 0x0001e60000100800 */
[----:B0-----:R-:W3:Y:S04]  /*9fc10*/  LDL.LU R21, [R1+0x24] ;  /* 0x0000240001157983 */ /* 0x001ee80000300800 */
[----:B---3--:R0:W-:Y:S04]  /*9fc20*/  STL.64 [R1+0x1588], R20 ;  /* 0x0015881401007387 */ /* 0x0081e80000100a00 */
[----:B0-----:R-:W3:Y:S04]  /*9fc30*/  LDL.LU.64 R20, [R1+0xbb8] ;  /* 0x000bb80001147983 */ /* 0x001ee80000300a00 */
[----:B---3--:R0:W-:Y:S04]  /*9fc40*/  STL [R1+0x1590], R21 ;  /* 0x0015901501007387 */ /* 0x0081e80000100800 */
[----:B0-----:R-:W3:Y:S01]  /*9fc50*/  LDL.LU R21, [R1+0x124] ;  /* 0x0001240001157983 */ /* 0x001ee20000300800 */
[----:B------:R-:W4:Y:S02]  /*9fc60*/  LDL.LU R9, [R1+0x198] ;  /* 0x0001980001097983 */ /* 0x000f240000300800 */
        /* <DEDUP_REMOVED lines=16> */
[----:B------:R-:W-:Y:S01]  /*9fd70*/  STG.E.U16 [R26.64], R0 ;  /* 0x000000001a007986 */ /* 0x000fe2000c101504 */
[----:B------:R-:W-:Y:S01]  /*9fd80*/  PRMT R2, R17, 0x7632, R2 ;  /* 0x0000763211027816 */ /* 0x000fe20000000002 */
[----:B------:R-:W-:Y:S02]  /*9fd90*/  STG.E.U16 [R6.64], R17 ;  /* 0x0000001106007986 */ /* 0x000fe4000c101504 */
[----:B--2---:R0:W-:Y:S04]  /*9fda0*/  STL.64 [R1+0x15a0], R12 ;  /* 0x0015a00c01007387 */ /* 0x0041e80000100a00 */
[----:B0-----:R-:W2:Y:S01]  /*9fdb0*/  LDL.LU.64 R12, [R1+0xbc8] ;  /* 0x000bc800010c7983 */ /* 0x001ea20000300a00 */
[----:B------:R-:W3:Y:S02]  /*9fdc0*/  LDL.LU.64 R4, [R1+0xeb8] ;  /* 0x000eb80001047983 */ /* 0x000ee40000300a00 */
[----:B------:R-:W3:Y:S02]  /*9fdd0*/  LDL.LU R8, [R1+0x98] ;  /* 0x0000980001087983 */ /* 0x000ee40000300800 */
[----:B------:R-:W3:Y:S01]  /*9fde0*/  LDL.LU.64 R24, [R1+0xeb0] ;  /* 0x000eb00001187983 */ /* 0x000ee20000300a00 */
[----:B------:R-:W3:Y:S01]  /*9fdf0*/  LDL.LU.64 R22, [R1+0xec8] ;  /* 0x000ec80001167983 */ /* 0x000ee20000300a00 */
[----:B------:R-:W3:Y:S02]  /*9fe00*/  LDL.LU R28, [R1+0x18] ;  /* 0x00001800011c7983 */ /* 0x000ee40000300800 */
[----:B------:R-:W3:Y:S02]  /*9fe10*/  LDL.LU R26, [R1+0x188] ;  /* 0x00018800011a7983 */ /* 0x000ee40000300800 */
[----:B------:R-:W3:Y:S01]  /*9fe20*/  LDL.LU.64 R16, [R1+0xea8] ;  /* 0x000ea80001107983 */ /* 0x000ee20000300a00 */
[----:B------:R-:W3:Y:S01]  /*9fe30*/  LDL.LU.64 R10, [R1+0xee0] ;  /* 0x000ee000010a7983 */ /* 0x000ee20000300a00 */
[----:B------:R-:W3:Y:S02]  /*9fe40*/  LDL.LU.64 R18, [R1+0xed8] ;  /* 0x000ed80001127983 */ /* 0x000ee40000300a00 */
[----:B------:R-:W3:Y:S02]  /*9fe50*/  LDL.LU.64 R14, [R1+0xed0] ;  /* 0x000ed000010e7983 */ /* 0x000ee40000300a00 */
[----:B------:R-:W3:Y:S01]  /*9fe60*/  LDL.LU.64 R6, [R1+0xee8] ;  /* 0x000ee80001067983 */ /* 0x000ee20000300a00 */
[----:B------:R-:W3:Y:S04]  /*9fe70*/  LDL.LU R27, [R1+0x108] ;  /* 0x00010800011b7983 */ /* 0x000ee80000300800 */
[----:B--2---:R0:W-:Y:S04]  /*9fe80*/  STG.E.U16 [R12.64], R2 ;  /* 0x000000020c007986 */ /* 0x0041e8000c101504 */
[----:B0-----:R-:W2:Y:S01]  /*9fe90*/  LDL.LU.64 R12, [R1+0x15a0] ;  /* 0x0015a000010c7983 */ /* 0x001ea20000300a00 */
[----:B---3--:R-:W-:-:S03]  /*9fea0*/  PRMT R0, R21, 0x7632, R0 ;  /* 0x0000763215007816 */ /* 0x008fc60000000000 */
[----:B--2---:R0:W-:Y:S04]  /*9feb0*/  STG.E.U16 [R12.64], R21 ;  /* 0x000000150c007986 */ /* 0x0041e8000c101504 */
[----:B0-----:R-:W2:Y:S01]  /*9fec0*/  LDL.LU.64 R12, [R1+0x1598] ;  /* 0x00159800010c7983 */ /* 0x001ea20000300a00 */
[----:B------:R-:W3:Y:S03]  /*9fed0*/  LDL.LU R21, [R1+0x1590] ;  /* 0x0015900001157983 */ /* 0x000ee60000300800 */
[----:B---3--:R0:W-:Y:S04]  /*9fee0*/  STG.E.U16 [R20.64], R0 ;  /* 0x0000000014007986 */ /* 0x0081e8000c101504 */
[----:B0-----:R-:W2:Y:S04]  /*9fef0*/  LDL.LU.64 R20, [R1+0x1588] ;  /* 0x0015880001147983 */ /* 0x001ea80000300a00 */
        /* <DEDUP_REMOVED lines=10> */
[----:B---3--:R0:W-:Y:S04]  /*9ffa0*/  STG.E.U16 [R20.64], R0 ;  /* 0x0000000014007986 */ /* 0x0081e8000c101504 */
[----:B0-----:R-:W2:Y:S04]  /*9ffb0*/  LDL.LU R21, [R1+0x1560] ;  /* 0x0015600001157983 */ /* 0x001ea80000300800 */
[----:B--2---:R0:W-:Y:S04]  /*9ffc0*/  STG.E.U16 [R12.64], R21 ;  /* 0x000000150c007986 */ /* 0x0041e8000c101504 */
[----:B0-----:R-:W2:Y:S01]  /*9ffd0*/  LDL.LU.64 R12, [R1+0x1558] ;  /* 0x00155800010c7983 */ /* 0x001ea20000300a00 */
[----:B------:R-:W-:-:S02]  /*9ffe0*/  PRMT R2, R21, 0x7632, R2 ;  /* 0x0000763215027816 */ /* 0x000fc40000000002 */
[----:B------:R-:W3:Y:S03]  /*9fff0*/  LDL.LU.64 R20, [R1+0xe90] ;  /* 0x000e900001147983 */ /* 0x000ee60000300a00 */
[----:B--2---:R0:W-:Y:S04]  /*a0000*/  STG.E.U16 [R12.64], R2 ;  /* 0x000000020c007986 */ /* 0x0041e8000c101504 */
[----:B0-----:R-:W2:Y:S01]  /*a0010*/  LDL.LU.64 R12, [R1+0x1550] ;  /* 0x00155000010c7983 */ /* 0x001ea20000300a00 */
[----:B----4-:R-:W-:Y:S02]  /*a0020*/  PRMT R0, R9, 0x7632, R0 ;  /* 0x0000763209007816 */ /* 0x010fe40000000000 */
[----:B------:R-:W-:Y:S01]  /*a0030*/  PRMT R2, R3, 0x7632, R2 ;  /* 0x0000763203027816 */ /* 0x000fe20000000002 */
[----:B--2---:R0:W-:Y:S04]  /*a0040*/  STG.E.U16 [R12.64], R9 ;  /* 0x000000090c007986 */ /* 0x0041e8000c101504 */
[----:B0-----:R-:W2:Y:S01]  /*a0050*/  LDL.LU.64 R12, [R1+0x1548] ;  /* 0x00154800010c7983 */ /* 0x001ea20000300a00 */
[----:B---3--:R0:W-:Y:S02]  /*a0060*/  STG.E.U16 [R20.64], R0 ;  /* 0x0000000014007986 */ /* 0x0081e4000c101504 */
[----:B------:R-:W-:Y:S01]  /*a0070*/  STG.E.U16 [R16.64], R3 ;  /* 0x0000000310007986 */ /* 0x000fe2000c101504 */
[----:B0-----:R-:W-:Y:S01]  /*a0080*/  PRMT R0, R8, 0x7632, R0 ;  /* 0x0000763208007816 */ /* 0x001fe20000000000 */
[----:B--2---:R0:W-:Y:S01]  /*a0090*/  STG.E.U16 [R12.64], R2 ;  /* 0x000000020c007986 */ /* 0x0041e2000c101504 */
[----:B------:R1:W-:Y:S03]  /*a00a0*/  STG.E.U16 [R4.64], R8 ;  /* 0x0000000804007986 */ /* 0x0003e6000c101504 */
[----:B------:R2:W-:Y:S02]  /*a00b0*/  STG.E.U16 [R24.64], R0 ;  /* 0x0000000018007986 */ /* 0x0005e4000c101504 */
[----:B------:R3:W-:Y:S01]  /*a00c0*/  STG.E.U16 [R22.64], R28 ;  /* 0x0000001c16007986 */ /* 0x0007e2000c101504 */
[----:B0-----:R-:W-:Y:S01]  /*a00d0*/  PRMT R2, R28, 0x7632, R2 ;  /* 0x000076321c027816 */ /* 0x001fe20000000002 */
[----:B-1----:R-:W4:Y:S01]  /*a00e0*/  LDL.LU R8, [R1+0x88] ;  /* 0x0000880001087983 */ /* 0x002f220000300800 */
[----:B--2---:R-:W-:Y:S01]  /*a00f0*/  PRMT R0, R26, 0x7632, R0 ;  /* 0x000076321a007816 */ /* 0x004fe20000000000 */
[----:B------:R-:W2:Y:S02]  /*a0100*/  LDL.LU.64 R12, [R1+0xf00] ;  /* 0x000f0000010c7983 */ /* 0x000ea40000300a00 */
[----:B------:R-:W2:Y:S01]  /*a0110*/  LDL.LU.64 R4, [R1+0xef8] ;  /* 0x000ef80001047983 */ /* 0x000ea20000300a00 */
[----:B------:R-:W-:Y:S01]  /*a0120*/  STG.E.U16 [R10.64], R2 ;  /* 0x000000020a007986 */ /* 0x000fe2000c101504 */
[----:B------:R0:W-:Y:S03]  /*a0130*/  STG.E.U16 [R18.64], R26 ;  /* 0x0000001a12007986 */ /* 0x0001e6000c101504 */
[----:B---3--:R-:W3:Y:S01]  /*a0140*/  LDL.LU.64 R22, [R1+0xef0] ;  /* 0x000ef00001167983 */ /* 0x008ee20000300a00 */
[----:B------:R1:W-:Y:S02]  /*a0150*/  STG.E.U16 [R14.64], R0 ;  /* 0x000000000e007986 */ /* 0x0003e4000c101504 */
[----:B------:R1:W-:Y:S01]  /*a0160*/  STG.E.U16 [R6.64], R27 ;  /* 0x0000001b06007986 */ /* 0x0003e2000c101504 */
[----:B0-----:R-:W2:Y:S01]  /*a0170*/  LDL.LU.64 R18, [R1+0xf08] ;  /* 0x000f080001127983 */ /* 0x001ea20000300a00 */
[----:B------:R-:W2:Y:S01]  /*a0180*/  LDL.LU R10, [R1+0x8] ;  /* 0x00000800010a7983 */ /* 0x000ea20000300800 */
[----:B------:R-:W-:Y:S01]  /*a0190*/  PRMT R2, R27, 0x7632, R2 ;  /* 0x000076321b027816 */ /* 0x000fe20000000002 */
[----:B-1----:R-:W2:Y:S01]  /*a01a0*/  LDL.LU.64 R14, [R1+0xf20] ;  /* 0x000f2000010e7983 */ /* 0x002ea20000300a00 */
[----:B------:R-:W2:Y:S04]  /*a01b0*/  LDL.LU.64 R26, [R1+0xf30] ;  /* 0x000f3000011a7983 */ /* 0x000ea80000300a00 */
[----:B--2---:R0:W-:Y:S04]  /*a01c0*/  STL [R1+0x1520], R26 ;  /* 0x0015201a01007387 */ /* 0x0041e80000100800 */
[----:B0-----:R-:W2:Y:S01]  /*a01d0*/  LDL.LU R26, [R1+0xf8] ;  /* 0x0000f800011a7983 */ /* 0x001ea20000300800 */
[----:B------:R0:W-:Y:S03]  /*a01e0*/  STL [R1+0x1508], R27 ;  /* 0x0015081b01007387 */ /* 0x0001e60000100800 */
[----:B0-----:R-:W2:Y:S04]  /*a01f0*/  LDL.LU R27, [R1+0x78] ;  /* 0x00007800011b7983 */ /* 0x001ea80000300800 */
[----:B--2---:R0:W-:Y:S04]  /*a0200*/  STL.64 [R1+0x1530], R26 ;  /* 0x0015301a01007387 */ /* 0x0041e80000100a00 */
[----:B0-----:R-:W2:Y:S04]  /*a0210*/  LDL.LU.64 R26, [R1+0xf10] ;  /* 0x000f1000011a7983 */ /* 0x001ea80000300a00 */
        /* <DEDUP_REMOVED lines=8> */
[----:B0-----:R-:W2:Y:S01]  /*a02a0*/  LDL.LU.64 R24, [R1+0xf28] ;  /* 0x000f280001187983 */ /* 0x001ea20000300a00 */
[----:B----4-:R-:W-:-:S03]  /*a02b0*/  PRMT R0, R8, 0x7632, R0 ;  /* 0x0000763208007816 */ /* 0x010fc60000000000 */
[----:B------:R-:W-:Y:S01]  /*a02c0*/  STG.E.U16 [R12.64], R2 ;  /* 0x000000020c007986 */ /* 0x000fe2000c101504 */
[----:B------:R-:W-:Y:S03]  /*a02d0*/  STG.E.U16 [R4.64], R8 ;  /* 0x0000000804007986 */ /* 0x000fe6000c101504 */
[----:B--2---:R0:W-:Y:S04]  /*a02e0*/  STL.64 [R1+0x1540], R24 ;  /* 0x0015401801007387 */ /* 0x0041e80000100a00 */
[----:B0-----:R-:W2:Y:S01]  /*a02f0*/  LDL.LU.64 R24, [R1+0xf18] ;  /* 0x000f180001187983 */ /* 0x001ea20000300a00 */
[----:B------:R-:W4:Y:S02]  /*a0300*/  LDL.LU.64 R6, [R1+0xf60] ;  /* 0x000f600001067983 */ /* 0x000f240000300a00 */
[----:B------:R-:W4:Y:S02]  /*a0310*/  LDL.LU R3, [R1+0x168] ;  /* 0x0001680001037983 */ /* 0x000f240000300800 */
[----:B------:R-:W4:Y:S01]  /*a0320*/  LDL.LU.64 R20, [R1+0xf50] ;  /* 0x000f500001147983 */ /* 0x000f220000300a00 */
[----:B------:R-:W4:Y:S01]  /*a0330*/  LDL.LU R11, [R1+0xe8] ;  /* 0x0000e800010b7983 */ /* 0x000f220000300800 */
[----:B------:R-:W4:Y:S02]  /*a0340*/  LDL.LU R28, [R1+0x68] ;  /* 0x00006800011c7983 */ /* 0x000f240000300800 */
[----:B------:R-:W4:Y:S02]  /*a0350*/  LDL.LU.64 R16, [R1+0xf68] ;  /* 0x000f680001107983 */ /* 0x000f240000300a00 */
[----:B------:R-:W4:Y:S01]  /*a0360*/  LDL.LU.64 R12, [R1+0xf80] ;  /* 0x000f8000010c7983 */ /* 0x000f220000300a00 */
[----:B------:R-:W-:Y:S01]  /*a0370*/  PRMT R2, R10, 0x7632, R2 ;  /* 0x000076320a027816 */ /* 0x000fe20000000002 */
[----:B------:R-:W4:Y:S01]  /*a0380*/  LDL.LU.64 R8, [R1+0xf78] ;  /* 0x000f780001087983 */ /* 0x000f220000300a00 */
[----:B------:R-:W4:Y:S03]  /*a0390*/  LDL.LU.64 R4, [R1+0xf70] ;  /* 0x000f700001047983 */ /* 0x000f260000300a00 */
[----:B---3--:R0:W-:Y:S01]  /*a03a0*/  STG.E.U16 [R22.64], R0 ;  /* 0x0000000016007986 */ /* 0x0081e2000c101504 */
[----:B------:R1:W-:Y:S02]  /*a03b0*/  STG.E.U16 [R18.64], R10 ;  /* 0x0000000a12007986 */ /* 0x0003e4000c101504 */
[----:B------:R3:W-:Y:S01]  /*a03c0*/  STG.E.U16 [R14.64], R2 ;  /* 0x000000020e007986 */ /* 0x0007e2000c101504 */
[----:B0-----:R-:W4:Y:S01]  /*a03d0*/  LDL.LU.64 R22, [R1+0xf88] ;  /* 0x000f880001167983 */ /* 0x001f220000300a00 */
[----:B-1----:R-:W4:Y:S02]  /*a03e0*/  LDL.LU R10, [R1+0x158] ;  /* 0x00015800010a7983 */ /* 0x002f240000300800 */
[----:B------:R-:W4:Y:S02]  /*a03f0*/  LDL.LU.64 R18, [R1+0xfa0] ;  /* 0x000fa00001127983 */ /* 0x000f240000300a00 */
[----:B---3--:R-:W3:Y:S01]  /*a0400*/  LDL.LU.64 R14, [R1+0xf98] ;  /* 0x000f9800010e7983 */ /* 0x008ee20000300a00 */
[----:B------:R-:W-:Y:S01]  /*a0410*/  PRMT R0, R27, 0x7632, R0 ;  /* 0x000076321b007816 */ /* 0x000fe20000000000 */
[----:B--2---:R0:W-:Y:S04]  /*a0420*/  STG.E.U16 [R24.64], R27 ;  /* 0x0000001b18007986 */ /* 0x0041e8000c101504 */
[----:B0-----:R-:W2:Y:S01]  /*a0430*/  LDL.LU.64 R24, [R1+0x1540] ;  /* 0x0015400001187983 */ /* 0x001ea20000300a00 */
[----:B------:R-:W2:Y:S03]  /*a0440*/  LDL.LU R27, [R1+0x1538] ;  /* 0x00153800011b7983 */ /* 0x000ea60000300800 */
[----:B--2---:R0:W-:Y:S04]  /*a0450*/  STG.E.U16 [R26.64], R0 ;  /* 0x000000001a007986 */ /* 0x0041e8000c101504 */
        /* <DEDUP_REMOVED lines=12> */
[----:B0-----:R-:W2:Y:S01]  /*a0520*/  LDL.LU.64 R26, [R1+0x1500] ;  /* 0x00150000011a7983 */ /* 0x001ea20000300a00 */
[----:B----4-:R-:W-:-:S03]  /*a0530*/  PRMT R0, R3, 0x7632, R0 ;  /* 0x0000763203007816 */ /* 0x010fc60000000000 */
[----:B--2---:R0:W-:Y:S01]  /*a0540*/  STG.E.U16 [R24.64], R26 ;  /* 0x0000001a18007986 */ /* 0x0041e2000c101504 */
[----:B------:R-:W-:-:S03]  /*a0550*/  PRMT R2, R26, 0x7632, R2 ;  /* 0x000076321a027816 */ /* 0x000fc60000000002 */
[----:B0-----:R-:W2:Y:S01]  /*a0560*/  LDL.LU R24, [R1+0x14f8] ;  /* 0x0014f80001187983 */ /* 0x001ea20000300800 */
[----:B------:R0:W-:Y:S03]  /*a0570*/  STL [R1+0x13c8], R27 ;  /* 0x0013c81b01007387 */ /* 0x0001e60000100800 */
[----:B0-----:R-:W3:Y:S04]  /*a0580*/  LDL.LU.64 R26, [R1+0xf58] ;  /* 0x000f5800011a7983 */ /* 0x001ee80000300a00 */
[----:B------:R0:W-:Y:S02]  /*a0590*/  STG.E.U16 [R6.64], R2 ;  /* 0x0000000206007986 */ /* 0x0001e4000c101504 */
[----:B0-----:R-:W-:-:S02]  /*a05a0*/  PRMT R2, R11, 0x7632, R2 ;  /* 0x000076320b027816 */ /* 0x001fc40000000002 */
[----:B------:R-:W4:Y:S04]  /*a05b0*/  LDL.LU.64 R6, [R1+0x14f0] ;  /* 0x0014f00001067983 */ /* 0x000f280000300a00 */
[----:B---3--:R-:W-:Y:S01]  /*a05c0*/  STG.E.U16 [R26.64], R3 ;  /* 0x000000031a007986 */ /* 0x008fe2000c101504 */
[----:B------:R0:W-:Y:S02]  /*a05d0*/  STG.E.U16 [R20.64], R0 ;  /* 0x0000000014007986 */ /* 0x0001e4000c101504 */
[----:B------:R-:W-:Y:S02]  /*a05e0*/  STG.E.U16 [R16.64], R11 ;  /* 0x0000000b10007986 */ /* 0x000fe4000c101504 */
[----:B------:R-:W-:Y:S01]  /*a05f0*/  STG.E.U16 [R12.64], R2 ;  /* 0x000000020c007986 */ /* 0x000fe2000c101504 */
[----:B------:R-:W-:Y:S01]  /*a0600*/  STG.E.U16 [R8.64], R28 ;  /* 0x0000001c08007986 */ /* 0x000fe2000c101504 */
[----:B0-----:R-:W-:-:S05]  /*a0610*/  PRMT R0, R28, 0x7632, R0 ;  /* 0x000076321c007816 */ /* 0x001fca0000000000 */
[----:B------:R0:W-:Y:S04]  /*a0620*/  STG.E.U16 [R4.64], R0 ;  /* 0x0000000004007986 */ /* 0x0001e8000c101504 */
[----:B0-----:R-:W3:Y:S01]  /*a0630*/  LDL.LU.64 R4, [R1+0xf90] ;  /* 0x000f900001047983 */ /* 0x001ee20000300a00 */
[----:B------:R-:W2:Y:S01]  /*a0640*/  LDL.LU R25, [R1+0x48] ;  /* 0x0000480001197983 */ /* 0x000ea20000300800 */
[----:B----4-:R-:W-:Y:S01]  /*a0650*/  PRMT R2, R6, 0x7632, R2 ;  /* 0x0000763206027816 */ /* 0x010fe20000000002 */
[----:B------:R0:W-:Y:S01]  /*a0660*/  STG.E.U16 [R22.64], R6 ;  /* 0x0000000616007986 */ /* 0x0001e2000c101504 */
[----:B------:R-:W-:-:S03]  /*a0670*/  PRMT R0, R10, 0x7632, R0 ;  /* 0x000076320a007816 */ /* 0x000fc60000000000 */
[----:B------:R-:W-:Y:S01]  /*a0680*/  STG.E.U16 [R18.64], R2 ;  /* 0x0000000212007986 */ /* 0x000fe2000c101504 */
[----:B------:R1:W-:Y:S03]  /*a0690*/  STG.E.U16 [R14.64], R10 ;  /* 0x0000000a0e007986 */ /* 0x0003e6000c101504 */
[----:B--2---:R2:W-:Y:S01]  /*a06a0*/  STL.64 [R1+0x14a0], R24 ;  /* 0x0014a01801007387 */ /* 0x0045e20000100a00 */
[----:B------:R-:W-:Y:S02]  /*a06b0*/  STL [R1+0x13a8], R7 ;  /* 0x0013a80701007387 */ /* 0x000fe40000100800 */
[----:B0-----:R-:W4:Y:S02]  /*a06c0*/  LDL.LU.64 R22, [R1+0xfa8] ;  /* 0x000fa80001167983 */ /* 0x001f240000300a00 */
[----:B------:R-:W3:Y:S01]  /*a06d0*/  LDL.LU R8, [R1+0xd8] ;  /* 0x0000d80001087983 */ /* 0x000ee20000300800 */
[----:B-1----:R-:W3:Y:S01]  /*a06e0*/  LDL.LU R10, [R1+0x58] ;  /* 0x00005800010a7983 */ /* 0x002ee20000300800 */
[----:B------:R-:W3:Y:S03]  /*a06f0*/  LDL.LU R28, [R1+0x148] ;  /* 0x00014800011c7983 */ /* 0x000ee60000300800 */
[----:B--2---:R-:W2:Y:S04]  /*a0700*/  LDL.LU.64 R24, [R1+0xfe8] ;  /* 0x000fe80001187983 */ /* 0x004ea80000300a00 */
        /* <DEDUP_REMOVED lines=14> */
[----:B------:R-:W2:Y:S03]  /*a07f0*/  LDL.LU.64 R14, [R1+0xff0] ;  /* 0x000ff000010e7983 */ /* 0x000ea60000300a00 */
[----:B--2---:R0:W-:Y:S04]  /*a0800*/  STL.64 [R1+0x1490], R14 ;  /* 0x0014900e01007387 */ /* 0x0041e80000100a00 */
[----:B0-----:R-:W2:Y:S01]  /*a0810*/  LDL.LU.64 R14, [R1+0xff8] ;  /* 0x000ff800010e7983 */ /* 0x001ea20000300a00 */
[----:B---3--:R-:W-:-:S03]  /*a0820*/  PRMT R2, R8, 0x7632, R2 ;  /* 0x0000763208027816 */ /* 0x008fc60000000002 */
[----:B------:R-:W-:Y:S01]  /*a0830*/  STG.E.U16 [R4.64], R0 ;  /* 0x0000000004007986 */ /* 0x000fe2000c101504 */
[----:B----4-:R-:W-:Y:S03]  /*a0840*/  STG.E.U16 [R22.64], R8 ;  /* 0x0000000816007986 */ /* 0x010fe6000c101504 */
[----:B------:R-:W-:Y:S04]  /*a0850*/  STG.E.U16 [R24.64], R2 ;  /* 0x0000000218007986 */ /* 0x000fe8000c101504 */
[----:B--2---:R0:W-:Y:S04]  /*a0860*/  STL.64 [R1+0x1498], R14 ;  /* 0x0014980e01007387 */ /* 0x0041e80000100a00 */
[----:B0-----:R-:W2:Y:S01]  /*a0870*/  LDL.LU.64 R14, [R1+0x1000] ;  /* 0x00100000010e7983 */ /* 0x001ea20000300a00 */
[----:B------:R-:W3:Y:S02]  /*a0880*/  LDL.LU.64 R18, [R1+0x1008] ;  /* 0x0010080001127983 */ /* 0x000ee40000300a00 */
[----:B------:R-:W4:Y:S02]  /*a0890*/  LDL.LU R3, [R1+0x138] ;  /* 0x0001380001037983 */ /* 0x000f240000300800 */
[----:B------:R-:W2:Y:S01]  /*a08a0*/  LDL.LU.64 R6, [R1+0x1030] ;  /* 0x0010300001067983 */ /* 0x000ea20000300a00 */
[----:B------:R-:W2:Y:S01]  /*a08b0*/  LDL.LU.64 R26, [R1+0x1028] ;  /* 0x00102800011a7983 */ /* 0x000ea20000300a00 */
[----:B------:R-:W2:Y:S02]  /*a08c0*/  LDL.LU.64 R20, [R1+0x1020] ;  /* 0x0010200001147983 */ /* 0x000ea40000300a00 */
[----:B------:R-:W2:Y:S02]  /*a08d0*/  LDL.LU.64 R16, [R1+0x1038] ;  /* 0x0010380001107983 */ /* 0x000ea40000300a00 */
[----:B------:R-:W2:Y:S01]  /*a08e0*/  LDL.LU R11, [R1+0xb8] ;  /* 0x0000b800010b7983 */ /* 0x000ea20000300800 */
[----:B------:R-:W2:Y:S01]  /*a08f0*/  LDL.LU.64 R12, [R1+0x1060] ;  /* 0x00106000010c7983 */ /* 0x000ea20000300a00 */
        /* <DEDUP_REMOVED lines=22> */
[----:B0-----:R-:W2:Y:S04]  /*a0a60*/  LDL.LU.64 R24, [R1+0x14a8] ;  /* 0x0014a80001187983 */ /* 0x001ea80000300a00 */
[----:B--2---:R0:W-:Y:S01]  /*a0a70*/  STG.E.U16 [R24.64], R10 ;  /* 0x0000000a18007986 */ /* 0x0041e2000c101504 */
[----:B------:R1:W-:Y:S03]  /*a0a80*/  STG.E.U16 [R14.64], R2 ;  /* 0x000000020e007986 */ /* 0x0003e6000c101504 */
[----:B0-----:R-:W2:Y:S01]  /*a0a90*/  LDL.LU.64 R24, [R1+0x14a0] ;  /* 0x0014a00001187983 */ /* 0x001ea20000300a00 */
[----:B-1----:R-:W2:Y:S03]  /*a0aa0*/  LDL.LU.64 R14, [R1+0x1498] ;  /* 0x00149800010e7983 */ /* 0x002ea60000300a00 */
[----:B--2---:R0:W-:Y:S04]  /*a0ab0*/  STG.E.U16 [R14.64], R25 ;  /* 0x000000190e007986 */ /* 0x0041e8000c101504 */
[----:B0-----:R-:W2:Y:S01]  /*a0ac0*/  LDL.LU.64 R14, [R1+0x1490] ;  /* 0x00149000010e7983 */ /* 0x001ea20000300a00 */
[----:B------:R-:W-:-:S05]  /*a0ad0*/  PRMT R0, R25, 0x7632, R0 ;  /* 0x0000763219007816 */ /* 0x000fca0000000000 */
[----:B--2---:R0:W-:Y:S04]  /*a0ae0*/  STG.E.U16 [R14.64], R0 ;  /* 0x000000000e007986 */ /* 0x0041e8000c101504 */
[----:B0-----:R-:W2:Y:S01]  /*a0af0*/  LDL.LU.64 R14, [R1+0x1488] ;  /* 0x00148800010e7983 */ /* 0x001ea20000300a00 */
[----:B----4-:R-:W-:-:S03]  /*a0b00*/  PRMT R0, R3, 0x7632, R0 ;  /* 0x0000763203007816 */ /* 0x010fc60000000000 */
[----:B--2---:R0:W-:Y:S04]  /*a0b10*/  STG.E.U16 [R18.64], R14 ;  /* 0x0000000e12007986 */ /* 0x0041e8000c101504 */
[----:B0-----:R-:W2:Y:S01]  /*a0b20*/  LDL.LU.64 R18, [R1+0x1480] ;  /* 0x0014800001127983 */ /* 0x001ea20000300a00 */
[----:B------:R-:W-:-:S05]  /*a0b30*/  PRMT R2, R14, 0x7632, R2 ;  /* 0x000076320e027816 */ /* 0x000fca0000000002 */
[----:B------:R0:W-:Y:S01]  /*a0b40*/  STG.E.U16 [R6.64], R2 ;  /* 0x0000000206007986 */ /* 0x0001e2000c101504 */
[----:B------:R-:W-:Y:S02]  /*a0b50*/  STG.E.U16 [R26.64], R3 ;  /* 0x000000031a007986 */ /* 0x000fe4000c101504 */
[----:B------:R1:W-:Y:S02]  /*a0b60*/  STG.E.U16 [R20.64], R0 ;  /* 0x0000000014007986 */ /* 0x0003e4000c101504 */
[----:B------:R-:W-:Y:S01]  /*a0b70*/  STG.E.U16 [R16.64], R11 ;  /* 0x0000000b10007986 */ /* 0x000fe2000c101504 */
[----:B------:R-:W-:Y:S01]  /*a0b80*/  STL [R1+0x1358], R15 ;  /* 0x0013580f01007387 */ /* 0x000fe20000100800 */
[----:B0-----:R-:W-:Y:S02]  /*a0b90*/  PRMT R2, R11, 0x7632, R2 ;  /* 0x000076320b027816 */ /* 0x001fe40000000002 */
[----:B-1----:R-:W-:-:S03]  /*a0ba0*/  PRMT R0, R28, 0x7632, R0 ;  /* 0x000076321c007816 */ /* 0x002fc60000000000 */
[----:B------:R-:W-:Y:S01]  /*a0bb0*/  STG.E.U16 [R12.64], R2 ;  /* 0x000000020c007986 */ /* 0x000fe2000c101504 */
[----:B------:R-:W-:Y:S02]  /*a0bc0*/  STG.E.U16 [R8.64], R28 ;  /* 0x0000001c08007986 */ /* 0x000fe4000c101504 */
[----:B------:R0:W-:Y:S02]  /*a0bd0*/  STG.E.U16 [R4.64], R0 ;  /* 0x0000000004007986 */ /* 0x0001e4000c101504 */
[----:B0-----:R-:W3:Y:S01]  /*a0be0*/  LDL.LU.64 R4, [R1+0x10b0] ;  /* 0x0010b00001047983 */ /* 0x001ee20000300a00 */
[----:B------:R-:W4:Y:S03]  /*a0bf0*/  LDL.LU R11, [R1+0xa8] ;  /* 0x0000a800010b7983 */ /* 0x000f260000300800 */
[----:B--2---:R0:W-:Y:S04]  /*a0c00*/  STG.E.U16 [R22.64], R18 ;  /* 0x0000001216007986 */ /* 0x0041e8000c101504 */
        /* <DEDUP_REMOVED lines=20> */
[----:B------:R-:W-:-:S05]  /*a0d50*/  PRMT R2, R18, 0x7632, R2 ;  /* 0x0000763212027816 */ /* 0x000fca0000000002 */
[----:B---3--:R-:W-:Y:S01]  /*a0d60*/  STG.E.U16 [R4.64], R2 ;  /* 0x0000000204007986 */ /* 0x008fe2000c101504 */
[----:B------:R-:W-:Y:S03]  /*a0d70*/  STG.E.U16 [R22.64], R24 ;  /* 0x0000001816007986 */ /* 0x000fe6000c101504 */
[----:B--2---:R0:W-:Y:S04]  /*a0d80*/  STL.64 [R1+0x1438], R14 ;  /* 0x0014380e01007387 */ /* 0x0041e80000100a00 */
[----:B0-----:R-:W2:Y:S01]  /*a0d90*/  LDL.LU.64 R14, [R1+0x1148] ;  /* 0x00114800010e7983 */ /* 0x001ea20000300a00 */
[----:B------:R-:W3:Y:S02]  /*a0da0*/  LDL.LU R10, [R1+0x9c] ;  /* 0x00009c00010a7983 */ /* 0x000ee40000300800 */
[----:B------:R-:W2:Y:S02]  /*a0db0*/  LDL.LU.64 R6, [R1+0x1160] ;  /* 0x0011600001067983 */ /* 0x000ea40000300a00 */
[----:B------:R-:W2:Y:S01]  /*a0dc0*/  LDL.LU.64 R26, [R1+0x11b8] ;  /* 0x0011b800011a7983 */ /* 0x000ea20000300a00 */
[----:B------:R-:W2:Y:S01]  /*a0dd0*/  LDL.LU R9, [R1+0x1c] ;  /* 0x00001c0001097983 */ /* 0x000ea20000300800 */
[----:B------:R-:W2:Y:S02]  /*a0de0*/  LDL.LU.64 R20, [R1+0x11f0] ;  /* 0x0011f00001147983 */ /* 0x000ea40000300a00 */
[----:B------:R-:W2:Y:S02]  /*a0df0*/  LDL.LU.64 R16, [R1+0x11e8] ;  /* 0x0011e80001107983 */ /* 0x000ea40000300a00 */
[----:B------:R-:W2:Y:S01]  /*a0e00*/  LDL.LU R3, [R1+0x18c] ;  /* 0x00018c0001037983 */ /* 0x000ea20000300800 */
[----:B------:R-:W2:Y:S01]  /*a0e10*/  LDL.LU.64 R12, [R1+0x11e0] ;  /* 0x0011e000010c7983 */ /* 0x000ea20000300a00 */
[----:B------:R-:W2:Y:S02]  /*a0e20*/  LDL.LU R28, [R1+0x10c] ;  /* 0x00010c00011c7983 */ /* 0x000ea40000300800 */
[----:B------:R-:W2:Y:S02]  /*a0e30*/  LDL.LU R8, [R1+0x8c] ;  /* 0x00008c0001087983 */ /* 0x000ea40000300800 */
[----:B------:R0:W-:Y:S02]  /*a0e40*/  STL [R1+0x1348], R19 ;  /* 0x0013481301007387 */ /* 0x0001e40000100800 */
[----:B0-----:R-:W2:Y:S01]  /*a0e50*/  LDL.LU.64 R18, [R1+0x11f8] ;  /* 0x0011f80001127983 */ /* 0x001ea20000300a00 */
[----:B------:R-:W2:Y:S02]  /*a0e60*/  LDL.LU.64 R4, [R1+0x1228] ;  /* 0x0012280001047983 */ /* 0x000ea40000300a00 */
[----:B------:R-:W2:Y:S01]  /*a0e70*/  LDL.LU.64 R22, [R1+0x1478] ;  /* 0x0014780001167983 */ /* 0x000ea20000300a00 */
[----:B------:R-:W-:-:S02]  /*a0e80*/  PRMT R0, R24, 0x7632, R0 ;  /* 0x0000763218007816 */ /* 0x000fc40000000000 */
[----:B------:R-:W3:Y:S04]  /*a0e90*/  LDL.LU.64 R24, [R1+0x1230] ;  /* 0x0012300001187983 */ /* 0x000ee80000300a00 */
        /* <DEDUP_REMOVED lines=13> */
[----:B0-----:R-:W2:Y:S04]  /*a0f70*/  LDL.LU.64 R22, [R1+0x1440] ;  /* 0x0014400001167983 */ /* 0x001ea80000300a00 */
[----:B--2---:R0:W-:Y:S04]  /*a0f80*/  STG.E.U16 [R14.64], R22 ;  /* 0x000000160e007986 */ /* 0x0041e8000c101504 */
[----:B0-----:R-:W2:Y:S01]  /*a0f90*/  LDL.LU.64 R14, [R1+0x1438] ;  /* 0x00143800010e7983 */ /* 0x001ea20000300a00 */
[----:B------:R-:W-:-:S02]  /*a0fa0*/  PRMT R2, R22, 0x7632, R2 ;  /* 0x0000763216027816 */ /* 0x000fc40000000002 */
[----:B------:R-:W3:Y:S02]  /*a0fb0*/  LDL.LU R22, [R1+0x11c] ;  /* 0x00011c0001167983 */ /* 0x000ee40000300800 */
[----:B------:R0:W-:Y:S02]  /*a0fc0*/  STL [R1+0x134c], R23 ;  /* 0x00134c1701007387 */ /* 0x0001e40000100800 */
[----:B0-----:R-:W3:Y:S04]  /*a0fd0*/  LDL.LU R23, [R1+0x19c] ;  /* 0x00019c0001177983 */ /* 0x001ee80000300800 */
        /* <DEDUP_REMOVED lines=8> */
[----:B------:R-:W-:Y:S01]  /*a1060*/  PRMT R0, R10, 0x7632, R0 ;  /* 0x000076320a007816 */ /* 0x000fe20000000000 */
[----:B--2---:R0:W-:Y:S04]  /*a1070*/  STG.E.U16 [R14.64], R22 ;  /* 0x000000160e007986 */ /* 0x0041e8000c101504 */
[----:B0-----:R-:W2:Y:S01]  /*a1080*/  LDL.LU.64 R14, [R1+0x1418] ;  /* 0x00141800010e7983 */ /* 0x001ea20000300a00 */
[----:B------:R0:W-:Y:S02]  /*a1090*/  STG.E.U16 [R18.64], R2 ;  /* 0x0000000212007986 */ /* 0x0001e4000c101504 */
[----:B0-----:R-:W-:Y:S01]  /*a10a0*/  PRMT R2, R9, 0x7632, R2 ;  /* 0x0000763209027816 */ /* 0x001fe20000000002 */
[----:B--2---:R-:W-:Y:S01]  /*a10b0*/  STG.E.U16 [R14.64], R10 ;  /* 0x0000000a0e007986 */ /* 0x004fe2000c101504 */
[----:B------:R0:W-:Y:S02]  /*a10c0*/  STG.E.U16 [R6.64], R0 ;  /* 0x0000000006007986 */ /* 0x0001e4000c101504 */
[----:B------:R-:W-:Y:S02]  /*a10d0*/  STG.E.U16 [R26.64], R9 ;  /* 0x000000091a007986 */ /* 0x000fe4000c101504 */
[----:B------:R-:W-:Y:S01]  /*a10e0*/  STG.E.U16 [R20.64], R2 ;  /* 0x0000000214007986 */ /* 0x000fe2000c101504 */
[----:B------:R-:W-:Y:S01]  /*a10f0*/  STG.E.U16 [R16.64], R3 ;  /* 0x0000000310007986 */ /* 0x000fe2000c101504 */
[----:B0-----:R-:W-:-:S05]  /*a1100*/  PRMT R0, R3, 0x7632, R0 ;  /* 0x0000763203007816 */ /* 0x001fca0000000000 */
[----:B------:R0:W-:Y:S01]  /*a1110*/  STG.E.U16 [R12.64], R0 ;  /* 0x000000000c007986 */ /* 0x0001e2000c101504 */
[----:B------:R1:W-:Y:S03]  /*a1120*/  STG.E.U16 [R4.64], R28 ;  /* 0x0000001c04007986 */ /* 0x0003e6000c101504 */
[----:B0-----:R-:W2:Y:S01]  /*a1130*/  LDL.LU.64 R12, [R1+0x11d8] ;  /* 0x0011d800010c7983 */ /* 0x001ea20000300a00 */
[----:B-1----:R-:W3:Y:S02]  /*a1140*/  LDL.LU.64 R4, [R1+0x11d0] ;  /* 0x0011d00001047983 */ /* 0x002ee40000300a00 */
[----:B------:R0:W-:Y:S02]  /*a1150*/  STL [R1+0x13f0], R29 ;  /* 0x0013f01d01007387 */ /* 0x0001e40000100800 */
[----:B0-----:R-:W2:Y:S01]  /*a1160*/  LDL.LU R29, [R1+0x17c] ;  /* 0x00017c00011d7983 */ /* 0x001ea20000300800 */
[----:B------:R-:W-:-:S05]  /*a1170*/  PRMT R2, R28, 0x7632, R2 ;  /* 0x000076321c027816 */ /* 0x000fca0000000002 */
[----:B------:R-:W-:Y:S04]  /*a1180*/  STG.E.U16 [R24.64], R2 ;  /* 0x0000000218007986 */ /* 0x000fe8000c101504 */
        /* <DEDUP_REMOVED lines=19> */
[----:B------:R-:W4:Y:S03]  /*a12c0*/  LDL.LU R10, [R1+0x16c] ;  /* 0x00016c00010a7983 */ /* 0x000f260000300800 */
[----:B----4-:R0:W-:Y:S04]  /*a12d0*/  STL.64 [R1+0x13c0], R10 ;  /* 0x0013c00a01007387 */ /* 0x0101e80000100a00 */
[----:B0-----:R-:W4:Y:S01]  /*a12e0*/  LDL.LU.64 R10, [R1+0x11a8] ;  /* 0x0011a800010a7983 */ /* 0x001f220000300a00 */
[----:B------:R-:W2:Y:S03]  /*a12f0*/  LDL.LU.64 R6, [R1+0x1150] ;  /* 0x0011500001067983 */ /* 0x000ea60000300a00 */
[----:B--2---:R0:W-:Y:S04]  /*a1300*/  STL.64 [R1+0x13b0], R6 ;  /* 0x0013b00601007387 */ /* 0x0041e80000100a00 */
[----:B0-----:R-:W2:Y:S01]  /*a1310*/  LDL.LU.64 R6, [R1+0x1198] ;  /* 0x0011980001067983 */ /* 0x001ea20000300a00 */
[----:B------:R-:W-:-:S03]  /*a1320*/  PRMT R0, R8, 0x7632, R0 ;  /* 0x0000763208007816 */ /* 0x000fc60000000000 */
[----:B------:R-:W-:Y:S04]  /*a1330*/  STG.E.U16 [R12.64], R8 ;  /* 0x000000080c007986 */ /* 0x000fe8000c101504 */
[----:B---3--:R-:W-:Y:S01]  /*a1340*/  STG.E.U16 [R4.64], R0 ;  /* 0x0000000004007986 */ /* 0x008fe2000c101504 */
[----:B------:R-:W-:Y:S03]  /*a1350*/  STG.E.U16 [R24.64], R29 ;  /* 0x0000001d18007986 */ /* 0x000fe6000c101504 */
[----:B--2---:R0:W-:Y:S04]  /*a1360*/  STL.64 [R1+0x13b8], R6 ;  /* 0x0013b80601007387 */ /* 0x0041e80000100a00 */
[----:B0-----:R-:W2:Y:S01]  /*a1370*/  LDL.LU.64 R6, [R1+0x11a0] ;  /* 0x0011a00001067983 */ /* 0x001ea20000300a00 */
[----:B------:R-:W3:Y:S02]  /*a1380*/  LDL.LU R9, [R1+0xec] ;  /* 0x0000ec0001097983 */ /* 0x000ee40000300800 */
[----:B------:R-:W2:Y:S02]  /*a1390*/  LDL.LU R3, [R1+0x6c] ;  /* 0x00006c0001037983 */ /* 0x000ea40000300800 */
[----:B------:R-:W2:Y:S01]  /*a13a0*/  LDL.LU.64 R22, [R1+0x1188] ;  /* 0x0011880001167983 */ /* 0x000ea20000300a00 */
[----:B------:R-:W2:Y:S01]  /*a13b0*/  LDL.LU.64 R18, [R1+0x1140] ;  /* 0x0011400001127983 */ /* 0x000ea20000300a00 */
[----:B------:R-:W2:Y:S02]  /*a13c0*/  LDL.LU.64 R14, [R1+0x10f8] ;  /* 0x0010f800010e7983 */ /* 0x000ea40000300a00 */
[----:B------:R-:W2:Y:S02]  /*a13d0*/  LDL.LU R8, [R1+0x15c] ;  /* 0x00015c0001087983 */ /* 0x000ea40000300800 */
        /* <DEDUP_REMOVED lines=12> */
[----:B------:R-:W3:Y:S01]  /*a14a0*/  LDL.LU R29, [R1+0x13f0] ;  /* 0x0013f000011d7983 */ /* 0x000ee20000300800 */
[----:B------:R-:W-:Y:S02]  /*a14b0*/  PRMT R2, R28, 0x7632, R2 ;  /* 0x000076321c027816 */ /* 0x000fe40000000002 */
[----:B--2---:R0:W-:Y:S01]  /*a14c0*/  STG.E.U16 [R24.64], R0 ;  /* 0x0000000018007986 */ /* 0x0041e2000c101504 */
[----:B------:R1:W-:Y:S03]  /*a14d0*/  STG.E.U16 [R26.64], R28 ;  /* 0x0000001c1a007986 */ /* 0x0003e6000c101504 */
[----:B0-----:R-:W2:Y:S01]  /*a14e0*/  LDL.LU.64 R24, [R1+0x1120] ;  /* 0x0011200001187983 */ /* 0x001ea20000300a00 */
[----:B-1----:R-:W2:Y:S02]  /*a14f0*/  LDL.LU.64 R26, [R1+0x13e8] ;  /* 0x0013e800011a7983 */ /* 0x002ea40000300a00 */
[----:B------:R-:W3:Y:S01]  /*a1500*/  LDL.LU R28, [R1+0x13e0] ;  /* 0x0013e000011c7983 */ /* 0x000ee20000300800 */
[----:B--2---:R0:W-:Y:S04]  /*a1510*/  STG.E.U16 [R26.64], R2 ;  /* 0x000000021a007986 */ /* 0x0041e8000c101504 */
[----:B0-----:R-:W2:Y:S01]  /*a1520*/  LDL.LU.64 R26, [R1+0x13d8] ;  /* 0x0013d800011a7983 */ /* 0x001ea20000300a00 */
[----:B---3--:R-:W-:-:S03]  /*a1530*/  PRMT R0, R28, 0x7632, R0 ;  /* 0x000076321c007816 */ /* 0x008fc60000000000 */
[----:B--2---:R0:W-:Y:S04]  /*a1540*/  STG.E.U16 [R26.64], R28 ;  /* 0x0000001c1a007986 */ /* 0x0041e8000c101504 */
[----:B0-----:R-:W2:Y:S01]  /*a1550*/  LDL.LU.64 R26, [R1+0x13d0] ;  /* 0x0013d000011a7983 */ /* 0x001ea20000300a00 */
[----:B------:R-:W3:Y:S03]  /*a1560*/  LDL.LU R28, [R1+0x13cc] ;  /* 0x0013cc00011c7983 */ /* 0x000ee60000300800 */
[----:B--2---:R0:W-:Y:S04]  /*a1570*/  STG.E.U16 [R26.64], R0 ;  /* 0x000000001a007986 */ /* 0x0041e8000c101504 */
[----:B0-----:R-:W2:Y:S02]  /*a1580*/  LDL.LU R27, [R1+0x13c8] ;  /* 0x0013c800011b7983 */ /* 0x001ea40000300800 */
[----:B--2---:R-:W-:-:S02]  /*a1590*/  PRMT R2, R27, 0x7632, R2 ;  /* 0x000076321b027816 */ /* 0x004fc40000000002 */
[----:B----4-:R0:W-:Y:S04]  /*a15a0*/  STG.E.U16 [R10.64], R27 ;  /* 0x0000001b0a007986 */ /* 0x0101e8000c101504 */
[----:B------:R1:W-:Y:S04]  /*a15b0*/  STG.E.U16 [R6.64], R2 ;  /* 0x0000000206007986 */ /* 0x0003e8000c101504 */
[----:B0-----:R-:W2:Y:S01]  /*a15c0*/  LDL.LU.64 R10, [R1+0x13c0] ;  /* 0x0013c000010a7983 */ /* 0x001ea20000300a00 */
[----:B------:R-:W4:Y:S03]  /*a15d0*/  LDL.LU.64 R26, [R1+0x1190] ;  /* 0x00119000011a7983 */ /* 0x000f260000300a00 */
[----:B-1----:R-:W2:Y:S04]  /*a15e0*/  LDL.LU.64 R6, [R1+0x13b8] ;  /* 0x0013b80001067983 */ /* 0x002ea80000300a00 */
[----:B--2---:R0:W-:Y:S04]  /*a15f0*/  STG.E.U16 [R6.64], R10 ;  /* 0x0000000a06007986 */ /* 0x0041e8000c101504 */
[----:B0-----:R-:W2:Y:S01]  /*a1600*/  LDL.LU.64 R6, [R1+0x13b0] ;  /* 0x0013b00001067983 */ /* 0x001ea20000300a00 */
[----:B------:R-:W-:-:S02]  /*a1610*/  PRMT R0, R10, 0x7632, R0 ;  /* 0x000076320a007816 */ /* 0x000fc40000000000 */
[----:B------:R-:W-:-:S03]  /*a1620*/  PRMT R2, R9, 0x7632, R2 ;  /* 0x0000763209027816 */ /* 0x000fc60000000002 */
[----:B--2---:R0:W-:Y:S04]  /*a1630*/  STG.E.U16 [R6.64], R0 ;  /* 0x0000000006007986 */ /* 0x0041e8000c101504 */
[----:B0-----:R-:W2:Y:S01]  /*a1640*/  LDL.LU R7, [R1+0x13a8] ;  /* 0x0013a80001077983 */ /* 0x001ea20000300800 */
[----:B------:R-:W-:Y:S01]  /*a1650*/  PRMT R0, R3, 0x7632, R0 ;  /* 0x0000763203007816 */ /* 0x000fe20000000000 */
[----:B----4-:R-:W-:Y:S02]  /*a1660*/  STG.E.U16 [R26.64], R9 ;  /* 0x000000091a007986 */ /* 0x010fe4000c101504 */
[----:B------:R-:W-:Y:S01]  /*a1670*/  STG.E.U16 [R22.64], R2 ;  /* 0x0000000216007986 */ /* 0x000fe2000c101504 */
[----:B------:R-:W-:Y:S01]  /*a1680*/  STG.E.U16 [R18.64], R3 ;  /* 0x0000000312007986 */ /* 0x000fe2000c101504 */
[----:B------:R0:W-:Y:S02]  /*a1690*/  STG.E.U16 [R14.64], R0 ;  /* 0x000000000e007986 */ /* 0x0001e4000c101504 */
[----:B0-----:R-:W-:-:S02]  /*a16a0*/  PRMT R0, R8, 0x7632, R0 ;  /* 0x0000763208007816 */ /* 0x001fc40000000000 */
[----:B--2---:R-:W-:Y:S01]  /*a16b0*/  PRMT R2, R7, 0x7632, R2 ;  /* 0x0000763207027816 */ /* 0x004fe20000000002 */
[----:B------:R-:W-:Y:S04]  /*a16c0*/  STG.E.U16 [R20.64], R7 ;  /* 0x0000000714007986 */ /* 0x000fe8000c101504 */
[----:B------:R0:W-:Y:S01]  /*a16d0*/  STG.E.U16 [R16.64], R2 ;  /* 0x0000000210007986 */ /* 0x0001e2000c101504 */
[----:B------:R1:W-:Y:S02]  /*a16e0*/  STG.E.U16 [R12.64], R8 ;  /* 0x000000080c007986 */ /* 0x0003e4000c101504 */
[----:B------:R2:W-:Y:S01]  /*a16f0*/  STG.E.U16 [R4.64], R0 ;  /* 0x0000000004007986 */ /* 0x0005e2000c101504 */
[----:B0-----:R-:W4:Y:S01]  /*a1700*/  LDL.LU.64 R16, [R1+0x1118] ;  /* 0x0011180001107983 */ /* 0x001f220000300a00 */
[----:B-1----:R-:W4:Y:S02]  /*a1710*/  LDL.LU R8, [R1+0x5c] ;  /* 0x00005c0001087983 */ /* 0x002f240000300800 */
[----:B--2---:R-:W2:Y:S02]  /*a1720*/  LDL.LU R4, [R1+0x4c] ;  /* 0x00004c0001047983 */ /* 0x004ea40000300800 */
[----:B---3--:R0:W-:Y:S01]  /*a1730*/  STG.E.U16 [R24.64], R28 ;  /* 0x0000001c18007986 */ /* 0x0081e2000c101504 */
[----:B------:R-:W-:-:S02]  /*a1740*/  PRMT R2, R28, 0x7632, R2 ;  /* 0x000076321c027816 */ /* 0x000fc40000000002 */
[----:B0-----:R-:W-:Y:S01]  /*a1750*/  MOV R24, R29 ;  /* 0x0000001d00187202 */ /* 0x001fe20000000f00 */
[----:B--2---:R-:W-:Y:S01]  /*a1760*/  STL [R1+0x1370], R4 ;  /* 0x0013700401007387 */ /* 0x004fe20000100800 */
[----:B------:R-:W2:Y:S02]  /*a1770*/  LDL.LU.64 R12, [R1+0x10e0] ;  /* 0x0010e000010c7983 */ /* 0x000ea40000300a00 */
[----:B------:R-:W3:Y:S02]  /*a1780*/  LDL.LU.64 R28, [R1+0x1098] ;  /* 0x00109800011c7983 */ /* 0x000ee40000300a00 */
[----:B------:R0:W-:Y:S02]  /*a1790*/  STL [R1+0x1388], R24 ;  /* 0x0013881801007387 */ /* 0x0001e40000100800 */
        /* <DEDUP_REMOVED lines=17> */
[----:B------:R-:W2:Y:S01]  /*a18b0*/  LDL.LU.64 R22, [R1+0x1070] ;  /* 0x0010700001167983 */ /* 0x000ea20000300a00 */
[----:B----4-:R-:W-:-:S02]  /*a18c0*/  PRMT R0, R8, 0x7632, R0 ;  /* 0x0000763208007816 */ /* 0x010fc40000000000 */
[----:B------:R-:W-:Y:S01]  /*a18d0*/  STG.E.U16 [R16.64], R2 ;  /* 0x0000000210007986 */ /* 0x000fe2000c101504 */
[----:B------:R-:W-:Y:S03]  /*a18e0*/  STG.E.U16 [R12.64], R8 ;  /* 0x000000080c007986 */ /* 0x000fe6000c101504 */
[----:B---3--:R-:W-:Y:S04]  /*a18f0*/  STG.E.U16 [R28.64], R0 ;  /* 0x000000001c007986 */ /* 0x008fe8000c101504 */
[----:B--2---:R0:W-:Y:S04]  /*a1900*/  STL.64 [R1+0x1350], R22 ;  /* 0x0013501601007387 */ /* 0x0041e80000100a00 */
[----:B------:R1:W-:Y:S04]  /*a1910*/  STG.E.U16 [R14.64], R11 ;  /* 0x0000000b0e007986 */ /* 0x0003e8000c101504 */
[----:B0-----:R-:W2:Y:S01]  /*a1920*/  LDL.LU.64 R22, [R1+0x1078] ;  /* 0x0010780001167983 */ /* 0x001ea20000300a00 */
[----:B------:R-:W3:Y:S02]  /*a1930*/  LDL.LU.64 R18, [R1+0x1068] ;  /* 0x0010680001127983 */ /* 0x000ee40000300a00 */
[----:B------:R-:W4:Y:S02]  /*a1940*/  LDL.LU R5, [R1+0x13c] ;  /* 0x00013c0001057983 */ /* 0x000f240000300800 */
[----:B------:R-:W2:Y:S01]  /*a1950*/  LDL.LU R25, [R1+0xbc] ;  /* 0x0000bc0001197983 */ /* 0x000ea20000300800 */
[----:B------:R-:W2:Y:S01]  /*a1960*/  LDL.LU R3, [R1+0x3c] ;  /* 0x00003c0001037983 */ /* 0x000ea20000300800 */
[----:B------:R-:W2:Y:S02]  /*a1970*/  LDL.LU.64 R6, [R1+0x1010] ;  /* 0x0010100001067983 */ /* 0x000ea40000300a00 */
[----:B------:R-:W2:Y:S02]  /*a1980*/  LDL.LU.64 R26, [R1+0xcd8] ;  /* 0x000cd800011a7983 */ /* 0x000ea40000300a00 */
[----:B------:R-:W2:Y:S01]  /*a1990*/  LDL.LU.64 R20, [R1+0xcd0] ;  /* 0x000cd00001147983 */ /* 0x000ea20000300a00 */
[----:B------:R-:W2:Y:S01]  /*a19a0*/  LDL.LU.64 R16, [R1+0xcc8] ;  /* 0x000cc80001107983 */ /* 0x000ea20000300a00 */
[----:B------:R-:W2:Y:S02]  /*a19b0*/  LDL.LU.64 R12, [R1+0xcb0] ;  /* 0x000cb000010c7983 */ /* 0x000ea40000300a00 */
[----:B------:R-:W2:Y:S02]  /*a19c0*/  LDL.LU.64 R8, [R1+0xb68] ;  /* 0x000b680001087983 */ /* 0x000ea40000300a00 */
[----:B------:R-:W2:Y:S01]  /*a19d0*/  LDL.LU.64 R28, [R1+0xb60] ;  /* 0x000b6000011c7983 */ /* 0x000ea20000300a00 */
[----:B-1----:R-:W2:Y:S01]  /*a19e0*/  LDL.LU.64 R14, [R1+0x13a0] ;  /* 0x0013a000010e7983 */ /* 0x002ea20000300a00 */
[----:B------:R-:W-:-:S02]  /*a19f0*/  PRMT R2, R11, 0x7632, R2 ;  /* 0x000076320b027816 */ /* 0x000fc40000000002 */
        /* <DEDUP_REMOVED lines=24> */
[----:B------:R-:W3:Y:S01]  /*a1b80*/  LDL.LU.64 R14, [R1+0x1040] ;  /* 0x00104000010e7983 */ /* 0x000ee20000300a00 */
[----:B----4-:R-:W-:Y:S02]  /*a1b90*/  PRMT R0, R5, 0x7632, R0 ;  /* 0x0000763205007816 */ /* 0x010fe40000000000 */
[----:B--2---:R0:W-:Y:S01]  /*a1ba0*/  STG.E.U16 [R22.64], R2 ;  /* 0x0000000216007986 */ /* 0x0041e2000c101504 */
[----:B------:R1:W-:Y:S03]  /*a1bb0*/  STG.E.U16 [R18.64], R5 ;  /* 0x0000000512007986 */ /* 0x0003e6000c101504 */
[----:B0-----:R-:W2:Y:S01]  /*a1bc0*/  LDL.LU R23, [R1+0x134c] ;  /* 0x00134c0001177983 */ /* 0x001ea20000300800 */
[----:B-1----:R-:W4:Y:S01]  /*a1bd0*/  LDL.LU R19, [R1+0x1348] ;  /* 0x0013480001137983 */ /* 0x002f220000300800 */
[----:B------:R-:W-:Y:S01]  /*a1be0*/  PRMT R2, R25, 0x7632, R2 ;  /* 0x0000763219027816 */ /* 0x000fe20000000002 */
[----:B---3--:R0:W-:Y:S01]  /*a1bf0*/  STG.E.U16 [R14.64], R0 ;  /* 0x000000000e007986 */ /* 0x0081e2000c101504 */
[----:B------:R-:W-:Y:S03]  /*a1c00*/  STG.E.U16 [R10.64], R25 ;  /* 0x000000190a007986 */ /* 0x000fe6000c101504 */
[----:B------:R4:W-:Y:S02]  /*a1c10*/  STG.E.U16 [R6.64], R2 ;  /* 0x0000000206007986 */ /* 0x0009e4000c101504 */
[----:B------:R-:W-:Y:S01]  /*a1c20*/  STG.E.U16 [R26.64], R3 ;  /* 0x000000031a007986 */ /* 0x000fe2000c101504 */
[----:B0-----:R-:W-:-:S05]  /*a1c30*/  PRMT R0, R3, 0x7632, R0 ;  /* 0x0000763203007816 */ /* 0x001fca0000000000 */
[----:B------:R-:W-:Y:S01]  /*a1c40*/  STG.E.U16 [R20.64], R0 ;  /* 0x0000000014007986 */ /* 0x000fe2000c101504 */
[----:B----4-:R-:W-:-:S03]  /*a1c50*/  PRMT R2, R19, 0x7632, R2 ;  /* 0x0000763213027816 */ /* 0x010fc60000000002 */
[----:B------:R-:W-:Y:S04]  /*a1c60*/  STG.E.U16 [R16.64], R19 ;  /* 0x0000001310007986 */ /* 0x000fe8000c101504 */
[----:B------:R0:W-:Y:S04]  /*a1c70*/  STG.E.U16 [R12.64], R2 ;  /* 0x000000020c007986 */ /* 0x0001e8000c101504 */
[----:B0-----:R-:W3:Y:S01]  /*a1c80*/  LDL.LU R12, [R1+0x230] ;  /* 0x00023000010c7983 */ /* 0x001ee20000300800 */
[----:B------:R-:W3:Y:S02]  /*a1c90*/  LDL.LU R13, [R1+0x234] ;  /* 0x00023400010d7983 */ /* 0x000ee40000300800 */
[----:B------:R-:W4:Y:S02]  /*a1ca0*/  LDL.LU R14, [R1+0x238] ;  /* 0x00023800010e7983 */ /* 0x000f240000300800 */
[----:B------:R-:W4:Y:S02]  /*a1cb0*/  LDL.LU R15, [R1+0x23c] ;  /* 0x00023c00010f7983 */ /* 0x000f240000300800 */
[----:B----4-:R-:W-:Y:S01]  /*a1cc0*/  STL.64 [R1+0x12e0], R14 ;  /* 0x0012e00e01007387 */ /* 0x010fe20000100a00 */
[----:B---3--:R0:W-:Y:S02]  /*a1cd0*/  STL.64 [R1+0x12d8], R12 ;  /* 0x0012d80c01007387 */ /* 0x0081e40000100a00 */
[----:B------:R-:W3:Y:S02]  /*a1ce0*/  LDL.LU R16, [R1+0x240] ;  /* 0x0002400001107983 */ /* 0x000ee40000300800 */
[----:B------:R-:W3:Y:S01]  /*a1cf0*/  LDL.LU R17, [R1+0x244] ;  /* 0x0002440001117983 */ /* 0x000ee20000300800 */
[----:B------:R-:W4:Y:S01]  /*a1d00*/  LDL.LU R18, [R1+0x248] ;  /* 0x0002480001127983 */ /* 0x000f220000300800 */
[----:B------:R-:W4:Y:S03]  /*a1d10*/  LDL.LU R19, [R1+0x24c] ;  /* 0x00024c0001137983 */ /* 0x000f260000300800 */
[----:B----4-:R-:W-:Y:S01]  /*a1d20*/  STL.64 [R1+0x12f0], R18 ;  /* 0x0012f01201007387 */ /* 0x010fe20000100a00 */
[----:B---3--:R-:W-:Y:S02]  /*a1d30*/  STL.64 [R1+0x12e8], R16 ;  /* 0x0012e81001007387 */ /* 0x008fe40000100a00 */
[----:B0-----:R-:W3:Y:S02]  /*a1d40*/  LDL.LU R12, [R1+0x250] ;  /* 0x00025000010c7983 */ /* 0x001ee40000300800 */
[----:B------:R-:W3:Y:S01]  /*a1d50*/  LDL.LU R13, [R1+0x254] ;  /* 0x00025400010d7983 */ /* 0x000ee20000300800 */
[----:B------:R-:W4:Y:S01]  /*a1d60*/  LDL.LU R14, [R1+0x258] ;  /* 0x00025800010e7983 */ /* 0x000f220000300800 */
[----:B------:R-:W4:Y:S02]  /*a1d70*/  LDL.LU R15, [R1+0x25c] ;  /* 0x00025c00010f7983 */ /* 0x000f240000300800 */
[----:B------:R-:W2:Y:S01]  /*a1d80*/  LDL.LU R3, [R1+0xac] ;  /* 0x0000ac0001037983 */ /* 0x000ea20000300800 */
[----:B----4-:R-:W-:Y:S01]  /*a1d90*/  STL.64 [R1+0x1300], R14 ;  /* 0x0013000e01007387 */ /* 0x010fe20000100a00 */
[----:B---3--:R0:W-:Y:S03]  /*a1da0*/  STL.64 [R1+0x12f8], R12 ;  /* 0x0012f80c01007387 */ /* 0x0081e60000100a00 */
[----:B0-----:R-:W3:Y:S01]  /*a1db0*/  LDL.LU R12, [R1+0x270] ;  /* 0x00027000010c7983 */ /* 0x001ee20000300800 */
[----:B------:R-:W3:Y:S03]  /*a1dc0*/  LDL.LU R13, [R1+0x274] ;  /* 0x00027400010d7983 */ /* 0x000ee60000300800 */
[----:B---3--:R-:W-:Y:S01]  /*a1dd0*/  STL.64 [R1+0x1308], R12 ;  /* 0x0013080c01007387 */ /* 0x008fe20000100a00 */
[----:B------:R-:W3:Y:S02]  /*a1de0*/  LDL.LU R14, [R1+0x278] ;  /* 0x00027800010e7983 */ /* 0x000ee40000300800 */
[----:B------:R-:W3:Y:S02]  /*a1df0*/  LDL.LU R15, [R1+0x27c] ;  /* 0x00027c00010f7983 */ /* 0x000ee40000300800 */
        /* <DEDUP_REMOVED lines=8> */
[----:B------:R-:W-:-:S03]  /*a1e80*/  PRMT R0, R4, 0x7632, R0 ;  /* 0x0000763204007816 */ /* 0x000fc60000000000 */
[----:B------:R-:W-:Y:S04]  /*a1e90*/  STG.E.U16 [R8.64], R4 ;  /* 0x0000000408007986 */ /* 0x000fe8000c101504 */
[----:B---3--:R0:W-:Y:S04]  /*a1ea0*/  STL.64 [R1+0x1340], R14 ;  /* 0x0013400e01007387 */ /* 0x0081e80000100a00 */
[----:B0-----:R-:W2:Y:S01]  /*a1eb0*/  LDL.LU.64 R14, [R1+0xca0] ;  /* 0x000ca000010e7983 */ /* 0x001ea20000300a00 */
[----:B------:R-:W3:Y:S02]  /*a1ec0*/  LDL.LU.64 R12, [R1+0x3a8] ;  /* 0x0003a800010c7983 */ /* 0x000ee40000300a00 */
[----:B------:R-:W4:Y:S02]  /*a1ed0*/  LDL.LU R16, [R1+0x260] ;  /* 0x0002600001107983 */ /* 0x000f240000300800 */
[----:B------:R-:W4:Y:S01]  /*a1ee0*/  LDL.LU R17, [R1+0x264] ;  /* 0x0002640001117983 */ /* 0x000f220000300800 */
[----:B------:R-:W4:Y:S01]  /*a1ef0*/  LDL.LU R18, [R1+0x268] ;  /* 0x0002680001127983 */ /* 0x000f220000300800 */
[----:B------:R-:W4:Y:S02]  /*a1f00*/  LDL.LU R19, [R1+0x26c] ;  /* 0x00026c0001137983 */ /* 0x000f240000300800 */
        /* <DEDUP_REMOVED lines=8> */
[----:B------:R-:W3:Y:S01]  /*a1f90*/  LDL.LU R21, [R1+0xc9c] ;  /* 0x000c9c0001157983 */ /* 0x000ee20000300800 */
[----:B------:R0:W-:Y:S01]  /*a1fa0*/  STG.E.U16 [R28.64], R0 ;  /* 0x000000001c007986 */ /* 0x0001e2000c101504 */
[----:B------:R-:W3:Y:S03]  /*a1fb0*/  LDL.LU R20, [R1+0xc94] ;  /* 0x000c940001147983 */ /* 0x000ee60000300800 */
[----:B0-----:R-:W3:Y:S01]  /*a1fc0*/  LDL.LU R28, [R1+0xb7c] ;  /* 0x000b7c00011c7983 */ /* 0x001ee20000300800 */
[----:B------:R-:W3:Y:S02]  /*a1fd0*/  LDL.LU R29, [R1+0xb78] ;  /* 0x000b7800011d7983 */ /* 0x000ee40000300800 */
[----:B------:R-:W3:Y:S02]  /*a1fe0*/  LDL.LU R8, [R1+0x220] ;  /* 0x0002200001087983 */ /* 0x000ee40000300800 */
[----:B------:R-:W3:Y:S01]  /*a1ff0*/  LDL.LU R9, [R1+0x224] ;  /* 0x0002240001097983 */ /* 0x000ee20000300800 */
[----:B------:R-:W3:Y:S01]  /*a2000*/  LDL.LU R10, [R1+0x228] ;  /* 0x00022800010a7983 */ /* 0x000ee20000300800 */
[----:B------:R-:W3:Y:S03]  /*a2010*/  LDL.LU R11, [R1+0x22c] ;  /* 0x00022c00010b7983 */ /* 0x000ee60000300800 */
[----:B--2---:R0:W-:Y:S04]  /*a2020*/  STG.E.U16 [R14.64], R3 ;  /* 0x000000030e007986 */ /* 0x0041e8000c101504 */
[----:B0-----:R-:W2:Y:S01]  /*a2030*/  LDL.LU.64 R14, [R1+0x1340] ;  /* 0x00134000010e7983 */ /* 0x001ea20000300a00 */
[----:B------:R-:W-:-:S02]  /*a2040*/  PRMT R0, R3, 0x7632, R0 ;  /* 0x0000763203007816 */ /* 0x000fc40000000000 */
[----:B------:R-:W3:Y:S03]  /*a2050*/  LDL.LU R3, [R1+0x1338] ;  /* 0x0013380001037983 */ /* 0x000ee60000300800 */
[----:B--2---:R0:W-:Y:S04]  /*a2060*/  STG.E.U16 [R14.64], R0 ;  /* 0x000000000e007986 */ /* 0x0041e8000c101504 */
[----:B0-----:R-:W2:Y:S01]  /*a2070*/  LDL.LU.64 R14, [R1+0x1330] ;  /* 0x00133000010e7983 */ /* 0x001ea20000300a00 */
[----:B---3--:R-:W-:-:S03]  /*a2080*/  PRMT R2, R3, 0x7632, R2 ;  /* 0x0000763203027816 */ /* 0x008fc60000000002 */
[----:B--2---:R0:W-:Y:S04]  /*a2090*/  STG.E.U16 [R14.64], R3 ;  /* 0x000000030e007986 */ /* 0x0041e8000c101504 */
[----:B0-----:R-:W2:Y:S01]  /*a20a0*/  LDL.LU.64 R14, [R1+0x1328] ;  /* 0x00132800010e7983 */ /* 0x001ea20000300a00 */
[----:B------:R-:W3:Y:S01]  /*a20b0*/  LDL.LU R3, [R1+0x1320] ;  /* 0x0013200001037983 */ /* 0x000ee20000300800 */
[----:B------:R-:W-:Y:S02]  /*a20c0*/  PRMT R0, R23, 0x7632, R0 ;  /* 0x0000763217007816 */ /* 0x000fe40000000000 */
[----:B--2---:R0:W-:Y:S04]  /*a20d0*/  STG.E.U16 [R14.64], R2 ;  /* 0x000000020e007986 */ /* 0x0041e8000c101504 */
[----:B0-----:R-:W2:Y:S04]  /*a20e0*/  LDL.LU.64 R14, [R1+0x1318] ;  /* 0x00131800010e7983 */ /* 0x001ea80000300a00 */
[----:B------:R-:W0:Y:S04]  /*a20f0*/  S2R R2, SR_TID.X ;  /* 0x0000000000027919 */ /* 0x000e280000002100 */
[----:B--2---:R1:W-:Y:S01]  /*a2100*/  STG.E.U16 [R14.64], R23 ;  /* 0x000000170e007986 */ /* 0x0043e2000c101504 */
[----:B------:R2:W-:Y:S02]  /*a2110*/  STG.E.U16 [R12.64], R0 ;  /* 0x000000000c007986 */ /* 0x0005e4000c101504 */
[----:B------:R-:W-:Y:S06]  /*a2120*/  BAR.SYNC.DEFER_BLOCKING 0x0 ;  /* 0x0000000000007b1d */ /* 0x000fec0000010000 */
[----:B-1----:R-:W3:Y:S01]  /*a2130*/  LDL.LU.64 R14, [R1+0x1310] ;  /* 0x00131000010e7983 */ /* 0x002ee20000300a00 */
[----:B------:R-:W3:Y:S02]  /*a2140*/  LDL.LU R23, [R1+0xcc0] ;  /* 0x000cc00001177983 */ /* 0x000ee40000300800 */
[----:B--2---:R-:W3:Y:S02]  /*a2150*/  LDL.LU.64 R12, [R1+0x1308] ;  /* 0x00130800010c7983 */ /* 0x004ee40000300a00 */
[----:B0-----:R-:W-:Y:S01]  /*a2160*/  IMAD.SHL.U32 R2, R2, 0x4, RZ ;  /* 0x0000000402027824 */ /* 0x001fe200078e00ff */
[----:B------:R-:W2:Y:S04]  /*a2170*/  LDL.LU R0, [R1+0x126c] ;  /* 0x00126c0001007983 */ /* 0x000ea80000300800 */
[----:B------:R-:W-:-:S05]  /*a2180*/  LOP3.LUT R2, R2, 0x70, RZ, 0xc0, !PT ;  /* 0x0000007002027812 */ /* 0x000fca00078ec0ff */
[----:B---3--:R0:W-:Y:S04]  /*a2190*/  STS.128 [R2], R12 ;  /* 0x0000000c02007388 */ /* 0x0081e80000000c00 */
[----:B0-----:R-:W3:Y:S01]  /*a21a0*/  LDL.LU.64 R14, [R1+0x1300] ;  /* 0x00130000010e7983 */ /* 0x001ee20000300a00 */
[----:B------:R-:W3:Y:S03]  /*a21b0*/  LDL.LU.64 R12, [R1+0x12f8] ;  /* 0x0012f800010c7983 */ /* 0x000ee60000300a00 */
[----:B----4-:R0:W-:Y:S04]  /*a21c0*/  STS.128 [R2+0x80], R16 ;  /* 0x0000801002007388 */ /* 0x0101e80000000c00 */
[----:B0-----:R-:W4:Y:S01]  /*a21d0*/  LDL.LU.64 R18, [R1+0x12f0] ;  /* 0x0012f00001127983 */ /* 0x001f220000300a00 */
[----:B------:R-:W4:Y:S03]  /*a21e0*/  LDL.LU.64 R16, [R1+0x12e8] ;  /* 0x0012e80001107983 */ /* 0x000f260000300a00 */
[----:B---3--:R0:W-:Y:S04]  /*a21f0*/  STS.128 [R2+0x100], R12 ;  /* 0x0001000c02007388 */ /* 0x0081e80000000c00 */
[----:B0-----:R-:W3:Y:S01]  /*a2200*/  LDL.LU.64 R14, [R1+0x12e0] ;  /* 0x0012e000010e7983 */ /* 0x001ee20000300a00 */
[----:B------:R-:W3:Y:S01]  /*a2210*/  LDL.LU.64 R12, [R1+0x12d8] ;  /* 0x0012d800010c7983 */ /* 0x000ee20000300a00 */
[----:B--2---:R-:W-:-:S02]  /*a2220*/  FSEL R0, R0, -INF , P4 ;  /* 0xff80000000007808 */ /* 0x004fc40002000000 */
[----:B------:R-:W-:Y:S02]  /*a2230*/  FSEL R4, R4, -INF , P2 ;  /* 0xff80000004047808 */ /* 0x000fe40001000000 */
[----:B------:R-:W-:Y:S02]  /*a2240*/  FSEL R5, R5, -INF , P1 ;  /* 0xff80000005057808 */ /* 0x000fe40000800000 */
[----:B------:R-:W-:Y:S01]  /*a2250*/  FSEL R6, R6, -INF , P0 ;  /* 0xff80000006067808 */ /* 0x000fe20000000000 */
[----:B------:R-:W-:Y:S01]  /*a2260*/  FFMA R26, R0, 0.69314718246459960938, R26 ;  /* 0x3f317218001a7823 */ /* 0x000fe2000000001a */
[----:B------:R-:W-:Y:S01]  /*a2270*/  FSEL R0, R7, -INF , P3 ;  /* 0xff80000007007808 */ /* 0x000fe20001800000 */
[----:B------:R-:W-:Y:S02]  /*a2280*/  FSEL R7, R27, -INF , P5 ;  /* 0xff8000001b077808 */ /* 0x000fe40002800000 */
[----:B------:R-:W-:Y:S02]  /*a2290*/  FFMA R25, R25, 0.69314718246459960938, R23 ;  /* 0x3f31721819197823 */ /* 0x000fe40000000017 */
[----:B------:R-:W-:-:S02]  /*a22a0*/  FFMA R4, R4, 0.69314718246459960938, R21 ;  /* 0x3f31721804047823 */ /* 0x000fc40000000015 */
[----:B------:R-:W-:Y:S02]  /*a22b0*/  FFMA R5, R5, 0.69314718246459960938, R20 ;  /* 0x3f31721805057823 */ /* 0x000fe40000000014 */
[----:B------:R-:W-:Y:S02]  /*a22c0*/  FFMA R27, R0, 0.69314718246459960938, R22 ;  /* 0x3f317218001b7823 */ /* 0x000fe40000000016 */
[----:B------:R-:W-:Y:S02]  /*a22d0*/  FFMA R6, R6, 0.69314718246459960938, R28 ;  /* 0x3f31721806067823 */ /* 0x000fe4000000001c */
[----:B------:R-:W-:Y:S01]  /*a22e0*/  FFMA R7, R7, 0.69314718246459960938, R29 ;  /* 0x3f31721807077823 */ /* 0x000fe2000000001d */
[----:B----4-:R-:W-:Y:S04]  /*a22f0*/  STS.128 [R2+0x180], R16 ;  /* 0x0001801002007388 */ /* 0x010fe80000000c00 */
[----:B------:R0:W-:Y:S04]  /*a2300*/  STS.128 [R2+0x280], R8 ;  /* 0x0002800802007388 */ /* 0x0001e80000000c00 */
[----:B------:R-:W-:Y:S04]  /*a2310*/  STS.128 [R2+0x300], R24 ;  /* 0x0003001802007388 */ /* 0x000fe80000000c00 */
[----:B------:R-:W-:Y:S04]  /*a2320*/  STS.128 [R2+0x380], R4 ;  /* 0x0003800402007388 */ /* 0x000fe80000000c00 */
[----:B------:R-:W1:Y:S04]  /*a2330*/  S2R R29, SR_TID.X ;  /* 0x00000000001d7919 */ /* 0x000e680000002100 */
[----:B0-----:R-:W0:Y:S04]  /*a2340*/  S2R R8, SR_CTAID.Y ;  /* 0x0000000000087919 */ /* 0x001e280000002600 */
[----:B------:R-:W2:Y:S01]  /*a2350*/  S2R R10, SR_CTAID.X ;  /* 0x00000000000a7919 */ /* 0x000ea20000002500 */
[----:B-1----:R-:W-:Y:S01]  /*a2360*/  LOP3.LUT R29, R29, 0xff, RZ, 0xc0, !PT ;  /* 0x000000ff1d1d7812 */ /* 0x002fe200078ec0ff */
[----:B0-----:R-:W-:-:S03]  /*a2370*/  IMAD R0, R8, c[0x0][0x1cc], RZ ;  /* 0x0000730008007a24 */ /* 0x001fc600078e02ff */
[----:B--2---:R-:W-:Y:S02]  /*a2380*/  LEA R10, R10, R29, 0x8 ;  /* 0x0000001d0a0a7211 */ /* 0x004fe400078e40ff */
[----:B------:R-:W-:Y:S02]  /*a2390*/  SHF.L.U32 R8, R0, 0x2, RZ ;  /* 0x0000000200087819 */ /* 0x000fe400000006ff */
[----:B------:R-:W-:Y:S01]  /*a23a0*/  SHF.L.U32 R9, R10, 0x2, RZ ;  /* 0x000000020a097819 */ /* 0x000fe200000006ff */
[----:B------:R-:W-:-:S04]  /*a23b0*/  IMAD.HI R0, R0, 0x4, RZ ;  /* 0x0000000400007827 */ /* 0x000fc800078e02ff */
[----:B------:R-:W-:Y:S01]  /*a23c0*/  IMAD.HI R11, R10, 0x4, RZ ;  /* 0x000000040a0b7827 */ /* 0x000fe200078e02ff */
[----:B------:R-:W-:-:S04]  /*a23d0*/  IADD3 R8, P0, P1, R9, c[0x0][0x180], R8 ;  /* 0x0000600009087a10 */ /* 0x000fc8000791e008 */
[----:B------:R-:W-:Y:S01]  /*a23e0*/  IADD3.X R9, R11, c[0x0][0x184], R0, P0, P1 ;  /* 0x000061000b097a10 */ /* 0x000fe200007e2400 */
[----:B---3--:R-:W-:Y:S01]  /*a23f0*/  STS.128 [R2+0x200], R12 ;  /* 0x0002000c02007388 */ /* 0x008fe20000000c00 */
[----:B------:R-:W-:Y:S06]  /*a2400*/  BAR.SYNC.DEFER_BLOCKING 0x0 ;  /* 0x0000000000007b1d */ /* 0x000fec0000010000 */
[----:B------:R-:W0:Y:S04]  /*a2410*/  LDS R3, [R3] ;  /* 0x0000000003037984 */ /* 0x000e280000000800 */
[----:B0-----:R-:W-:Y:S01]  /*a2420*/  STG.E [R8.64], R3 ;  /* 0x0000000308007986 */ /* 0x001fe2000c101904 */
[----:B------:R-:W-:Y:S05]  /*a2430*/  EXIT ;  /* 0x000000000000794d */ /* 0x000fea0003800000 */
.L_x_2:
[----:B------:R-:W-:-:S00]  /*a2440*/  BRA `(.L_x_2) ;  /* 0xfffffff000007947 */ /* 0x000fc0000383ffff */
[----:B------:R-:W-:-:S00]  /*a2450*/  NOP ;  /* 0x0000000000007918 */ /* 0x000fc00000000000 */
        /* <DEDUP_REMOVED lines=10> */
.L_x_3:


//--------------------- .nv.global.init           --------------------------
	.section	.nv.global.init,"aw",@progbits
.nv.global.init:
	.type		_$_str,@object
	.size		_$_str,(.L_0 - _$_str)
_$_str:
        /*0000*/ 	.byte	0x5f, 0x5f, 0x43, 0x55, 0x44, 0x41, 0x5f, 0x46, 0x54, 0x5a, 0x00
.L_0:


//--------------------- .nv.shared.attn_fwd       --------------------------
	.section	.nv.shared.attn_fwd,"aw",@nobits
	.sectionflags	@""
	.align	16
